//
// Generated by NVIDIA NVVM Compiler
//
// Compiler Build ID: CL-36424714
// Cuda compilation tools, release 13.0, V13.0.88
// Based on NVVM 20.0.0
//

.version 9.0
.target sm_100
.address_size 64

	// .globl	_ZN3cub18CUB_300001_SM_10006detail11EmptyKernelIvEEvv
// _ZZN3cub18CUB_300001_SM_10006detail4scan16DeviceScanKernelINS2_10policy_hubIiiijN4cuda3__47maximumIiEEE10Policy1000EN6thrust24THRUST_300001_SM_1000_NS6detail15normal_iteratorINSC_10device_ptrIiEEEESH_NS0_13ScanTileStateIiLb1EEES8_NS0_8NullTypeEjiLb0ESK_EEvT0_T1_T2_iT3_T4_T5_E12temp_storage has been demoted
// _ZZN3cub18CUB_300001_SM_10006detail4scan16DeviceScanKernelINS2_10policy_hubIiiimN4cuda3__47maximumIiEEE10Policy1000EN6thrust24THRUST_300001_SM_1000_NS6detail15normal_iteratorINSC_10device_ptrIiEEEESH_NS0_13ScanTileStateIiLb1EEES8_NS0_8NullTypeEmiLb0ESK_EEvT0_T1_T2_iT3_T4_T5_E12temp_storage has been demoted
.global .align 1 .b8 _ZN34_INTERNAL_90178437_4_k_cu_8c29fc4e4cuda3std3__45__cpo5beginE[1];
.global .align 1 .b8 _ZN34_INTERNAL_90178437_4_k_cu_8c29fc4e4cuda3std3__45__cpo3endE[1];
.global .align 1 .b8 _ZN34_INTERNAL_90178437_4_k_cu_8c29fc4e4cuda3std3__45__cpo6cbeginE[1];
.global .align 1 .b8 _ZN34_INTERNAL_90178437_4_k_cu_8c29fc4e4cuda3std3__45__cpo4cendE[1];
.global .align 1 .b8 _ZN34_INTERNAL_90178437_4_k_cu_8c29fc4e4cuda3std3__45__cpo6rbeginE[1];
.global .align 1 .b8 _ZN34_INTERNAL_90178437_4_k_cu_8c29fc4e4cuda3std3__45__cpo4rendE[1];
.global .align 1 .b8 _ZN34_INTERNAL_90178437_4_k_cu_8c29fc4e4cuda3std3__45__cpo7crbeginE[1];
.global .align 1 .b8 _ZN34_INTERNAL_90178437_4_k_cu_8c29fc4e4cuda3std3__45__cpo5crendE[1];
.global .align 1 .b8 _ZN34_INTERNAL_90178437_4_k_cu_8c29fc4e4cuda3std3__436_GLOBAL__N__90178437_4_k_cu_8c29fc4e6ignoreE[1];
.global .align 1 .b8 _ZN34_INTERNAL_90178437_4_k_cu_8c29fc4e4cuda3std3__419piecewise_constructE[1];
.global .align 1 .b8 _ZN34_INTERNAL_90178437_4_k_cu_8c29fc4e4cuda3std3__48in_placeE[1];
.global .align 1 .b8 _ZN34_INTERNAL_90178437_4_k_cu_8c29fc4e4cuda3std3__420unreachable_sentinelE[1];
.global .align 1 .b8 _ZN34_INTERNAL_90178437_4_k_cu_8c29fc4e4cuda3std3__47nulloptE[1];
.global .align 1 .b8 _ZN34_INTERNAL_90178437_4_k_cu_8c29fc4e4cuda3std3__48unexpectE[1];
.global .align 1 .b8 _ZN34_INTERNAL_90178437_4_k_cu_8c29fc4e4cuda3std6ranges3__45__cpo4swapE[1];
.global .align 1 .b8 _ZN34_INTERNAL_90178437_4_k_cu_8c29fc4e4cuda3std6ranges3__45__cpo9iter_moveE[1];
.global .align 1 .b8 _ZN34_INTERNAL_90178437_4_k_cu_8c29fc4e4cuda3std6ranges3__45__cpo5beginE[1];
.global .align 1 .b8 _ZN34_INTERNAL_90178437_4_k_cu_8c29fc4e4cuda3std6ranges3__45__cpo3endE[1];
.global .align 1 .b8 _ZN34_INTERNAL_90178437_4_k_cu_8c29fc4e4cuda3std6ranges3__45__cpo6cbeginE[1];
.global .align 1 .b8 _ZN34_INTERNAL_90178437_4_k_cu_8c29fc4e4cuda3std6ranges3__45__cpo4cendE[1];
.global .align 1 .b8 _ZN34_INTERNAL_90178437_4_k_cu_8c29fc4e4cuda3std6ranges3__45__cpo7advanceE[1];
.global .align 1 .b8 _ZN34_INTERNAL_90178437_4_k_cu_8c29fc4e4cuda3std6ranges3__45__cpo9iter_swapE[1];
.global .align 1 .b8 _ZN34_INTERNAL_90178437_4_k_cu_8c29fc4e4cuda3std6ranges3__45__cpo4nextE[1];
.global .align 1 .b8 _ZN34_INTERNAL_90178437_4_k_cu_8c29fc4e4cuda3std6ranges3__45__cpo4prevE[1];
.global .align 1 .b8 _ZN34_INTERNAL_90178437_4_k_cu_8c29fc4e4cuda3std6ranges3__45__cpo4dataE[1];
.global .align 1 .b8 _ZN34_INTERNAL_90178437_4_k_cu_8c29fc4e4cuda3std6ranges3__45__cpo5cdataE[1];
.global .align 1 .b8 _ZN34_INTERNAL_90178437_4_k_cu_8c29fc4e4cuda3std6ranges3__45__cpo4sizeE[1];
.global .align 1 .b8 _ZN34_INTERNAL_90178437_4_k_cu_8c29fc4e4cuda3std6ranges3__45__cpo5ssizeE[1];
.global .align 1 .b8 _ZN34_INTERNAL_90178437_4_k_cu_8c29fc4e4cuda3std6ranges3__45__cpo8distanceE[1];
.global .align 1 .b8 _ZN34_INTERNAL_90178437_4_k_cu_8c29fc4e6thrust24THRUST_300001_SM_1000_NS8cuda_cub3parE[1];
.global .align 1 .b8 _ZN34_INTERNAL_90178437_4_k_cu_8c29fc4e6thrust24THRUST_300001_SM_1000_NS8cuda_cub10par_nosyncE[1];
.global .align 1 .b8 _ZN34_INTERNAL_90178437_4_k_cu_8c29fc4e6thrust24THRUST_300001_SM_1000_NS6system6detail10sequential3seqE[1];
.global .align 1 .b8 _ZN34_INTERNAL_90178437_4_k_cu_8c29fc4e6thrust24THRUST_300001_SM_1000_NS12placeholders2_1E[1];
.global .align 1 .b8 _ZN34_INTERNAL_90178437_4_k_cu_8c29fc4e6thrust24THRUST_300001_SM_1000_NS12placeholders2_2E[1];
.global .align 1 .b8 _ZN34_INTERNAL_90178437_4_k_cu_8c29fc4e6thrust24THRUST_300001_SM_1000_NS12placeholders2_3E[1];
.global .align 1 .b8 _ZN34_INTERNAL_90178437_4_k_cu_8c29fc4e6thrust24THRUST_300001_SM_1000_NS12placeholders2_4E[1];
.global .align 1 .b8 _ZN34_INTERNAL_90178437_4_k_cu_8c29fc4e6thrust24THRUST_300001_SM_1000_NS12placeholders2_5E[1];
.global .align 1 .b8 _ZN34_INTERNAL_90178437_4_k_cu_8c29fc4e6thrust24THRUST_300001_SM_1000_NS12placeholders2_6E[1];
.global .align 1 .b8 _ZN34_INTERNAL_90178437_4_k_cu_8c29fc4e6thrust24THRUST_300001_SM_1000_NS12placeholders2_7E[1];
.global .align 1 .b8 _ZN34_INTERNAL_90178437_4_k_cu_8c29fc4e6thrust24THRUST_300001_SM_1000_NS12placeholders2_8E[1];
.global .align 1 .b8 _ZN34_INTERNAL_90178437_4_k_cu_8c29fc4e6thrust24THRUST_300001_SM_1000_NS12placeholders2_9E[1];
.global .align 1 .b8 _ZN34_INTERNAL_90178437_4_k_cu_8c29fc4e6thrust24THRUST_300001_SM_1000_NS12placeholders3_10E[1];
.global .align 1 .b8 _ZN34_INTERNAL_90178437_4_k_cu_8c29fc4e6thrust24THRUST_300001_SM_1000_NS3seqE[1];

.visible .entry _ZN3cub18CUB_300001_SM_10006detail11EmptyKernelIvEEvv()
{


	ret;

}
	// .globl	_ZN3cub18CUB_300001_SM_10006detail8for_each13static_kernelINS2_12policy_hub_t12policy_500_tEmN6thrust24THRUST_300001_SM_1000_NS8cuda_cub20__uninitialized_fill7functorINS7_10device_ptrIiEEiEEEEvT0_T1_
.visible .entry _ZN3cub18CUB_300001_SM_10006detail8for_each13static_kernelINS2_12policy_hub_t12policy_500_tEmN6thrust24THRUST_300001_SM_1000_NS8cuda_cub20__uninitialized_fill7functorINS7_10device_ptrIiEEiEEEEvT0_T1_(
	.param .u64 _ZN3cub18CUB_300001_SM_10006detail8for_each13static_kernelINS2_12policy_hub_t12policy_500_tEmN6thrust24THRUST_300001_SM_1000_NS8cuda_cub20__uninitialized_fill7functorINS7_10device_ptrIiEEiEEEEvT0_T1__param_0,
	.param .align 8 .b8 _ZN3cub18CUB_300001_SM_10006detail8for_each13static_kernelINS2_12policy_hub_t12policy_500_tEmN6thrust24THRUST_300001_SM_1000_NS8cuda_cub20__uninitialized_fill7functorINS7_10device_ptrIiEEiEEEEvT0_T1__param_1[16]
)
.maxntid 256
{
	.reg .pred 	%p<4>;
	.reg .b16 	%rs<5>;
	.reg .b32 	%r<12>;
	.reg .b64 	%rd<16>;

	ld.param.u32 	%r3, [_ZN3cub18CUB_300001_SM_10006detail8for_each13static_kernelINS2_12policy_hub_t12policy_500_tEmN6thrust24THRUST_300001_SM_1000_NS8cuda_cub20__uninitialized_fill7functorINS7_10device_ptrIiEEiEEEEvT0_T1__param_1+8];
	ld.param.u64 	%rd4, [_ZN3cub18CUB_300001_SM_10006detail8for_each13static_kernelINS2_12policy_hub_t12policy_500_tEmN6thrust24THRUST_300001_SM_1000_NS8cuda_cub20__uninitialized_fill7functorINS7_10device_ptrIiEEiEEEEvT0_T1__param_1];
	ld.param.u64 	%rd5, [_ZN3cub18CUB_300001_SM_10006detail8for_each13static_kernelINS2_12policy_hub_t12policy_500_tEmN6thrust24THRUST_300001_SM_1000_NS8cuda_cub20__uninitialized_fill7functorINS7_10device_ptrIiEEiEEEEvT0_T1__param_0];
	mov.u32 	%r9, %ctaid.x;
	mul.wide.u32 	%rd1, %r9, 512;
	sub.s64 	%rd2, %rd5, %rd1;
	setp.lt.u64 	%p1, %rd2, 512;
	@%p1 bra 	$L__BB1_2;
	mov.u32 	%r11, %tid.x;
	cvta.to.global.u64 	%rd11, %rd4;
	cvt.u64.u32 	%rd12, %r11;
	add.s64 	%rd13, %rd1, %rd12;
	shl.b64 	%rd14, %rd13, 2;
	add.s64 	%rd15, %rd11, %rd14;
	st.global.u32 	[%rd15], %r3;
	st.global.u32 	[%rd15+1024], %r3;
	bra.uni 	$L__BB1_6;
$L__BB1_2:
	cvta.to.global.u64 	%rd6, %rd4;
	mov.u32 	%r2, %tid.x;
	cvt.u64.u32 	%rd7, %r2;
	setp.le.u64 	%p2, %rd2, %rd7;
	add.s64 	%rd8, %rd1, %rd7;
	shl.b64 	%rd9, %rd8, 2;
	add.s64 	%rd3, %rd6, %rd9;
	@%p2 bra 	$L__BB1_4;
	st.global.u32 	[%rd3], %r3;
$L__BB1_4:
	add.s32 	%r10, %r2, 256;
	cvt.u64.u32 	%rd10, %r10;
	setp.le.u64 	%p3, %rd2, %rd10;
	@%p3 bra 	$L__BB1_6;
	st.global.u32 	[%rd3+1024], %r3;
$L__BB1_6:
	ret;

}
	// .globl	_ZN3cub18CUB_300001_SM_10006detail8for_each13static_kernelINS2_12policy_hub_t12policy_500_tElN6thrust24THRUST_300001_SM_1000_NS8cuda_cub6__fill7functorINS7_6detail15normal_iteratorINS7_10device_ptrIiEEEEiEEEEvT0_T1_
.visible .entry _ZN3cub18CUB_300001_SM_10006detail8for_each13static_kernelINS2_12policy_hub_t12policy_500_tElN6thrust24THRUST_300001_SM_1000_NS8cuda_cub6__fill7functorINS7_6detail15normal_iteratorINS7_10device_ptrIiEEEEiEEEEvT0_T1_(
	.param .u64 _ZN3cub18CUB_300001_SM_10006detail8for_each13static_kernelINS2_12policy_hub_t12policy_500_tElN6thrust24THRUST_300001_SM_1000_NS8cuda_cub6__fill7functorINS7_6detail15normal_iteratorINS7_10device_ptrIiEEEEiEEEEvT0_T1__param_0,
	.param .align 8 .b8 _ZN3cub18CUB_300001_SM_10006detail8for_each13static_kernelINS2_12policy_hub_t12policy_500_tElN6thrust24THRUST_300001_SM_1000_NS8cuda_cub6__fill7functorINS7_6detail15normal_iteratorINS7_10device_ptrIiEEEEiEEEEvT0_T1__param_1[16]
)
.maxntid 256
{
	.reg .pred 	%p<4>;
	.reg .b16 	%rs<5>;
	.reg .b32 	%r<12>;
	.reg .b64 	%rd<17>;

	ld.param.u32 	%r3, [_ZN3cub18CUB_300001_SM_10006detail8for_each13static_kernelINS2_12policy_hub_t12policy_500_tElN6thrust24THRUST_300001_SM_1000_NS8cuda_cub6__fill7functorINS7_6detail15normal_iteratorINS7_10device_ptrIiEEEEiEEEEvT0_T1__param_1+8];
	ld.param.u64 	%rd5, [_ZN3cub18CUB_300001_SM_10006detail8for_each13static_kernelINS2_12policy_hub_t12policy_500_tElN6thrust24THRUST_300001_SM_1000_NS8cuda_cub6__fill7functorINS7_6detail15normal_iteratorINS7_10device_ptrIiEEEEiEEEEvT0_T1__param_1];
	ld.param.u64 	%rd6, [_ZN3cub18CUB_300001_SM_10006detail8for_each13static_kernelINS2_12policy_hub_t12policy_500_tElN6thrust24THRUST_300001_SM_1000_NS8cuda_cub6__fill7functorINS7_6detail15normal_iteratorINS7_10device_ptrIiEEEEiEEEEvT0_T1__param_0];
	mov.u32 	%r9, %ctaid.x;
	mul.wide.u32 	%rd1, %r9, 512;
	sub.s64 	%rd2, %rd6, %rd1;
	setp.lt.s64 	%p1, %rd2, 512;
	@%p1 bra 	$L__BB2_2;
	mov.u32 	%r11, %tid.x;
	cvta.to.global.u64 	%rd12, %rd5;
	cvt.u64.u32 	%rd13, %r11;
	add.s64 	%rd14, %rd1, %rd13;
	shl.b64 	%rd15, %rd14, 2;
	add.s64 	%rd16, %rd12, %rd15;
	st.global.u32 	[%rd16], %r3;
	st.global.u32 	[%rd16+1024], %r3;
	bra.uni 	$L__BB2_6;
$L__BB2_2:
	cvta.to.global.u64 	%rd7, %rd5;
	mov.u32 	%r2, %tid.x;
	cvt.s64.s32 	%rd3, %rd2;
	cvt.u64.u32 	%rd8, %r2;
	setp.le.s64 	%p2, %rd3, %rd8;
	add.s64 	%rd9, %rd1, %rd8;
	shl.b64 	%rd10, %rd9, 2;
	add.s64 	%rd4, %rd7, %rd10;
	@%p2 bra 	$L__BB2_4;
	st.global.u32 	[%rd4], %r3;
$L__BB2_4:
	add.s32 	%r10, %r2, 256;
	cvt.u64.u32 	%rd11, %r10;
	setp.le.s64 	%p3, %rd3, %rd11;
	@%p3 bra 	$L__BB2_6;
	st.global.u32 	[%rd4+1024], %r3;
$L__BB2_6:
	ret;

}
	// .globl	_ZN3cub18CUB_300001_SM_10006detail9transform16transform_kernelINS2_10policy_hubILb1EN4cuda3std3__45tupleIJN6thrust24THRUST_300001_SM_1000_NS17counting_iteratorIiNSA_11use_defaultESC_SC_EEEEEE10policy1000Ei4tempNSA_6detail15normal_iteratorINSA_10device_ptrIiEEEEJSD_EEEvT0_iT1_T2_DpNS2_10kernel_argIT3_EE
.visible .entry _ZN3cub18CUB_300001_SM_10006detail9transform16transform_kernelINS2_10policy_hubILb1EN4cuda3std3__45tupleIJN6thrust24THRUST_300001_SM_1000_NS17counting_iteratorIiNSA_11use_defaultESC_SC_EEEEEE10policy1000Ei4tempNSA_6detail15normal_iteratorINSA_10device_ptrIiEEEEJSD_EEEvT0_iT1_T2_DpNS2_10kernel_argIT3_EE(
	.param .u32 _ZN3cub18CUB_300001_SM_10006detail9transform16transform_kernelINS2_10policy_hubILb1EN4cuda3std3__45tupleIJN6thrust24THRUST_300001_SM_1000_NS17counting_iteratorIiNSA_11use_defaultESC_SC_EEEEEE10policy1000Ei4tempNSA_6detail15normal_iteratorINSA_10device_ptrIiEEEEJSD_EEEvT0_iT1_T2_DpNS2_10kernel_argIT3_EE_param_0,
	.param .u32 _ZN3cub18CUB_300001_SM_10006detail9transform16transform_kernelINS2_10policy_hubILb1EN4cuda3std3__45tupleIJN6thrust24THRUST_300001_SM_1000_NS17counting_iteratorIiNSA_11use_defaultESC_SC_EEEEEE10policy1000Ei4tempNSA_6detail15normal_iteratorINSA_10device_ptrIiEEEEJSD_EEEvT0_iT1_T2_DpNS2_10kernel_argIT3_EE_param_1,
	.param .align 8 .b8 _ZN3cub18CUB_300001_SM_10006detail9transform16transform_kernelINS2_10policy_hubILb1EN4cuda3std3__45tupleIJN6thrust24THRUST_300001_SM_1000_NS17counting_iteratorIiNSA_11use_defaultESC_SC_EEEEEE10policy1000Ei4tempNSA_6detail15normal_iteratorINSA_10device_ptrIiEEEEJSD_EEEvT0_iT1_T2_DpNS2_10kernel_argIT3_EE_param_2[24],
	.param .align 8 .b8 _ZN3cub18CUB_300001_SM_10006detail9transform16transform_kernelINS2_10policy_hubILb1EN4cuda3std3__45tupleIJN6thrust24THRUST_300001_SM_1000_NS17counting_iteratorIiNSA_11use_defaultESC_SC_EEEEEE10policy1000Ei4tempNSA_6detail15normal_iteratorINSA_10device_ptrIiEEEEJSD_EEEvT0_iT1_T2_DpNS2_10kernel_argIT3_EE_param_3[8],
	.param .align 8 .b8 _ZN3cub18CUB_300001_SM_10006detail9transform16transform_kernelINS2_10policy_hubILb1EN4cuda3std3__45tupleIJN6thrust24THRUST_300001_SM_1000_NS17counting_iteratorIiNSA_11use_defaultESC_SC_EEEEEE10policy1000Ei4tempNSA_6detail15normal_iteratorINSA_10device_ptrIiEEEEJSD_EEEvT0_iT1_T2_DpNS2_10kernel_argIT3_EE_param_4[16]
)
.maxntid 128
{
	.reg .pred 	%p<91>;
	.reg .b16 	%rs<35>;
	.reg .b32 	%r<253>;
	.reg .b64 	%rd<75>;

	ld.param.u32 	%r1, [_ZN3cub18CUB_300001_SM_10006detail9transform16transform_kernelINS2_10policy_hubILb1EN4cuda3std3__45tupleIJN6thrust24THRUST_300001_SM_1000_NS17counting_iteratorIiNSA_11use_defaultESC_SC_EEEEEE10policy1000Ei4tempNSA_6detail15normal_iteratorINSA_10device_ptrIiEEEEJSD_EEEvT0_iT1_T2_DpNS2_10kernel_argIT3_EE_param_4];
	ld.param.u32 	%r39, [_ZN3cub18CUB_300001_SM_10006detail9transform16transform_kernelINS2_10policy_hubILb1EN4cuda3std3__45tupleIJN6thrust24THRUST_300001_SM_1000_NS17counting_iteratorIiNSA_11use_defaultESC_SC_EEEEEE10policy1000Ei4tempNSA_6detail15normal_iteratorINSA_10device_ptrIiEEEEJSD_EEEvT0_iT1_T2_DpNS2_10kernel_argIT3_EE_param_0];
	ld.param.u64 	%rd11, [_ZN3cub18CUB_300001_SM_10006detail9transform16transform_kernelINS2_10policy_hubILb1EN4cuda3std3__45tupleIJN6thrust24THRUST_300001_SM_1000_NS17counting_iteratorIiNSA_11use_defaultESC_SC_EEEEEE10policy1000Ei4tempNSA_6detail15normal_iteratorINSA_10device_ptrIiEEEEJSD_EEEvT0_iT1_T2_DpNS2_10kernel_argIT3_EE_param_2+16];
	ld.param.u64 	%rd12, [_ZN3cub18CUB_300001_SM_10006detail9transform16transform_kernelINS2_10policy_hubILb1EN4cuda3std3__45tupleIJN6thrust24THRUST_300001_SM_1000_NS17counting_iteratorIiNSA_11use_defaultESC_SC_EEEEEE10policy1000Ei4tempNSA_6detail15normal_iteratorINSA_10device_ptrIiEEEEJSD_EEEvT0_iT1_T2_DpNS2_10kernel_argIT3_EE_param_2];
	ld.param.u64 	%rd13, [_ZN3cub18CUB_300001_SM_10006detail9transform16transform_kernelINS2_10policy_hubILb1EN4cuda3std3__45tupleIJN6thrust24THRUST_300001_SM_1000_NS17counting_iteratorIiNSA_11use_defaultESC_SC_EEEEEE10policy1000Ei4tempNSA_6detail15normal_iteratorINSA_10device_ptrIiEEEEJSD_EEEvT0_iT1_T2_DpNS2_10kernel_argIT3_EE_param_3];
	ld.param.u32 	%r38, [_ZN3cub18CUB_300001_SM_10006detail9transform16transform_kernelINS2_10policy_hubILb1EN4cuda3std3__45tupleIJN6thrust24THRUST_300001_SM_1000_NS17counting_iteratorIiNSA_11use_defaultESC_SC_EEEEEE10policy1000Ei4tempNSA_6detail15normal_iteratorINSA_10device_ptrIiEEEEJSD_EEEvT0_iT1_T2_DpNS2_10kernel_argIT3_EE_param_1];
	ld.param.u8 	%rs1, [_ZN3cub18CUB_300001_SM_10006detail9transform16transform_kernelINS2_10policy_hubILb1EN4cuda3std3__45tupleIJN6thrust24THRUST_300001_SM_1000_NS17counting_iteratorIiNSA_11use_defaultESC_SC_EEEEEE10policy1000Ei4tempNSA_6detail15normal_iteratorINSA_10device_ptrIiEEEEJSD_EEEvT0_iT1_T2_DpNS2_10kernel_argIT3_EE_param_2+8];
	cvta.to.global.u64 	%rd1, %rd13;
	cvta.to.global.u64 	%rd2, %rd12;
	cvta.to.global.u64 	%rd3, %rd11;
	shl.b32 	%r40, %r38, 7;
	mov.u32 	%r41, %ctaid.x;
	mul.lo.s32 	%r2, %r40, %r41;
	sub.s32 	%r42, %r39, %r2;
	min.s32 	%r3, %r40, %r42;
	add.s32 	%r4, %r1, %r2;
	mul.wide.s32 	%rd14, %r2, 4;
	add.s64 	%rd4, %rd1, %rd14;
	setp.gt.s32 	%p1, %r40, %r42;
	@%p1 bra 	$L__BB3_13;
	setp.lt.s32 	%p2, %r38, 1;
	@%p2 bra 	$L__BB3_35;
	mov.u32 	%r5, %tid.x;
	and.b32  	%r6, %r38, 7;
	setp.lt.u32 	%p3, %r38, 8;
	mov.b32 	%r250, 0;
	@%p3 bra 	$L__BB3_5;
	and.b32  	%r250, %r38, 2147483640;
	neg.s32 	%r246, %r250;
	add.s32 	%r44, %r1, %r5;
	add.s32 	%r245, %r44, %r2;
	mul.wide.u32 	%rd16, %r5, 4;
	add.s64 	%rd17, %rd14, %rd1;
	add.s64 	%rd74, %rd17, %rd16;
	add.s64 	%rd6, %rd17, 1536;
	add.s32 	%r244, %r5, 128;
$L__BB3_4:
	.pragma "nounroll";
	cvt.s64.s32 	%rd18, %r245;
	add.s64 	%rd19, %rd2, %rd18;
	mul.wide.s32 	%rd20, %r245, 4;
	add.s64 	%rd21, %rd3, %rd20;
	mul.wide.s32 	%rd22, %r244, 4;
	add.s64 	%rd23, %rd6, %rd22;
	ld.global.u8 	%rs2, [%rd19];
	setp.eq.s16 	%p4, %rs1, %rs2;
	selp.b32 	%r45, 2, -1, %p4;
	ld.global.u32 	%r46, [%rd21+-4];
	add.s32 	%r47, %r45, %r46;
	ld.global.u32 	%r48, [%rd21];
	add.s32 	%r49, %r48, -1;
	setp.ge.s32 	%p5, %r47, %r49;
	setp.gt.s32 	%p6, %r47, 0;
	max.s32 	%r50, %r49, 0;
	selp.b32 	%r51, %r47, %r50, %p6;
	selp.b32 	%r52, %r51, %r50, %p5;
	st.global.u32 	[%rd74], %r52;
	ld.global.u8 	%rs4, [%rd19+128];
	setp.eq.s16 	%p7, %rs1, %rs4;
	selp.b32 	%r53, 2, -1, %p7;
	ld.global.u32 	%r54, [%rd21+508];
	add.s32 	%r55, %r53, %r54;
	ld.global.u32 	%r56, [%rd21+512];
	add.s32 	%r57, %r56, -1;
	setp.ge.s32 	%p8, %r55, %r57;
	setp.gt.s32 	%p9, %r55, 0;
	max.s32 	%r58, %r57, 0;
	selp.b32 	%r59, %r55, %r58, %p9;
	selp.b32 	%r60, %r59, %r58, %p8;
	st.global.u32 	[%rd23+-1536], %r60;
	ld.global.u8 	%rs5, [%rd19+256];
	setp.eq.s16 	%p10, %rs1, %rs5;
	selp.b32 	%r61, 2, -1, %p10;
	ld.global.u32 	%r62, [%rd21+1020];
	add.s32 	%r63, %r61, %r62;
	ld.global.u32 	%r64, [%rd21+1024];
	add.s32 	%r65, %r64, -1;
	setp.ge.s32 	%p11, %r63, %r65;
	setp.gt.s32 	%p12, %r63, 0;
	max.s32 	%r66, %r65, 0;
	selp.b32 	%r67, %r63, %r66, %p12;
	selp.b32 	%r68, %r67, %r66, %p11;
	st.global.u32 	[%rd23+-1024], %r68;
	ld.global.u8 	%rs6, [%rd19+384];
	setp.eq.s16 	%p13, %rs1, %rs6;
	selp.b32 	%r69, 2, -1, %p13;
	ld.global.u32 	%r70, [%rd21+1532];
	add.s32 	%r71, %r69, %r70;
	ld.global.u32 	%r72, [%rd21+1536];
	add.s32 	%r73, %r72, -1;
	setp.ge.s32 	%p14, %r71, %r73;
	setp.gt.s32 	%p15, %r71, 0;
	max.s32 	%r74, %r73, 0;
	selp.b32 	%r75, %r71, %r74, %p15;
	selp.b32 	%r76, %r75, %r74, %p14;
	st.global.u32 	[%rd23+-512], %r76;
	ld.global.u8 	%rs7, [%rd19+512];
	setp.eq.s16 	%p16, %rs1, %rs7;
	selp.b32 	%r77, 2, -1, %p16;
	ld.global.u32 	%r78, [%rd21+2044];
	add.s32 	%r79, %r77, %r78;
	ld.global.u32 	%r80, [%rd21+2048];
	add.s32 	%r81, %r80, -1;
	setp.ge.s32 	%p17, %r79, %r81;
	setp.gt.s32 	%p18, %r79, 0;
	max.s32 	%r82, %r81, 0;
	selp.b32 	%r83, %r79, %r82, %p18;
	selp.b32 	%r84, %r83, %r82, %p17;
	st.global.u32 	[%rd23], %r84;
	ld.global.u8 	%rs8, [%rd19+640];
	setp.eq.s16 	%p19, %rs1, %rs8;
	selp.b32 	%r85, 2, -1, %p19;
	ld.global.u32 	%r86, [%rd21+2556];
	add.s32 	%r87, %r85, %r86;
	ld.global.u32 	%r88, [%rd21+2560];
	add.s32 	%r89, %r88, -1;
	setp.ge.s32 	%p20, %r87, %r89;
	setp.gt.s32 	%p21, %r87, 0;
	max.s32 	%r90, %r89, 0;
	selp.b32 	%r91, %r87, %r90, %p21;
	selp.b32 	%r92, %r91, %r90, %p20;
	st.global.u32 	[%rd23+512], %r92;
	ld.global.u8 	%rs9, [%rd19+768];
	setp.eq.s16 	%p22, %rs1, %rs9;
	selp.b32 	%r93, 2, -1, %p22;
	ld.global.u32 	%r94, [%rd21+3068];
	add.s32 	%r95, %r93, %r94;
	ld.global.u32 	%r96, [%rd21+3072];
	add.s32 	%r97, %r96, -1;
	setp.ge.s32 	%p23, %r95, %r97;
	setp.gt.s32 	%p24, %r95, 0;
	max.s32 	%r98, %r97, 0;
	selp.b32 	%r99, %r95, %r98, %p24;
	selp.b32 	%r100, %r99, %r98, %p23;
	st.global.u32 	[%rd23+1024], %r100;
	ld.global.u8 	%rs10, [%rd19+896];
	setp.eq.s16 	%p25, %rs1, %rs10;
	selp.b32 	%r101, 2, -1, %p25;
	ld.global.u32 	%r102, [%rd21+3580];
	add.s32 	%r103, %r101, %r102;
	ld.global.u32 	%r104, [%rd21+3584];
	add.s32 	%r105, %r104, -1;
	setp.ge.s32 	%p26, %r103, %r105;
	setp.gt.s32 	%p27, %r103, 0;
	max.s32 	%r106, %r105, 0;
	selp.b32 	%r107, %r103, %r106, %p27;
	selp.b32 	%r108, %r107, %r106, %p26;
	st.global.u32 	[%rd23+1536], %r108;
	add.s32 	%r246, %r246, 8;
	add.s32 	%r245, %r245, 1024;
	add.s64 	%rd74, %rd74, 4096;
	add.s32 	%r244, %r244, 1024;
	setp.eq.s32 	%p28, %r246, 0;
	@%p28 bra 	$L__BB3_5;
	bra.uni 	$L__BB3_4;
$L__BB3_5:
	setp.eq.s32 	%p29, %r6, 0;
	@%p29 bra 	$L__BB3_35;
	and.b32  	%r33, %r38, 3;
	setp.lt.u32 	%p30, %r6, 4;
	@%p30 bra 	$L__BB3_8;
	shl.b32 	%r109, %r250, 7;
	add.s32 	%r110, %r109, %r5;
	add.s32 	%r111, %r110, %r4;
	cvt.s64.s32 	%rd24, %r111;
	add.s64 	%rd25, %rd2, %rd24;
	ld.global.u8 	%rs11, [%rd25];
	setp.eq.s16 	%p31, %rs1, %rs11;
	selp.b32 	%r112, 2, -1, %p31;
	mul.wide.s32 	%rd26, %r111, 4;
	add.s64 	%rd27, %rd3, %rd26;
	ld.global.u32 	%r113, [%rd27+-4];
	add.s32 	%r114, %r112, %r113;
	ld.global.u32 	%r115, [%rd27];
	add.s32 	%r116, %r115, -1;
	setp.ge.s32 	%p32, %r114, %r116;
	setp.gt.s32 	%p33, %r114, 0;
	max.s32 	%r117, %r116, 0;
	selp.b32 	%r118, %r114, %r117, %p33;
	selp.b32 	%r119, %r118, %r117, %p32;
	mul.wide.s32 	%rd28, %r110, 4;
	add.s64 	%rd29, %rd4, %rd28;
	st.global.u32 	[%rd29], %r119;
	ld.global.u8 	%rs13, [%rd25+128];
	setp.eq.s16 	%p34, %rs1, %rs13;
	selp.b32 	%r120, 2, -1, %p34;
	ld.global.u32 	%r121, [%rd27+508];
	add.s32 	%r122, %r120, %r121;
	ld.global.u32 	%r123, [%rd27+512];
	add.s32 	%r124, %r123, -1;
	setp.ge.s32 	%p35, %r122, %r124;
	setp.gt.s32 	%p36, %r122, 0;
	max.s32 	%r125, %r124, 0;
	selp.b32 	%r126, %r122, %r125, %p36;
	selp.b32 	%r127, %r126, %r125, %p35;
	st.global.u32 	[%rd29+512], %r127;
	ld.global.u8 	%rs14, [%rd25+256];
	setp.eq.s16 	%p37, %rs1, %rs14;
	selp.b32 	%r128, 2, -1, %p37;
	ld.global.u32 	%r129, [%rd27+1020];
	add.s32 	%r130, %r128, %r129;
	ld.global.u32 	%r131, [%rd27+1024];
	add.s32 	%r132, %r131, -1;
	setp.ge.s32 	%p38, %r130, %r132;
	setp.gt.s32 	%p39, %r130, 0;
	max.s32 	%r133, %r132, 0;
	selp.b32 	%r134, %r130, %r133, %p39;
	selp.b32 	%r135, %r134, %r133, %p38;
	st.global.u32 	[%rd29+1024], %r135;
	ld.global.u8 	%rs15, [%rd25+384];
	setp.eq.s16 	%p40, %rs1, %rs15;
	selp.b32 	%r136, 2, -1, %p40;
	ld.global.u32 	%r137, [%rd27+1532];
	add.s32 	%r138, %r136, %r137;
	ld.global.u32 	%r139, [%rd27+1536];
	add.s32 	%r140, %r139, -1;
	setp.ge.s32 	%p41, %r138, %r140;
	setp.gt.s32 	%p42, %r138, 0;
	max.s32 	%r141, %r140, 0;
	selp.b32 	%r142, %r138, %r141, %p42;
	selp.b32 	%r143, %r142, %r141, %p41;
	st.global.u32 	[%rd29+1536], %r143;
	add.s32 	%r250, %r250, 4;
$L__BB3_8:
	setp.eq.s32 	%p43, %r33, 0;
	@%p43 bra 	$L__BB3_35;
	setp.eq.s32 	%p44, %r33, 1;
	@%p44 bra 	$L__BB3_11;
	shl.b32 	%r144, %r250, 7;
	add.s32 	%r145, %r144, %r5;
	add.s32 	%r146, %r145, %r4;
	cvt.s64.s32 	%rd30, %r146;
	add.s64 	%rd31, %rd2, %rd30;
	ld.global.u8 	%rs16, [%rd31];
	setp.eq.s16 	%p45, %rs1, %rs16;
	selp.b32 	%r147, 2, -1, %p45;
	mul.wide.s32 	%rd32, %r146, 4;
	add.s64 	%rd33, %rd3, %rd32;
	ld.global.u32 	%r148, [%rd33+-4];
	add.s32 	%r149, %r147, %r148;
	ld.global.u32 	%r150, [%rd33];
	add.s32 	%r151, %r150, -1;
	setp.ge.s32 	%p46, %r149, %r151;
	setp.gt.s32 	%p47, %r149, 0;
	max.s32 	%r152, %r151, 0;
	selp.b32 	%r153, %r149, %r152, %p47;
	selp.b32 	%r154, %r153, %r152, %p46;
	mul.wide.s32 	%rd34, %r145, 4;
	add.s64 	%rd35, %rd4, %rd34;
	st.global.u32 	[%rd35], %r154;
	ld.global.u8 	%rs18, [%rd31+128];
	setp.eq.s16 	%p48, %rs1, %rs18;
	selp.b32 	%r155, 2, -1, %p48;
	ld.global.u32 	%r156, [%rd33+508];
	add.s32 	%r157, %r155, %r156;
	ld.global.u32 	%r158, [%rd33+512];
	add.s32 	%r159, %r158, -1;
	setp.ge.s32 	%p49, %r157, %r159;
	setp.gt.s32 	%p50, %r157, 0;
	max.s32 	%r160, %r159, 0;
	selp.b32 	%r161, %r157, %r160, %p50;
	selp.b32 	%r162, %r161, %r160, %p49;
	st.global.u32 	[%rd35+512], %r162;
	add.s32 	%r250, %r250, 2;
$L__BB3_11:
	and.b32  	%r163, %r38, 1;
	setp.eq.b32 	%p51, %r163, 1;
	not.pred 	%p52, %p51;
	@%p52 bra 	$L__BB3_35;
	shl.b32 	%r164, %r250, 7;
	add.s32 	%r165, %r164, %r5;
	add.s32 	%r166, %r165, %r4;
	cvt.s64.s32 	%rd36, %r166;
	add.s64 	%rd37, %rd2, %rd36;
	ld.global.u8 	%rs19, [%rd37];
	setp.eq.s16 	%p53, %rs1, %rs19;
	selp.b32 	%r167, 2, -1, %p53;
	mul.wide.s32 	%rd38, %r166, 4;
	add.s64 	%rd39, %rd3, %rd38;
	ld.global.u32 	%r168, [%rd39+-4];
	add.s32 	%r169, %r167, %r168;
	ld.global.u32 	%r170, [%rd39];
	add.s32 	%r171, %r170, -1;
	setp.ge.s32 	%p54, %r169, %r171;
	setp.gt.s32 	%p55, %r169, 0;
	max.s32 	%r172, %r171, 0;
	selp.b32 	%r173, %r169, %r172, %p55;
	selp.b32 	%r174, %r173, %r172, %p54;
	mul.wide.s32 	%rd40, %r165, 4;
	add.s64 	%rd41, %rd4, %rd40;
	st.global.u32 	[%rd41], %r174;
	bra.uni 	$L__BB3_35;
$L__BB3_13:
	setp.lt.s32 	%p56, %r38, 1;
	@%p56 bra 	$L__BB3_35;
	mov.u32 	%r11, %tid.x;
	and.b32  	%r12, %r38, 3;
	setp.lt.u32 	%p57, %r38, 4;
	mov.b32 	%r248, 0;
	@%p57 bra 	$L__BB3_25;
	and.b32  	%r248, %r38, 2147483644;
	mov.b32 	%r247, 0;
$L__BB3_16:
	.pragma "nounroll";
	shl.b32 	%r177, %r247, 7;
	add.s32 	%r21, %r177, %r11;
	setp.ge.s32 	%p58, %r21, %r3;
	mul.wide.s32 	%rd42, %r21, 4;
	add.s64 	%rd9, %rd4, %rd42;
	@%p58 bra 	$L__BB3_18;
	add.s32 	%r178, %r21, %r4;
	cvt.s64.s32 	%rd43, %r178;
	add.s64 	%rd44, %rd2, %rd43;
	ld.global.u8 	%rs21, [%rd44];
	setp.eq.s16 	%p59, %rs1, %rs21;
	selp.b32 	%r179, 2, -1, %p59;
	mul.wide.s32 	%rd45, %r178, 4;
	add.s64 	%rd46, %rd3, %rd45;
	ld.global.u32 	%r180, [%rd46+-4];
	add.s32 	%r181, %r179, %r180;
	ld.global.u32 	%r182, [%rd46];
	add.s32 	%r183, %r182, -1;
	setp.ge.s32 	%p60, %r181, %r183;
	setp.gt.s32 	%p61, %r181, 0;
	max.s32 	%r184, %r183, 0;
	selp.b32 	%r185, %r181, %r184, %p61;
	selp.b32 	%r186, %r185, %r184, %p60;
	st.global.u32 	[%rd9], %r186;
$L__BB3_18:
	add.s32 	%r22, %r21, 128;
	setp.ge.s32 	%p62, %r22, %r3;
	@%p62 bra 	$L__BB3_20;
	add.s32 	%r187, %r22, %r4;
	cvt.s64.s32 	%rd47, %r187;
	add.s64 	%rd48, %rd2, %rd47;
	ld.global.u8 	%rs23, [%rd48];
	setp.eq.s16 	%p63, %rs1, %rs23;
	selp.b32 	%r188, 2, -1, %p63;
	mul.wide.s32 	%rd49, %r187, 4;
	add.s64 	%rd50, %rd3, %rd49;
	ld.global.u32 	%r189, [%rd50+-4];
	add.s32 	%r190, %r188, %r189;
	ld.global.u32 	%r191, [%rd50];
	add.s32 	%r192, %r191, -1;
	setp.ge.s32 	%p64, %r190, %r192;
	setp.gt.s32 	%p65, %r190, 0;
	max.s32 	%r193, %r192, 0;
	selp.b32 	%r194, %r190, %r193, %p65;
	selp.b32 	%r195, %r194, %r193, %p64;
	st.global.u32 	[%rd9+512], %r195;
$L__BB3_20:
	add.s32 	%r23, %r21, 256;
	setp.ge.s32 	%p66, %r23, %r3;
	@%p66 bra 	$L__BB3_22;
	add.s32 	%r196, %r23, %r4;
	cvt.s64.s32 	%rd51, %r196;
	add.s64 	%rd52, %rd2, %rd51;
	ld.global.u8 	%rs25, [%rd52];
	setp.eq.s16 	%p67, %rs1, %rs25;
	selp.b32 	%r197, 2, -1, %p67;
	mul.wide.s32 	%rd53, %r196, 4;
	add.s64 	%rd54, %rd3, %rd53;
	ld.global.u32 	%r198, [%rd54+-4];
	add.s32 	%r199, %r197, %r198;
	ld.global.u32 	%r200, [%rd54];
	add.s32 	%r201, %r200, -1;
	setp.ge.s32 	%p68, %r199, %r201;
	setp.gt.s32 	%p69, %r199, 0;
	max.s32 	%r202, %r201, 0;
	selp.b32 	%r203, %r199, %r202, %p69;
	selp.b32 	%r204, %r203, %r202, %p68;
	st.global.u32 	[%rd9+1024], %r204;
$L__BB3_22:
	add.s32 	%r24, %r21, 384;
	setp.ge.s32 	%p70, %r24, %r3;
	@%p70 bra 	$L__BB3_24;
	add.s32 	%r205, %r24, %r4;
	cvt.s64.s32 	%rd55, %r205;
	add.s64 	%rd56, %rd2, %rd55;
	ld.global.u8 	%rs27, [%rd56];
	setp.eq.s16 	%p71, %rs1, %rs27;
	selp.b32 	%r206, 2, -1, %p71;
	mul.wide.s32 	%rd57, %r205, 4;
	add.s64 	%rd58, %rd3, %rd57;
	ld.global.u32 	%r207, [%rd58+-4];
	add.s32 	%r208, %r206, %r207;
	ld.global.u32 	%r209, [%rd58];
	add.s32 	%r210, %r209, -1;
	setp.ge.s32 	%p72, %r208, %r210;
	setp.gt.s32 	%p73, %r208, 0;
	max.s32 	%r211, %r210, 0;
	selp.b32 	%r212, %r208, %r211, %p73;
	selp.b32 	%r213, %r212, %r211, %p72;
	st.global.u32 	[%rd9+1536], %r213;
$L__BB3_24:
	add.s32 	%r247, %r247, 4;
	setp.ne.s32 	%p74, %r247, %r248;
	@%p74 bra 	$L__BB3_16;
$L__BB3_25:
	setp.eq.s32 	%p75, %r12, 0;
	@%p75 bra 	$L__BB3_35;
	setp.eq.s32 	%p76, %r12, 1;
	@%p76 bra 	$L__BB3_32;
	shl.b32 	%r214, %r248, 7;
	add.s32 	%r27, %r214, %r11;
	setp.ge.s32 	%p77, %r27, %r3;
	mul.wide.s32 	%rd59, %r27, 4;
	add.s64 	%rd10, %rd4, %rd59;
	@%p77 bra 	$L__BB3_29;
	add.s32 	%r215, %r27, %r4;
	cvt.s64.s32 	%rd60, %r215;
	add.s64 	%rd61, %rd2, %rd60;
	ld.global.u8 	%rs29, [%rd61];
	setp.eq.s16 	%p78, %rs1, %rs29;
	selp.b32 	%r216, 2, -1, %p78;
	mul.wide.s32 	%rd62, %r215, 4;
	add.s64 	%rd63, %rd3, %rd62;
	ld.global.u32 	%r217, [%rd63+-4];
	add.s32 	%r218, %r216, %r217;
	ld.global.u32 	%r219, [%rd63];
	add.s32 	%r220, %r219, -1;
	setp.ge.s32 	%p79, %r218, %r220;
	setp.gt.s32 	%p80, %r218, 0;
	max.s32 	%r221, %r220, 0;
	selp.b32 	%r222, %r218, %r221, %p80;
	selp.b32 	%r223, %r222, %r221, %p79;
	st.global.u32 	[%rd10], %r223;
$L__BB3_29:
	add.s32 	%r28, %r27, 128;
	setp.ge.s32 	%p81, %r28, %r3;
	@%p81 bra 	$L__BB3_31;
	add.s32 	%r224, %r28, %r4;
	cvt.s64.s32 	%rd64, %r224;
	add.s64 	%rd65, %rd2, %rd64;
	ld.global.u8 	%rs31, [%rd65];
	setp.eq.s16 	%p82, %rs1, %rs31;
	selp.b32 	%r225, 2, -1, %p82;
	mul.wide.s32 	%rd66, %r224, 4;
	add.s64 	%rd67, %rd3, %rd66;
	ld.global.u32 	%r226, [%rd67+-4];
	add.s32 	%r227, %r225, %r226;
	ld.global.u32 	%r228, [%rd67];
	add.s32 	%r229, %r228, -1;
	setp.ge.s32 	%p83, %r227, %r229;
	setp.gt.s32 	%p84, %r227, 0;
	max.s32 	%r230, %r229, 0;
	selp.b32 	%r231, %r227, %r230, %p84;
	selp.b32 	%r232, %r231, %r230, %p83;
	st.global.u32 	[%rd10+512], %r232;
$L__BB3_31:
	add.s32 	%r248, %r248, 2;
$L__BB3_32:
	and.b32  	%r233, %r38, 1;
	setp.eq.b32 	%p85, %r233, 1;
	not.pred 	%p86, %p85;
	@%p86 bra 	$L__BB3_35;
	shl.b32 	%r234, %r248, 7;
	add.s32 	%r31, %r234, %r11;
	setp.ge.s32 	%p87, %r31, %r3;
	@%p87 bra 	$L__BB3_35;
	add.s32 	%r235, %r31, %r4;
	cvt.s64.s32 	%rd68, %r235;
	add.s64 	%rd69, %rd2, %rd68;
	ld.global.u8 	%rs33, [%rd69];
	setp.eq.s16 	%p88, %rs1, %rs33;
	selp.b32 	%r236, 2, -1, %p88;
	mul.wide.s32 	%rd70, %r235, 4;
	add.s64 	%rd71, %rd3, %rd70;
	ld.global.u32 	%r237, [%rd71+-4];
	add.s32 	%r238, %r236, %r237;
	ld.global.u32 	%r239, [%rd71];
	add.s32 	%r240, %r239, -1;
	setp.ge.s32 	%p89, %r238, %r240;
	setp.gt.s32 	%p90, %r238, 0;
	max.s32 	%r241, %r240, 0;
	selp.b32 	%r242, %r238, %r241, %p90;
	selp.b32 	%r243, %r242, %r241, %p89;
	mul.wide.s32 	%rd72, %r31, 4;
	add.s64 	%rd73, %rd4, %rd72;
	st.global.u32 	[%rd73], %r243;
$L__BB3_35:
	ret;

}
	// .globl	_ZN3cub18CUB_300001_SM_10006detail9transform16transform_kernelINS2_10policy_hubILb1EN4cuda3std3__45tupleIJN6thrust24THRUST_300001_SM_1000_NS17counting_iteratorIiNSA_11use_defaultESC_SC_EEEEEE10policy1000El4tempNSA_6detail15normal_iteratorINSA_10device_ptrIiEEEEJSD_EEEvT0_iT1_T2_DpNS2_10kernel_argIT3_EE
.visible .entry _ZN3cub18CUB_300001_SM_10006detail9transform16transform_kernelINS2_10policy_hubILb1EN4cuda3std3__45tupleIJN6thrust24THRUST_300001_SM_1000_NS17counting_iteratorIiNSA_11use_defaultESC_SC_EEEEEE10policy1000El4tempNSA_6detail15normal_iteratorINSA_10device_ptrIiEEEEJSD_EEEvT0_iT1_T2_DpNS2_10kernel_argIT3_EE(
	.param .u64 _ZN3cub18CUB_300001_SM_10006detail9transform16transform_kernelINS2_10policy_hubILb1EN4cuda3std3__45tupleIJN6thrust24THRUST_300001_SM_1000_NS17counting_iteratorIiNSA_11use_defaultESC_SC_EEEEEE10policy1000El4tempNSA_6detail15normal_iteratorINSA_10device_ptrIiEEEEJSD_EEEvT0_iT1_T2_DpNS2_10kernel_argIT3_EE_param_0,
	.param .u32 _ZN3cub18CUB_300001_SM_10006detail9transform16transform_kernelINS2_10policy_hubILb1EN4cuda3std3__45tupleIJN6thrust24THRUST_300001_SM_1000_NS17counting_iteratorIiNSA_11use_defaultESC_SC_EEEEEE10policy1000El4tempNSA_6detail15normal_iteratorINSA_10device_ptrIiEEEEJSD_EEEvT0_iT1_T2_DpNS2_10kernel_argIT3_EE_param_1,
	.param .align 8 .b8 _ZN3cub18CUB_300001_SM_10006detail9transform16transform_kernelINS2_10policy_hubILb1EN4cuda3std3__45tupleIJN6thrust24THRUST_300001_SM_1000_NS17counting_iteratorIiNSA_11use_defaultESC_SC_EEEEEE10policy1000El4tempNSA_6detail15normal_iteratorINSA_10device_ptrIiEEEEJSD_EEEvT0_iT1_T2_DpNS2_10kernel_argIT3_EE_param_2[24],
	.param .align 8 .b8 _ZN3cub18CUB_300001_SM_10006detail9transform16transform_kernelINS2_10policy_hubILb1EN4cuda3std3__45tupleIJN6thrust24THRUST_300001_SM_1000_NS17counting_iteratorIiNSA_11use_defaultESC_SC_EEEEEE10policy1000El4tempNSA_6detail15normal_iteratorINSA_10device_ptrIiEEEEJSD_EEEvT0_iT1_T2_DpNS2_10kernel_argIT3_EE_param_3[8],
	.param .align 8 .b8 _ZN3cub18CUB_300001_SM_10006detail9transform16transform_kernelINS2_10policy_hubILb1EN4cuda3std3__45tupleIJN6thrust24THRUST_300001_SM_1000_NS17counting_iteratorIiNSA_11use_defaultESC_SC_EEEEEE10policy1000El4tempNSA_6detail15normal_iteratorINSA_10device_ptrIiEEEEJSD_EEEvT0_iT1_T2_DpNS2_10kernel_argIT3_EE_param_4[16]
)
.maxntid 128
{
	.reg .pred 	%p<91>;
	.reg .b16 	%rs<35>;
	.reg .b32 	%r<251>;
	.reg .b64 	%rd<81>;

	ld.param.u32 	%r1, [_ZN3cub18CUB_300001_SM_10006detail9transform16transform_kernelINS2_10policy_hubILb1EN4cuda3std3__45tupleIJN6thrust24THRUST_300001_SM_1000_NS17counting_iteratorIiNSA_11use_defaultESC_SC_EEEEEE10policy1000El4tempNSA_6detail15normal_iteratorINSA_10device_ptrIiEEEEJSD_EEEvT0_iT1_T2_DpNS2_10kernel_argIT3_EE_param_4];
	ld.param.u64 	%rd12, [_ZN3cub18CUB_300001_SM_10006detail9transform16transform_kernelINS2_10policy_hubILb1EN4cuda3std3__45tupleIJN6thrust24THRUST_300001_SM_1000_NS17counting_iteratorIiNSA_11use_defaultESC_SC_EEEEEE10policy1000El4tempNSA_6detail15normal_iteratorINSA_10device_ptrIiEEEEJSD_EEEvT0_iT1_T2_DpNS2_10kernel_argIT3_EE_param_0];
	ld.param.u64 	%rd13, [_ZN3cub18CUB_300001_SM_10006detail9transform16transform_kernelINS2_10policy_hubILb1EN4cuda3std3__45tupleIJN6thrust24THRUST_300001_SM_1000_NS17counting_iteratorIiNSA_11use_defaultESC_SC_EEEEEE10policy1000El4tempNSA_6detail15normal_iteratorINSA_10device_ptrIiEEEEJSD_EEEvT0_iT1_T2_DpNS2_10kernel_argIT3_EE_param_2+16];
	ld.param.u64 	%rd14, [_ZN3cub18CUB_300001_SM_10006detail9transform16transform_kernelINS2_10policy_hubILb1EN4cuda3std3__45tupleIJN6thrust24THRUST_300001_SM_1000_NS17counting_iteratorIiNSA_11use_defaultESC_SC_EEEEEE10policy1000El4tempNSA_6detail15normal_iteratorINSA_10device_ptrIiEEEEJSD_EEEvT0_iT1_T2_DpNS2_10kernel_argIT3_EE_param_2];
	ld.param.u64 	%rd15, [_ZN3cub18CUB_300001_SM_10006detail9transform16transform_kernelINS2_10policy_hubILb1EN4cuda3std3__45tupleIJN6thrust24THRUST_300001_SM_1000_NS17counting_iteratorIiNSA_11use_defaultESC_SC_EEEEEE10policy1000El4tempNSA_6detail15normal_iteratorINSA_10device_ptrIiEEEEJSD_EEEvT0_iT1_T2_DpNS2_10kernel_argIT3_EE_param_3];
	ld.param.u32 	%r38, [_ZN3cub18CUB_300001_SM_10006detail9transform16transform_kernelINS2_10policy_hubILb1EN4cuda3std3__45tupleIJN6thrust24THRUST_300001_SM_1000_NS17counting_iteratorIiNSA_11use_defaultESC_SC_EEEEEE10policy1000El4tempNSA_6detail15normal_iteratorINSA_10device_ptrIiEEEEJSD_EEEvT0_iT1_T2_DpNS2_10kernel_argIT3_EE_param_1];
	ld.param.u8 	%rs1, [_ZN3cub18CUB_300001_SM_10006detail9transform16transform_kernelINS2_10policy_hubILb1EN4cuda3std3__45tupleIJN6thrust24THRUST_300001_SM_1000_NS17counting_iteratorIiNSA_11use_defaultESC_SC_EEEEEE10policy1000El4tempNSA_6detail15normal_iteratorINSA_10device_ptrIiEEEEJSD_EEEvT0_iT1_T2_DpNS2_10kernel_argIT3_EE_param_2+8];
	cvta.to.global.u64 	%rd1, %rd15;
	cvta.to.global.u64 	%rd2, %rd14;
	cvta.to.global.u64 	%rd3, %rd13;
	shl.b32 	%r39, %r38, 7;
	mov.u32 	%r40, %ctaid.x;
	cvt.u64.u32 	%rd16, %r40;
	cvt.s64.s32 	%rd17, %r39;
	mul.lo.s64 	%rd4, %rd17, %rd16;
	sub.s64 	%rd18, %rd12, %rd4;
	min.s64 	%rd19, %rd18, %rd17;
	cvt.u32.u64 	%r2, %rd19;
	cvt.u32.u64 	%r3, %rd4;
	add.s32 	%r4, %r1, %r3;
	shl.b64 	%rd20, %rd4, 2;
	add.s64 	%rd5, %rd1, %rd20;
	setp.eq.s32 	%p1, %r39, %r2;
	@%p1 bra 	$L__BB4_23;
	setp.lt.s32 	%p2, %r38, 1;
	@%p2 bra 	$L__BB4_35;
	mov.u32 	%r5, %tid.x;
	and.b32  	%r6, %r38, 3;
	setp.lt.u32 	%p3, %r38, 4;
	mov.b32 	%r249, 0;
	@%p3 bra 	$L__BB4_13;
	and.b32  	%r249, %r38, 2147483644;
	mov.b32 	%r245, 0;
$L__BB4_4:
	.pragma "nounroll";
	shl.b32 	%r43, %r245, 7;
	add.s32 	%r21, %r43, %r5;
	setp.ge.s32 	%p4, %r21, %r2;
	mul.wide.s32 	%rd21, %r21, 4;
	add.s64 	%rd10, %rd5, %rd21;
	@%p4 bra 	$L__BB4_6;
	add.s32 	%r44, %r21, %r4;
	cvt.s64.s32 	%rd22, %r44;
	add.s64 	%rd23, %rd2, %rd22;
	ld.global.u8 	%rs2, [%rd23];
	setp.eq.s16 	%p5, %rs1, %rs2;
	selp.b32 	%r45, 2, -1, %p5;
	mul.wide.s32 	%rd24, %r44, 4;
	add.s64 	%rd25, %rd3, %rd24;
	ld.global.u32 	%r46, [%rd25+-4];
	add.s32 	%r47, %r45, %r46;
	ld.global.u32 	%r48, [%rd25];
	add.s32 	%r49, %r48, -1;
	setp.ge.s32 	%p6, %r47, %r49;
	setp.gt.s32 	%p7, %r47, 0;
	max.s32 	%r50, %r49, 0;
	selp.b32 	%r51, %r47, %r50, %p7;
	selp.b32 	%r52, %r51, %r50, %p6;
	st.global.u32 	[%rd10], %r52;
$L__BB4_6:
	add.s32 	%r22, %r21, 128;
	setp.ge.s32 	%p8, %r22, %r2;
	@%p8 bra 	$L__BB4_8;
	add.s32 	%r53, %r22, %r4;
	cvt.s64.s32 	%rd26, %r53;
	add.s64 	%rd27, %rd2, %rd26;
	ld.global.u8 	%rs4, [%rd27];
	setp.eq.s16 	%p9, %rs1, %rs4;
	selp.b32 	%r54, 2, -1, %p9;
	mul.wide.s32 	%rd28, %r53, 4;
	add.s64 	%rd29, %rd3, %rd28;
	ld.global.u32 	%r55, [%rd29+-4];
	add.s32 	%r56, %r54, %r55;
	ld.global.u32 	%r57, [%rd29];
	add.s32 	%r58, %r57, -1;
	setp.ge.s32 	%p10, %r56, %r58;
	setp.gt.s32 	%p11, %r56, 0;
	max.s32 	%r59, %r58, 0;
	selp.b32 	%r60, %r56, %r59, %p11;
	selp.b32 	%r61, %r60, %r59, %p10;
	st.global.u32 	[%rd10+512], %r61;
$L__BB4_8:
	add.s32 	%r23, %r21, 256;
	setp.ge.s32 	%p12, %r23, %r2;
	@%p12 bra 	$L__BB4_10;
	add.s32 	%r62, %r23, %r4;
	cvt.s64.s32 	%rd30, %r62;
	add.s64 	%rd31, %rd2, %rd30;
	ld.global.u8 	%rs6, [%rd31];
	setp.eq.s16 	%p13, %rs1, %rs6;
	selp.b32 	%r63, 2, -1, %p13;
	mul.wide.s32 	%rd32, %r62, 4;
	add.s64 	%rd33, %rd3, %rd32;
	ld.global.u32 	%r64, [%rd33+-4];
	add.s32 	%r65, %r63, %r64;
	ld.global.u32 	%r66, [%rd33];
	add.s32 	%r67, %r66, -1;
	setp.ge.s32 	%p14, %r65, %r67;
	setp.gt.s32 	%p15, %r65, 0;
	max.s32 	%r68, %r67, 0;
	selp.b32 	%r69, %r65, %r68, %p15;
	selp.b32 	%r70, %r69, %r68, %p14;
	st.global.u32 	[%rd10+1024], %r70;
$L__BB4_10:
	add.s32 	%r24, %r21, 384;
	setp.ge.s32 	%p16, %r24, %r2;
	@%p16 bra 	$L__BB4_12;
	add.s32 	%r71, %r24, %r4;
	cvt.s64.s32 	%rd34, %r71;
	add.s64 	%rd35, %rd2, %rd34;
	ld.global.u8 	%rs8, [%rd35];
	setp.eq.s16 	%p17, %rs1, %rs8;
	selp.b32 	%r72, 2, -1, %p17;
	mul.wide.s32 	%rd36, %r71, 4;
	add.s64 	%rd37, %rd3, %rd36;
	ld.global.u32 	%r73, [%rd37+-4];
	add.s32 	%r74, %r72, %r73;
	ld.global.u32 	%r75, [%rd37];
	add.s32 	%r76, %r75, -1;
	setp.ge.s32 	%p18, %r74, %r76;
	setp.gt.s32 	%p19, %r74, 0;
	max.s32 	%r77, %r76, 0;
	selp.b32 	%r78, %r74, %r77, %p19;
	selp.b32 	%r79, %r78, %r77, %p18;
	st.global.u32 	[%rd10+1536], %r79;
$L__BB4_12:
	add.s32 	%r245, %r245, 4;
	setp.eq.s32 	%p20, %r245, %r249;
	@%p20 bra 	$L__BB4_13;
	bra.uni 	$L__BB4_4;
$L__BB4_13:
	setp.eq.s32 	%p21, %r6, 0;
	@%p21 bra 	$L__BB4_35;
	setp.eq.s32 	%p22, %r6, 1;
	@%p22 bra 	$L__BB4_20;
	shl.b32 	%r80, %r249, 7;
	add.s32 	%r33, %r80, %r5;
	setp.ge.s32 	%p23, %r33, %r2;
	mul.wide.s32 	%rd38, %r33, 4;
	add.s64 	%rd11, %rd5, %rd38;
	@%p23 bra 	$L__BB4_17;
	add.s32 	%r81, %r33, %r4;
	cvt.s64.s32 	%rd39, %r81;
	add.s64 	%rd40, %rd2, %rd39;
	ld.global.u8 	%rs10, [%rd40];
	setp.eq.s16 	%p24, %rs1, %rs10;
	selp.b32 	%r82, 2, -1, %p24;
	mul.wide.s32 	%rd41, %r81, 4;
	add.s64 	%rd42, %rd3, %rd41;
	ld.global.u32 	%r83, [%rd42+-4];
	add.s32 	%r84, %r82, %r83;
	ld.global.u32 	%r85, [%rd42];
	add.s32 	%r86, %r85, -1;
	setp.ge.s32 	%p25, %r84, %r86;
	setp.gt.s32 	%p26, %r84, 0;
	max.s32 	%r87, %r86, 0;
	selp.b32 	%r88, %r84, %r87, %p26;
	selp.b32 	%r89, %r88, %r87, %p25;
	st.global.u32 	[%rd11], %r89;
$L__BB4_17:
	add.s32 	%r34, %r33, 128;
	setp.ge.s32 	%p27, %r34, %r2;
	@%p27 bra 	$L__BB4_19;
	add.s32 	%r90, %r34, %r4;
	cvt.s64.s32 	%rd43, %r90;
	add.s64 	%rd44, %rd2, %rd43;
	ld.global.u8 	%rs12, [%rd44];
	setp.eq.s16 	%p28, %rs1, %rs12;
	selp.b32 	%r91, 2, -1, %p28;
	mul.wide.s32 	%rd45, %r90, 4;
	add.s64 	%rd46, %rd3, %rd45;
	ld.global.u32 	%r92, [%rd46+-4];
	add.s32 	%r93, %r91, %r92;
	ld.global.u32 	%r94, [%rd46];
	add.s32 	%r95, %r94, -1;
	setp.ge.s32 	%p29, %r93, %r95;
	setp.gt.s32 	%p30, %r93, 0;
	max.s32 	%r96, %r95, 0;
	selp.b32 	%r97, %r93, %r96, %p30;
	selp.b32 	%r98, %r97, %r96, %p29;
	st.global.u32 	[%rd11+512], %r98;
$L__BB4_19:
	add.s32 	%r249, %r249, 2;
$L__BB4_20:
	and.b32  	%r99, %r38, 1;
	setp.eq.b32 	%p31, %r99, 1;
	not.pred 	%p32, %p31;
	@%p32 bra 	$L__BB4_35;
	shl.b32 	%r100, %r249, 7;
	add.s32 	%r37, %r100, %r5;
	setp.ge.s32 	%p33, %r37, %r2;
	@%p33 bra 	$L__BB4_35;
	add.s32 	%r101, %r37, %r4;
	cvt.s64.s32 	%rd47, %r101;
	add.s64 	%rd48, %rd2, %rd47;
	ld.global.u8 	%rs14, [%rd48];
	setp.eq.s16 	%p34, %rs1, %rs14;
	selp.b32 	%r102, 2, -1, %p34;
	mul.wide.s32 	%rd49, %r101, 4;
	add.s64 	%rd50, %rd3, %rd49;
	ld.global.u32 	%r103, [%rd50+-4];
	add.s32 	%r104, %r102, %r103;
	ld.global.u32 	%r105, [%rd50];
	add.s32 	%r106, %r105, -1;
	setp.ge.s32 	%p35, %r104, %r106;
	setp.gt.s32 	%p36, %r104, 0;
	max.s32 	%r107, %r106, 0;
	selp.b32 	%r108, %r104, %r107, %p36;
	selp.b32 	%r109, %r108, %r107, %p35;
	mul.wide.s32 	%rd51, %r37, 4;
	add.s64 	%rd52, %rd5, %rd51;
	st.global.u32 	[%rd52], %r109;
	bra.uni 	$L__BB4_35;
$L__BB4_23:
	setp.lt.s32 	%p37, %r38, 1;
	@%p37 bra 	$L__BB4_35;
	mov.u32 	%r8, %tid.x;
	and.b32  	%r9, %r38, 7;
	setp.lt.u32 	%p38, %r38, 8;
	mov.b32 	%r247, 0;
	@%p38 bra 	$L__BB4_27;
	and.b32  	%r247, %r38, 2147483640;
	neg.s32 	%r244, %r247;
	add.s32 	%r111, %r1, %r8;
	add.s32 	%r243, %r111, %r3;
	mul.wide.u32 	%rd54, %r8, 4;
	add.s64 	%rd55, %rd20, %rd1;
	add.s64 	%rd80, %rd55, %rd54;
	add.s64 	%rd7, %rd55, 1536;
	add.s32 	%r242, %r8, 128;
$L__BB4_26:
	.pragma "nounroll";
	cvt.s64.s32 	%rd56, %r243;
	add.s64 	%rd57, %rd2, %rd56;
	mul.wide.s32 	%rd58, %r243, 4;
	add.s64 	%rd59, %rd3, %rd58;
	mul.wide.s32 	%rd60, %r242, 4;
	add.s64 	%rd61, %rd7, %rd60;
	ld.global.u8 	%rs16, [%rd57];
	setp.eq.s16 	%p39, %rs1, %rs16;
	selp.b32 	%r112, 2, -1, %p39;
	ld.global.u32 	%r113, [%rd59+-4];
	add.s32 	%r114, %r112, %r113;
	ld.global.u32 	%r115, [%rd59];
	add.s32 	%r116, %r115, -1;
	setp.ge.s32 	%p40, %r114, %r116;
	setp.gt.s32 	%p41, %r114, 0;
	max.s32 	%r117, %r116, 0;
	selp.b32 	%r118, %r114, %r117, %p41;
	selp.b32 	%r119, %r118, %r117, %p40;
	st.global.u32 	[%rd80], %r119;
	ld.global.u8 	%rs18, [%rd57+128];
	setp.eq.s16 	%p42, %rs1, %rs18;
	selp.b32 	%r120, 2, -1, %p42;
	ld.global.u32 	%r121, [%rd59+508];
	add.s32 	%r122, %r120, %r121;
	ld.global.u32 	%r123, [%rd59+512];
	add.s32 	%r124, %r123, -1;
	setp.ge.s32 	%p43, %r122, %r124;
	setp.gt.s32 	%p44, %r122, 0;
	max.s32 	%r125, %r124, 0;
	selp.b32 	%r126, %r122, %r125, %p44;
	selp.b32 	%r127, %r126, %r125, %p43;
	st.global.u32 	[%rd61+-1536], %r127;
	ld.global.u8 	%rs19, [%rd57+256];
	setp.eq.s16 	%p45, %rs1, %rs19;
	selp.b32 	%r128, 2, -1, %p45;
	ld.global.u32 	%r129, [%rd59+1020];
	add.s32 	%r130, %r128, %r129;
	ld.global.u32 	%r131, [%rd59+1024];
	add.s32 	%r132, %r131, -1;
	setp.ge.s32 	%p46, %r130, %r132;
	setp.gt.s32 	%p47, %r130, 0;
	max.s32 	%r133, %r132, 0;
	selp.b32 	%r134, %r130, %r133, %p47;
	selp.b32 	%r135, %r134, %r133, %p46;
	st.global.u32 	[%rd61+-1024], %r135;
	ld.global.u8 	%rs20, [%rd57+384];
	setp.eq.s16 	%p48, %rs1, %rs20;
	selp.b32 	%r136, 2, -1, %p48;
	ld.global.u32 	%r137, [%rd59+1532];
	add.s32 	%r138, %r136, %r137;
	ld.global.u32 	%r139, [%rd59+1536];
	add.s32 	%r140, %r139, -1;
	setp.ge.s32 	%p49, %r138, %r140;
	setp.gt.s32 	%p50, %r138, 0;
	max.s32 	%r141, %r140, 0;
	selp.b32 	%r142, %r138, %r141, %p50;
	selp.b32 	%r143, %r142, %r141, %p49;
	st.global.u32 	[%rd61+-512], %r143;
	ld.global.u8 	%rs21, [%rd57+512];
	setp.eq.s16 	%p51, %rs1, %rs21;
	selp.b32 	%r144, 2, -1, %p51;
	ld.global.u32 	%r145, [%rd59+2044];
	add.s32 	%r146, %r144, %r145;
	ld.global.u32 	%r147, [%rd59+2048];
	add.s32 	%r148, %r147, -1;
	setp.ge.s32 	%p52, %r146, %r148;
	setp.gt.s32 	%p53, %r146, 0;
	max.s32 	%r149, %r148, 0;
	selp.b32 	%r150, %r146, %r149, %p53;
	selp.b32 	%r151, %r150, %r149, %p52;
	st.global.u32 	[%rd61], %r151;
	ld.global.u8 	%rs22, [%rd57+640];
	setp.eq.s16 	%p54, %rs1, %rs22;
	selp.b32 	%r152, 2, -1, %p54;
	ld.global.u32 	%r153, [%rd59+2556];
	add.s32 	%r154, %r152, %r153;
	ld.global.u32 	%r155, [%rd59+2560];
	add.s32 	%r156, %r155, -1;
	setp.ge.s32 	%p55, %r154, %r156;
	setp.gt.s32 	%p56, %r154, 0;
	max.s32 	%r157, %r156, 0;
	selp.b32 	%r158, %r154, %r157, %p56;
	selp.b32 	%r159, %r158, %r157, %p55;
	st.global.u32 	[%rd61+512], %r159;
	ld.global.u8 	%rs23, [%rd57+768];
	setp.eq.s16 	%p57, %rs1, %rs23;
	selp.b32 	%r160, 2, -1, %p57;
	ld.global.u32 	%r161, [%rd59+3068];
	add.s32 	%r162, %r160, %r161;
	ld.global.u32 	%r163, [%rd59+3072];
	add.s32 	%r164, %r163, -1;
	setp.ge.s32 	%p58, %r162, %r164;
	setp.gt.s32 	%p59, %r162, 0;
	max.s32 	%r165, %r164, 0;
	selp.b32 	%r166, %r162, %r165, %p59;
	selp.b32 	%r167, %r166, %r165, %p58;
	st.global.u32 	[%rd61+1024], %r167;
	ld.global.u8 	%rs24, [%rd57+896];
	setp.eq.s16 	%p60, %rs1, %rs24;
	selp.b32 	%r168, 2, -1, %p60;
	ld.global.u32 	%r169, [%rd59+3580];
	add.s32 	%r170, %r168, %r169;
	ld.global.u32 	%r171, [%rd59+3584];
	add.s32 	%r172, %r171, -1;
	setp.ge.s32 	%p61, %r170, %r172;
	setp.gt.s32 	%p62, %r170, 0;
	max.s32 	%r173, %r172, 0;
	selp.b32 	%r174, %r170, %r173, %p62;
	selp.b32 	%r175, %r174, %r173, %p61;
	st.global.u32 	[%rd61+1536], %r175;
	add.s32 	%r244, %r244, 8;
	add.s32 	%r243, %r243, 1024;
	add.s64 	%rd80, %rd80, 4096;
	add.s32 	%r242, %r242, 1024;
	setp.eq.s32 	%p63, %r244, 0;
	@%p63 bra 	$L__BB4_27;
	bra.uni 	$L__BB4_26;
$L__BB4_27:
	setp.eq.s32 	%p64, %r9, 0;
	@%p64 bra 	$L__BB4_35;
	and.b32  	%r27, %r38, 3;
	setp.lt.u32 	%p65, %r9, 4;
	@%p65 bra 	$L__BB4_30;
	shl.b32 	%r176, %r247, 7;
	add.s32 	%r177, %r176, %r8;
	add.s32 	%r178, %r177, %r4;
	cvt.s64.s32 	%rd62, %r178;
	add.s64 	%rd63, %rd2, %rd62;
	ld.global.u8 	%rs25, [%rd63];
	setp.eq.s16 	%p66, %rs1, %rs25;
	selp.b32 	%r179, 2, -1, %p66;
	mul.wide.s32 	%rd64, %r178, 4;
	add.s64 	%rd65, %rd3, %rd64;
	ld.global.u32 	%r180, [%rd65+-4];
	add.s32 	%r181, %r179, %r180;
	ld.global.u32 	%r182, [%rd65];
	add.s32 	%r183, %r182, -1;
	setp.ge.s32 	%p67, %r181, %r183;
	setp.gt.s32 	%p68, %r181, 0;
	max.s32 	%r184, %r183, 0;
	selp.b32 	%r185, %r181, %r184, %p68;
	selp.b32 	%r186, %r185, %r184, %p67;
	mul.wide.s32 	%rd66, %r177, 4;
	add.s64 	%rd67, %rd5, %rd66;
	st.global.u32 	[%rd67], %r186;
	ld.global.u8 	%rs27, [%rd63+128];
	setp.eq.s16 	%p69, %rs1, %rs27;
	selp.b32 	%r187, 2, -1, %p69;
	ld.global.u32 	%r188, [%rd65+508];
	add.s32 	%r189, %r187, %r188;
	ld.global.u32 	%r190, [%rd65+512];
	add.s32 	%r191, %r190, -1;
	setp.ge.s32 	%p70, %r189, %r191;
	setp.gt.s32 	%p71, %r189, 0;
	max.s32 	%r192, %r191, 0;
	selp.b32 	%r193, %r189, %r192, %p71;
	selp.b32 	%r194, %r193, %r192, %p70;
	st.global.u32 	[%rd67+512], %r194;
	ld.global.u8 	%rs28, [%rd63+256];
	setp.eq.s16 	%p72, %rs1, %rs28;
	selp.b32 	%r195, 2, -1, %p72;
	ld.global.u32 	%r196, [%rd65+1020];
	add.s32 	%r197, %r195, %r196;
	ld.global.u32 	%r198, [%rd65+1024];
	add.s32 	%r199, %r198, -1;
	setp.ge.s32 	%p73, %r197, %r199;
	setp.gt.s32 	%p74, %r197, 0;
	max.s32 	%r200, %r199, 0;
	selp.b32 	%r201, %r197, %r200, %p74;
	selp.b32 	%r202, %r201, %r200, %p73;
	st.global.u32 	[%rd67+1024], %r202;
	ld.global.u8 	%rs29, [%rd63+384];
	setp.eq.s16 	%p75, %rs1, %rs29;
	selp.b32 	%r203, 2, -1, %p75;
	ld.global.u32 	%r204, [%rd65+1532];
	add.s32 	%r205, %r203, %r204;
	ld.global.u32 	%r206, [%rd65+1536];
	add.s32 	%r207, %r206, -1;
	setp.ge.s32 	%p76, %r205, %r207;
	setp.gt.s32 	%p77, %r205, 0;
	max.s32 	%r208, %r207, 0;
	selp.b32 	%r209, %r205, %r208, %p77;
	selp.b32 	%r210, %r209, %r208, %p76;
	st.global.u32 	[%rd67+1536], %r210;
	add.s32 	%r247, %r247, 4;
$L__BB4_30:
	setp.eq.s32 	%p78, %r27, 0;
	@%p78 bra 	$L__BB4_35;
	setp.eq.s32 	%p79, %r27, 1;
	@%p79 bra 	$L__BB4_33;
	shl.b32 	%r211, %r247, 7;
	add.s32 	%r212, %r211, %r8;
	add.s32 	%r213, %r212, %r4;
	cvt.s64.s32 	%rd68, %r213;
	add.s64 	%rd69, %rd2, %rd68;
	ld.global.u8 	%rs30, [%rd69];
	setp.eq.s16 	%p80, %rs1, %rs30;
	selp.b32 	%r214, 2, -1, %p80;
	mul.wide.s32 	%rd70, %r213, 4;
	add.s64 	%rd71, %rd3, %rd70;
	ld.global.u32 	%r215, [%rd71+-4];
	add.s32 	%r216, %r214, %r215;
	ld.global.u32 	%r217, [%rd71];
	add.s32 	%r218, %r217, -1;
	setp.ge.s32 	%p81, %r216, %r218;
	setp.gt.s32 	%p82, %r216, 0;
	max.s32 	%r219, %r218, 0;
	selp.b32 	%r220, %r216, %r219, %p82;
	selp.b32 	%r221, %r220, %r219, %p81;
	mul.wide.s32 	%rd72, %r212, 4;
	add.s64 	%rd73, %rd5, %rd72;
	st.global.u32 	[%rd73], %r221;
	ld.global.u8 	%rs32, [%rd69+128];
	setp.eq.s16 	%p83, %rs1, %rs32;
	selp.b32 	%r222, 2, -1, %p83;
	ld.global.u32 	%r223, [%rd71+508];
	add.s32 	%r224, %r222, %r223;
	ld.global.u32 	%r225, [%rd71+512];
	add.s32 	%r226, %r225, -1;
	setp.ge.s32 	%p84, %r224, %r226;
	setp.gt.s32 	%p85, %r224, 0;
	max.s32 	%r227, %r226, 0;
	selp.b32 	%r228, %r224, %r227, %p85;
	selp.b32 	%r229, %r228, %r227, %p84;
	st.global.u32 	[%rd73+512], %r229;
	add.s32 	%r247, %r247, 2;
$L__BB4_33:
	and.b32  	%r230, %r38, 1;
	setp.eq.b32 	%p86, %r230, 1;
	not.pred 	%p87, %p86;
	@%p87 bra 	$L__BB4_35;
	shl.b32 	%r231, %r247, 7;
	add.s32 	%r232, %r231, %r8;
	add.s32 	%r233, %r232, %r4;
	cvt.s64.s32 	%rd74, %r233;
	add.s64 	%rd75, %rd2, %rd74;
	ld.global.u8 	%rs33, [%rd75];
	setp.eq.s16 	%p88, %rs1, %rs33;
	selp.b32 	%r234, 2, -1, %p88;
	mul.wide.s32 	%rd76, %r233, 4;
	add.s64 	%rd77, %rd3, %rd76;
	ld.global.u32 	%r235, [%rd77+-4];
	add.s32 	%r236, %r234, %r235;
	ld.global.u32 	%r237, [%rd77];
	add.s32 	%r238, %r237, -1;
	setp.ge.s32 	%p89, %r236, %r238;
	setp.gt.s32 	%p90, %r236, 0;
	max.s32 	%r239, %r238, 0;
	selp.b32 	%r240, %r236, %r239, %p90;
	selp.b32 	%r241, %r240, %r239, %p89;
	mul.wide.s32 	%rd78, %r232, 4;
	add.s64 	%rd79, %rd5, %rd78;
	st.global.u32 	[%rd79], %r241;
$L__BB4_35:
	ret;

}
	// .globl	_ZN3cub18CUB_300001_SM_10006detail4scan20DeviceScanInitKernelINS0_13ScanTileStateIiLb1EEEEEvT_i
.visible .entry _ZN3cub18CUB_300001_SM_10006detail4scan20DeviceScanInitKernelINS0_13ScanTileStateIiLb1EEEEEvT_i(
	.param .align 8 .b8 _ZN3cub18CUB_300001_SM_10006detail4scan20DeviceScanInitKernelINS0_13ScanTileStateIiLb1EEEEEvT_i_param_0[8],
	.param .u32 _ZN3cub18CUB_300001_SM_10006detail4scan20DeviceScanInitKernelINS0_13ScanTileStateIiLb1EEEEEvT_i_param_1
)
{
	.reg .pred 	%p<5>;
	.reg .b32 	%r<10>;
	.reg .b64 	%rd<7>;

	ld.param.u64 	%rd2, [_ZN3cub18CUB_300001_SM_10006detail4scan20DeviceScanInitKernelINS0_13ScanTileStateIiLb1EEEEEvT_i_param_0];
	ld.param.u32 	%r4, [_ZN3cub18CUB_300001_SM_10006detail4scan20DeviceScanInitKernelINS0_13ScanTileStateIiLb1EEEEEvT_i_param_1];
	cvta.to.global.u64 	%rd1, %rd2;
	mov.u32 	%r1, %ctaid.x;
	mov.u32 	%r5, %ntid.x;
	mov.u32 	%r2, %tid.x;
	mad.lo.s32 	%r3, %r1, %r5, %r2;
	setp.ge.s32 	%p1, %r3, %r4;
	@%p1 bra 	$L__BB5_2;
	mul.wide.s32 	%rd3, %r3, 8;
	add.s64 	%rd4, %rd1, %rd3;
	mov.b32 	%r6, 0;
	mov.b32 	%r7, 99;
	st.global.v2.u32 	[%rd4+256], {%r7, %r6};
$L__BB5_2:
	setp.ne.s32 	%p2, %r1, 0;
	setp.gt.u32 	%p3, %r2, 31;
	or.pred  	%p4, %p2, %p3;
	@%p4 bra 	$L__BB5_4;
	mul.wide.u32 	%rd5, %r2, 8;
	add.s64 	%rd6, %rd1, %rd5;
	mov.b32 	%r9, 0;
	st.global.v2.u32 	[%rd6], {%r9, %r9};
$L__BB5_4:
	ret;

}
	// .globl	_ZN3cub18CUB_300001_SM_10006detail4scan16DeviceScanKernelINS2_10policy_hubIiiijN4cuda3__47maximumIiEEE10Policy1000EN6thrust24THRUST_300001_SM_1000_NS6detail15normal_iteratorINSC_10device_ptrIiEEEESH_NS0_13ScanTileStateIiLb1EEES8_NS0_8NullTypeEjiLb0ESK_EEvT0_T1_T2_iT3_T4_T5_
.visible .entry _ZN3cub18CUB_300001_SM_10006detail4scan16DeviceScanKernelINS2_10policy_hubIiiijN4cuda3__47maximumIiEEE10Policy1000EN6thrust24THRUST_300001_SM_1000_NS6detail15normal_iteratorINSC_10device_ptrIiEEEESH_NS0_13ScanTileStateIiLb1EEES8_NS0_8NullTypeEjiLb0ESK_EEvT0_T1_T2_iT3_T4_T5_(
	.param .align 8 .b8 _ZN3cub18CUB_300001_SM_10006detail4scan16DeviceScanKernelINS2_10policy_hubIiiijN4cuda3__47maximumIiEEE10Policy1000EN6thrust24THRUST_300001_SM_1000_NS6detail15normal_iteratorINSC_10device_ptrIiEEEESH_NS0_13ScanTileStateIiLb1EEES8_NS0_8NullTypeEjiLb0ESK_EEvT0_T1_T2_iT3_T4_T5__param_0[8],
	.param .align 8 .b8 _ZN3cub18CUB_300001_SM_10006detail4scan16DeviceScanKernelINS2_10policy_hubIiiijN4cuda3__47maximumIiEEE10Policy1000EN6thrust24THRUST_300001_SM_1000_NS6detail15normal_iteratorINSC_10device_ptrIiEEEESH_NS0_13ScanTileStateIiLb1EEES8_NS0_8NullTypeEjiLb0ESK_EEvT0_T1_T2_iT3_T4_T5__param_1[8],
	.param .align 8 .b8 _ZN3cub18CUB_300001_SM_10006detail4scan16DeviceScanKernelINS2_10policy_hubIiiijN4cuda3__47maximumIiEEE10Policy1000EN6thrust24THRUST_300001_SM_1000_NS6detail15normal_iteratorINSC_10device_ptrIiEEEESH_NS0_13ScanTileStateIiLb1EEES8_NS0_8NullTypeEjiLb0ESK_EEvT0_T1_T2_iT3_T4_T5__param_2[8],
	.param .u32 _ZN3cub18CUB_300001_SM_10006detail4scan16DeviceScanKernelINS2_10policy_hubIiiijN4cuda3__47maximumIiEEE10Policy1000EN6thrust24THRUST_300001_SM_1000_NS6detail15normal_iteratorINSC_10device_ptrIiEEEESH_NS0_13ScanTileStateIiLb1EEES8_NS0_8NullTypeEjiLb0ESK_EEvT0_T1_T2_iT3_T4_T5__param_3,
	.param .align 1 .b8 _ZN3cub18CUB_300001_SM_10006detail4scan16DeviceScanKernelINS2_10policy_hubIiiijN4cuda3__47maximumIiEEE10Policy1000EN6thrust24THRUST_300001_SM_1000_NS6detail15normal_iteratorINSC_10device_ptrIiEEEESH_NS0_13ScanTileStateIiLb1EEES8_NS0_8NullTypeEjiLb0ESK_EEvT0_T1_T2_iT3_T4_T5__param_4[1],
	.param .align 1 .b8 _ZN3cub18CUB_300001_SM_10006detail4scan16DeviceScanKernelINS2_10policy_hubIiiijN4cuda3__47maximumIiEEE10Policy1000EN6thrust24THRUST_300001_SM_1000_NS6detail15normal_iteratorINSC_10device_ptrIiEEEESH_NS0_13ScanTileStateIiLb1EEES8_NS0_8NullTypeEjiLb0ESK_EEvT0_T1_T2_iT3_T4_T5__param_5[1],
	.param .u32 _ZN3cub18CUB_300001_SM_10006detail4scan16DeviceScanKernelINS2_10policy_hubIiiijN4cuda3__47maximumIiEEE10Policy1000EN6thrust24THRUST_300001_SM_1000_NS6detail15normal_iteratorINSC_10device_ptrIiEEEESH_NS0_13ScanTileStateIiLb1EEES8_NS0_8NullTypeEjiLb0ESK_EEvT0_T1_T2_iT3_T4_T5__param_6
)
.maxntid 128
{
	.reg .pred 	%p<159>;
	.reg .b32 	%r<1028>;
	.reg .b64 	%rd<54>;
	// demoted variable
	.shared .align 16 .b8 _ZZN3cub18CUB_300001_SM_10006detail4scan16DeviceScanKernelINS2_10policy_hubIiiijN4cuda3__47maximumIiEEE10Policy1000EN6thrust24THRUST_300001_SM_1000_NS6detail15normal_iteratorINSC_10device_ptrIiEEEESH_NS0_13ScanTileStateIiLb1EEES8_NS0_8NullTypeEjiLb0ESK_EEvT0_T1_T2_iT3_T4_T5_E12temp_storage[12304];
	ld.param.u64 	%rd1, [_ZN3cub18CUB_300001_SM_10006detail4scan16DeviceScanKernelINS2_10policy_hubIiiijN4cuda3__47maximumIiEEE10Policy1000EN6thrust24THRUST_300001_SM_1000_NS6detail15normal_iteratorINSC_10device_ptrIiEEEESH_NS0_13ScanTileStateIiLb1EEES8_NS0_8NullTypeEjiLb0ESK_EEvT0_T1_T2_iT3_T4_T5__param_2];
	ld.param.u64 	%rd14, [_ZN3cub18CUB_300001_SM_10006detail4scan16DeviceScanKernelINS2_10policy_hubIiiijN4cuda3__47maximumIiEEE10Policy1000EN6thrust24THRUST_300001_SM_1000_NS6detail15normal_iteratorINSC_10device_ptrIiEEEESH_NS0_13ScanTileStateIiLb1EEES8_NS0_8NullTypeEjiLb0ESK_EEvT0_T1_T2_iT3_T4_T5__param_1];
	ld.param.u64 	%rd15, [_ZN3cub18CUB_300001_SM_10006detail4scan16DeviceScanKernelINS2_10policy_hubIiiijN4cuda3__47maximumIiEEE10Policy1000EN6thrust24THRUST_300001_SM_1000_NS6detail15normal_iteratorINSC_10device_ptrIiEEEESH_NS0_13ScanTileStateIiLb1EEES8_NS0_8NullTypeEjiLb0ESK_EEvT0_T1_T2_iT3_T4_T5__param_0];
	ld.param.u32 	%r375, [_ZN3cub18CUB_300001_SM_10006detail4scan16DeviceScanKernelINS2_10policy_hubIiiijN4cuda3__47maximumIiEEE10Policy1000EN6thrust24THRUST_300001_SM_1000_NS6detail15normal_iteratorINSC_10device_ptrIiEEEESH_NS0_13ScanTileStateIiLb1EEES8_NS0_8NullTypeEjiLb0ESK_EEvT0_T1_T2_iT3_T4_T5__param_3];
	ld.param.u32 	%r376, [_ZN3cub18CUB_300001_SM_10006detail4scan16DeviceScanKernelINS2_10policy_hubIiiijN4cuda3__47maximumIiEEE10Policy1000EN6thrust24THRUST_300001_SM_1000_NS6detail15normal_iteratorINSC_10device_ptrIiEEEESH_NS0_13ScanTileStateIiLb1EEES8_NS0_8NullTypeEjiLb0ESK_EEvT0_T1_T2_iT3_T4_T5__param_6];
	cvta.to.global.u64 	%rd2, %rd15;
	cvta.to.global.u64 	%rd3, %rd14;
	mov.u32 	%r377, %ctaid.x;
	add.s32 	%r1, %r375, %r377;
	mul.lo.s32 	%r2, %r1, 3072;
	sub.s32 	%r3, %r376, %r2;
	setp.lt.u32 	%p1, %r3, 3073;
	@%p1 bra 	$L__BB6_35;
	cvt.u64.u32 	%rd36, %r2;
	mov.u32 	%r4, %tid.x;
	and.b32  	%r642, %r4, 31;
	and.b32  	%r643, %r4, 992;
	mul.lo.s32 	%r644, %r643, 24;
	or.b32  	%r645, %r644, %r642;
	cvt.u64.u32 	%rd37, %r645;
	add.s64 	%rd4, %rd37, %rd36;
	shl.b64 	%rd38, %rd4, 2;
	add.s64 	%rd39, %rd2, %rd38;
	ld.global.u32 	%r646, [%rd39];
	ld.global.u32 	%r647, [%rd39+128];
	ld.global.u32 	%r648, [%rd39+256];
	ld.global.u32 	%r649, [%rd39+384];
	ld.global.u32 	%r650, [%rd39+512];
	ld.global.u32 	%r651, [%rd39+640];
	ld.global.u32 	%r652, [%rd39+768];
	ld.global.u32 	%r653, [%rd39+896];
	ld.global.u32 	%r654, [%rd39+1024];
	ld.global.u32 	%r655, [%rd39+1152];
	ld.global.u32 	%r656, [%rd39+1280];
	ld.global.u32 	%r657, [%rd39+1408];
	ld.global.u32 	%r658, [%rd39+1536];
	ld.global.u32 	%r659, [%rd39+1664];
	ld.global.u32 	%r660, [%rd39+1792];
	ld.global.u32 	%r661, [%rd39+1920];
	ld.global.u32 	%r662, [%rd39+2048];
	ld.global.u32 	%r663, [%rd39+2176];
	ld.global.u32 	%r664, [%rd39+2304];
	ld.global.u32 	%r665, [%rd39+2432];
	ld.global.u32 	%r666, [%rd39+2560];
	ld.global.u32 	%r667, [%rd39+2688];
	ld.global.u32 	%r668, [%rd39+2816];
	ld.global.u32 	%r669, [%rd39+2944];
	// begin inline asm
	mov.u32 %r641, %laneid;
	// end inline asm
	shr.u32 	%r6, %r4, 5;
	mad.lo.s32 	%r670, %r6, 768, %r641;
	shl.b32 	%r671, %r670, 2;
	mov.u32 	%r672, _ZZN3cub18CUB_300001_SM_10006detail4scan16DeviceScanKernelINS2_10policy_hubIiiijN4cuda3__47maximumIiEEE10Policy1000EN6thrust24THRUST_300001_SM_1000_NS6detail15normal_iteratorINSC_10device_ptrIiEEEESH_NS0_13ScanTileStateIiLb1EEES8_NS0_8NullTypeEjiLb0ESK_EEvT0_T1_T2_iT3_T4_T5_E12temp_storage;
	add.s32 	%r7, %r672, %r671;
	st.shared.u32 	[%r7], %r646;
	st.shared.u32 	[%r7+128], %r647;
	st.shared.u32 	[%r7+256], %r648;
	st.shared.u32 	[%r7+384], %r649;
	st.shared.u32 	[%r7+512], %r650;
	st.shared.u32 	[%r7+640], %r651;
	st.shared.u32 	[%r7+768], %r652;
	st.shared.u32 	[%r7+896], %r653;
	st.shared.u32 	[%r7+1024], %r654;
	st.shared.u32 	[%r7+1152], %r655;
	st.shared.u32 	[%r7+1280], %r656;
	st.shared.u32 	[%r7+1408], %r657;
	st.shared.u32 	[%r7+1536], %r658;
	st.shared.u32 	[%r7+1664], %r659;
	st.shared.u32 	[%r7+1792], %r660;
	st.shared.u32 	[%r7+1920], %r661;
	st.shared.u32 	[%r7+2048], %r662;
	st.shared.u32 	[%r7+2176], %r663;
	st.shared.u32 	[%r7+2304], %r664;
	st.shared.u32 	[%r7+2432], %r665;
	st.shared.u32 	[%r7+2560], %r666;
	st.shared.u32 	[%r7+2688], %r667;
	st.shared.u32 	[%r7+2816], %r668;
	st.shared.u32 	[%r7+2944], %r669;
	bar.warp.sync 	-1;
	mad.lo.s32 	%r8, %r641, 92, %r7;
	ld.shared.v4.u32 	{%r9, %r10, %r11, %r12}, [%r8];
	ld.shared.v4.u32 	{%r13, %r14, %r15, %r16}, [%r8+16];
	ld.shared.v4.u32 	{%r17, %r18, %r19, %r20}, [%r8+32];
	ld.shared.v4.u32 	{%r21, %r22, %r23, %r24}, [%r8+48];
	ld.shared.v4.u32 	{%r25, %r26, %r27, %r28}, [%r8+64];
	ld.shared.v4.u32 	{%r29, %r30, %r31, %r32}, [%r8+80];
	bar.sync 	0;
	setp.ne.s32 	%p105, %r1, 0;
	@%p105 bra 	$L__BB6_6;
	max.s32 	%r870, %r9, %r10;
	max.s32 	%r871, %r870, %r11;
	max.s32 	%r872, %r12, %r13;
	max.s32 	%r873, %r872, %r14;
	max.s32 	%r874, %r15, %r16;
	max.s32 	%r875, %r874, %r17;
	max.s32 	%r876, %r18, %r19;
	max.s32 	%r877, %r876, %r20;
	max.s32 	%r878, %r21, %r22;
	max.s32 	%r879, %r878, %r23;
	max.s32 	%r880, %r24, %r25;
	max.s32 	%r881, %r880, %r26;
	max.s32 	%r882, %r27, %r28;
	max.s32 	%r883, %r882, %r29;
	max.s32 	%r884, %r30, %r31;
	max.s32 	%r885, %r884, %r32;
	max.s32 	%r886, %r871, %r873;
	max.s32 	%r887, %r886, %r875;
	max.s32 	%r888, %r877, %r879;
	max.s32 	%r889, %r888, %r881;
	max.s32 	%r890, %r883, %r885;
	max.s32 	%r891, %r887, %r889;
	max.s32 	%r841, %r891, %r890;
	mov.b32 	%r867, 1;
	mov.b32 	%r868, 0;
	mov.b32 	%r869, -1;
	// begin inline asm
	shfl.sync.up.b32 %r840, %r841, %r867, %r868, %r869;
	// end inline asm
	max.s32 	%r892, %r840, %r841;
	setp.lt.s32 	%p147, %r641, 1;
	selp.b32 	%r846, %r841, %r892, %p147;
	mov.b32 	%r847, 2;
	// begin inline asm
	shfl.sync.up.b32 %r845, %r846, %r847, %r868, %r869;
	// end inline asm
	max.s32 	%r893, %r845, %r846;
	setp.lt.s32 	%p148, %r641, 2;
	selp.b32 	%r851, %r846, %r893, %p148;
	mov.b32 	%r852, 4;
	// begin inline asm
	shfl.sync.up.b32 %r850, %r851, %r852, %r868, %r869;
	// end inline asm
	max.s32 	%r894, %r850, %r851;
	setp.lt.s32 	%p149, %r641, 4;
	selp.b32 	%r856, %r851, %r894, %p149;
	mov.b32 	%r857, 8;
	// begin inline asm
	shfl.sync.up.b32 %r855, %r856, %r857, %r868, %r869;
	// end inline asm
	max.s32 	%r895, %r855, %r856;
	setp.lt.s32 	%p150, %r641, 8;
	selp.b32 	%r861, %r856, %r895, %p150;
	mov.b32 	%r862, 16;
	// begin inline asm
	shfl.sync.up.b32 %r860, %r861, %r862, %r868, %r869;
	// end inline asm
	max.s32 	%r33, %r860, %r861;
	setp.lt.s32 	%p151, %r641, 16;
	selp.b32 	%r866, %r861, %r33, %p151;
	// begin inline asm
	shfl.sync.up.b32 %r865, %r866, %r867, %r868, %r869;
	// end inline asm
	setp.ne.s32 	%p152, %r641, 31;
	@%p152 bra 	$L__BB6_4;
	shl.b32 	%r896, %r6, 2;
	add.s32 	%r898, %r672, %r896;
	st.shared.u32 	[%r898+16], %r33;
$L__BB6_4:
	bar.sync 	0;
	ld.shared.v4.u32 	{%r899, %r900, %r901, %r902}, [_ZZN3cub18CUB_300001_SM_10006detail4scan16DeviceScanKernelINS2_10policy_hubIiiijN4cuda3__47maximumIiEEE10Policy1000EN6thrust24THRUST_300001_SM_1000_NS6detail15normal_iteratorINSC_10device_ptrIiEEEESH_NS0_13ScanTileStateIiLb1EEES8_NS0_8NullTypeEjiLb0ESK_EEvT0_T1_T2_iT3_T4_T5_E12temp_storage+16];
	max.s32 	%r903, %r899, %r900;
	setp.eq.s32 	%p153, %r6, 2;
	selp.b32 	%r904, %r903, %r899, %p153;
	max.s32 	%r905, %r903, %r901;
	setp.eq.s32 	%p154, %r6, 3;
	selp.b32 	%r906, %r905, %r904, %p154;
	max.s32 	%r35, %r905, %r902;
	setp.lt.u32 	%p155, %r4, 32;
	max.s32 	%r907, %r906, %r865;
	setp.eq.s32 	%p156, %r641, 0;
	selp.b32 	%r908, %r906, %r907, %p156;
	selp.b32 	%r909, %r865, %r908, %p155;
	setp.ne.s32 	%p157, %r4, 0;
	setp.eq.s32 	%p158, %r4, 0;
	max.s32 	%r971, %r909, %r9;
	selp.b32 	%r910, %r9, %r971, %p158;
	max.s32 	%r970, %r910, %r10;
	max.s32 	%r969, %r970, %r11;
	max.s32 	%r968, %r969, %r12;
	max.s32 	%r967, %r968, %r13;
	max.s32 	%r966, %r967, %r14;
	max.s32 	%r965, %r966, %r15;
	max.s32 	%r964, %r965, %r16;
	max.s32 	%r963, %r964, %r17;
	max.s32 	%r962, %r963, %r18;
	max.s32 	%r961, %r962, %r19;
	max.s32 	%r960, %r961, %r20;
	max.s32 	%r959, %r960, %r21;
	max.s32 	%r958, %r959, %r22;
	max.s32 	%r957, %r958, %r23;
	max.s32 	%r956, %r957, %r24;
	max.s32 	%r955, %r956, %r25;
	max.s32 	%r954, %r955, %r26;
	max.s32 	%r953, %r954, %r27;
	max.s32 	%r952, %r953, %r28;
	max.s32 	%r951, %r952, %r29;
	max.s32 	%r950, %r951, %r30;
	max.s32 	%r949, %r950, %r31;
	max.s32 	%r948, %r949, %r32;
	@%p157 bra 	$L__BB6_34;
	add.s64 	%rd51, %rd1, 256;
	mov.b32 	%r911, 101;
	// begin inline asm
	st.relaxed.gpu.v2.u32 [%rd51], {%r911, %r35};
	// end inline asm
	mov.u32 	%r971, %r9;
	bra.uni 	$L__BB6_34;
$L__BB6_6:
	max.s32 	%r703, %r9, %r10;
	max.s32 	%r704, %r703, %r11;
	max.s32 	%r705, %r12, %r13;
	max.s32 	%r706, %r705, %r14;
	max.s32 	%r707, %r15, %r16;
	max.s32 	%r708, %r707, %r17;
	max.s32 	%r709, %r18, %r19;
	max.s32 	%r710, %r709, %r20;
	max.s32 	%r711, %r21, %r22;
	max.s32 	%r712, %r711, %r23;
	max.s32 	%r713, %r24, %r25;
	max.s32 	%r714, %r713, %r26;
	max.s32 	%r715, %r27, %r28;
	max.s32 	%r716, %r715, %r29;
	max.s32 	%r717, %r30, %r31;
	max.s32 	%r718, %r717, %r32;
	max.s32 	%r719, %r704, %r706;
	max.s32 	%r720, %r719, %r708;
	max.s32 	%r721, %r710, %r712;
	max.s32 	%r722, %r721, %r714;
	max.s32 	%r723, %r716, %r718;
	max.s32 	%r724, %r720, %r722;
	max.s32 	%r674, %r724, %r723;
	mov.b32 	%r700, 1;
	mov.b32 	%r701, 0;
	mov.b32 	%r702, -1;
	// begin inline asm
	shfl.sync.up.b32 %r673, %r674, %r700, %r701, %r702;
	// end inline asm
	max.s32 	%r725, %r673, %r674;
	setp.lt.s32 	%p106, %r641, 1;
	selp.b32 	%r679, %r674, %r725, %p106;
	mov.b32 	%r680, 2;
	// begin inline asm
	shfl.sync.up.b32 %r678, %r679, %r680, %r701, %r702;
	// end inline asm
	max.s32 	%r726, %r678, %r679;
	setp.lt.s32 	%p107, %r641, 2;
	selp.b32 	%r684, %r679, %r726, %p107;
	mov.b32 	%r685, 4;
	// begin inline asm
	shfl.sync.up.b32 %r683, %r684, %r685, %r701, %r702;
	// end inline asm
	max.s32 	%r727, %r683, %r684;
	setp.lt.s32 	%p108, %r641, 4;
	selp.b32 	%r689, %r684, %r727, %p108;
	mov.b32 	%r690, 8;
	// begin inline asm
	shfl.sync.up.b32 %r688, %r689, %r690, %r701, %r702;
	// end inline asm
	max.s32 	%r728, %r688, %r689;
	setp.lt.s32 	%p109, %r641, 8;
	selp.b32 	%r694, %r689, %r728, %p109;
	mov.b32 	%r695, 16;
	// begin inline asm
	shfl.sync.up.b32 %r693, %r694, %r695, %r701, %r702;
	// end inline asm
	max.s32 	%r60, %r693, %r694;
	setp.lt.s32 	%p110, %r641, 16;
	selp.b32 	%r699, %r694, %r60, %p110;
	// begin inline asm
	shfl.sync.up.b32 %r698, %r699, %r700, %r701, %r702;
	// end inline asm
	setp.ne.s32 	%p111, %r641, 31;
	@%p111 bra 	$L__BB6_8;
	shl.b32 	%r729, %r6, 2;
	add.s32 	%r731, %r672, %r729;
	st.shared.u32 	[%r731+16], %r60;
$L__BB6_8:
	bar.sync 	0;
	ld.shared.v4.u32 	{%r732, %r733, %r734, %r735}, [_ZZN3cub18CUB_300001_SM_10006detail4scan16DeviceScanKernelINS2_10policy_hubIiiijN4cuda3__47maximumIiEEE10Policy1000EN6thrust24THRUST_300001_SM_1000_NS6detail15normal_iteratorINSC_10device_ptrIiEEEESH_NS0_13ScanTileStateIiLb1EEES8_NS0_8NullTypeEjiLb0ESK_EEvT0_T1_T2_iT3_T4_T5_E12temp_storage+16];
	max.s32 	%r736, %r732, %r733;
	setp.eq.s32 	%p112, %r6, 2;
	selp.b32 	%r737, %r736, %r732, %p112;
	max.s32 	%r738, %r736, %r734;
	setp.eq.s32 	%p113, %r6, 3;
	selp.b32 	%r739, %r738, %r737, %p113;
	max.s32 	%r62, %r738, %r735;
	setp.gt.u32 	%p114, %r4, 31;
	setp.lt.u32 	%p115, %r4, 32;
	max.s32 	%r740, %r739, %r698;
	setp.eq.s32 	%p116, %r641, 0;
	selp.b32 	%r947, %r739, %r740, %p116;
	selp.b32 	%r64, %r698, %r947, %p115;
	@%p114 bra 	$L__BB6_33;
	setp.ne.s32 	%p117, %r4, 0;
	mul.wide.s32 	%rd40, %r1, 8;
	add.s64 	%rd5, %rd1, %rd40;
	@%p117 bra 	$L__BB6_11;
	st.shared.u32 	[_ZZN3cub18CUB_300001_SM_10006detail4scan16DeviceScanKernelINS2_10policy_hubIiiijN4cuda3__47maximumIiEEE10Policy1000EN6thrust24THRUST_300001_SM_1000_NS6detail15normal_iteratorINSC_10device_ptrIiEEEESH_NS0_13ScanTileStateIiLb1EEES8_NS0_8NullTypeEjiLb0ESK_EEvT0_T1_T2_iT3_T4_T5_E12temp_storage+12], %r62;
	add.s64 	%rd41, %rd5, 256;
	mov.b32 	%r741, 100;
	// begin inline asm
	st.relaxed.gpu.v2.u32 [%rd41], {%r741, %r62};
	// end inline asm
$L__BB6_11:
	not.b32 	%r743, %r4;
	add.s32 	%r944, %r1, %r743;
	mov.u32 	%r66, %nctaid.x;
	setp.gt.u32 	%p118, %r66, 499;
	@%p118 bra 	$L__BB6_13;
	membar.cta;
	bra.uni 	$L__BB6_14;
$L__BB6_13:
	mov.b32 	%r744, 1245;
	// begin inline asm
	nanosleep.u32 %r744;
	// end inline asm
$L__BB6_14:
	mul.wide.s32 	%rd43, %r944, 8;
	add.s64 	%rd44, %rd1, %rd43;
	add.s64 	%rd42, %rd44, 256;
	// begin inline asm
	ld.relaxed.gpu.v2.u32 {%r945, %r941}, [%rd42];
	// end inline asm
$L__BB6_15:
	setp.eq.s32 	%p119, %r945, 99;
	mov.b32 	%r747, -1;
	vote.sync.any.pred 	%p120, %p119, %r747;
	not.pred 	%p121, %p120;
	@%p121 bra 	$L__BB6_20;
	setp.gt.u32 	%p146, %r66, 499;
	@%p146 bra 	$L__BB6_18;
	membar.cta;
	bra.uni 	$L__BB6_19;
$L__BB6_18:
	mov.b32 	%r837, 648;
	// begin inline asm
	nanosleep.u32 %r837;
	// end inline asm
$L__BB6_19:
	// begin inline asm
	ld.relaxed.gpu.v2.u32 {%r945, %r941}, [%rd42];
	// end inline asm
	bra.uni 	$L__BB6_15;
$L__BB6_20:
	setp.eq.s32 	%p122, %r945, 101;
	mov.b32 	%r774, -1;
	vote.sync.ballot.b32 	%r775, %p122, %r774;
	// begin inline asm
	mov.u32 %r749, %lanemask_ge;
	// end inline asm
	and.b32  	%r776, %r775, %r749;
	or.b32  	%r777, %r776, -2147483648;
	add.s32 	%r778, %r777, -1;
	not.b32 	%r779, %r777;
	and.b32  	%r780, %r779, %r778;
	popc.b32 	%r753, %r780;
	mov.b32 	%r752, 1;
	// begin inline asm
	shfl.sync.down.b32 %r750, %r941, %r752, %r753, %r774;
	// end inline asm
	setp.lt.s32 	%p124, %r641, %r753;
	max.s32 	%r781, %r750, %r941;
	selp.b32 	%r756, %r781, %r941, %p124;
	mov.b32 	%r757, 2;
	// begin inline asm
	shfl.sync.down.b32 %r755, %r756, %r757, %r753, %r774;
	// end inline asm
	add.s32 	%r76, %r641, 2;
	setp.gt.s32 	%p125, %r76, %r753;
	max.s32 	%r782, %r755, %r756;
	selp.b32 	%r761, %r756, %r782, %p125;
	mov.b32 	%r762, 4;
	// begin inline asm
	shfl.sync.down.b32 %r760, %r761, %r762, %r753, %r774;
	// end inline asm
	add.s32 	%r77, %r641, 4;
	setp.gt.s32 	%p126, %r77, %r753;
	max.s32 	%r783, %r760, %r761;
	selp.b32 	%r766, %r761, %r783, %p126;
	mov.b32 	%r767, 8;
	// begin inline asm
	shfl.sync.down.b32 %r765, %r766, %r767, %r753, %r774;
	// end inline asm
	add.s32 	%r78, %r641, 8;
	setp.gt.s32 	%p127, %r78, %r753;
	max.s32 	%r784, %r765, %r766;
	selp.b32 	%r771, %r766, %r784, %p127;
	mov.b32 	%r772, 16;
	// begin inline asm
	shfl.sync.down.b32 %r770, %r771, %r772, %r753, %r774;
	// end inline asm
	add.s32 	%r79, %r641, 16;
	setp.gt.s32 	%p128, %r79, %r753;
	max.s32 	%r785, %r770, %r771;
	selp.b32 	%r943, %r771, %r785, %p128;
	add.s64 	%rd7, %rd1, 256;
$L__BB6_21:
	setp.ne.s32 	%p129, %r945, 101;
	mov.b32 	%r786, -1;
	vote.sync.all.pred 	%p130, %p129, %r786;
	not.pred 	%p131, %p130;
	@%p131 bra 	$L__BB6_29;
	mul.wide.s32 	%rd47, %r944, 8;
	add.s64 	%rd48, %rd7, %rd47;
	add.s64 	%rd46, %rd48, -256;
	// begin inline asm
	ld.relaxed.gpu.v2.u32 {%r945, %r946}, [%rd46];
	// end inline asm
$L__BB6_23:
	setp.eq.s32 	%p135, %r945, 99;
	mov.b32 	%r795, -1;
	vote.sync.any.pred 	%p136, %p135, %r795;
	not.pred 	%p137, %p136;
	@%p137 bra 	$L__BB6_28;
	setp.gt.u32 	%p145, %r66, 499;
	@%p145 bra 	$L__BB6_26;
	membar.cta;
	bra.uni 	$L__BB6_27;
$L__BB6_26:
	mov.b32 	%r834, 648;
	// begin inline asm
	nanosleep.u32 %r834;
	// end inline asm
$L__BB6_27:
	// begin inline asm
	ld.relaxed.gpu.v2.u32 {%r945, %r946}, [%rd46];
	// end inline asm
	bra.uni 	$L__BB6_23;
$L__BB6_28:
	setp.eq.s32 	%p138, %r945, 101;
	mov.b32 	%r821, -1;
	vote.sync.ballot.b32 	%r822, %p138, %r821;
	and.b32  	%r823, %r822, %r749;
	or.b32  	%r824, %r823, -2147483648;
	add.s32 	%r825, %r824, -1;
	not.b32 	%r826, %r824;
	and.b32  	%r827, %r826, %r825;
	popc.b32 	%r800, %r827;
	mov.b32 	%r799, 1;
	// begin inline asm
	shfl.sync.down.b32 %r797, %r946, %r799, %r800, %r821;
	// end inline asm
	setp.lt.s32 	%p140, %r641, %r800;
	max.s32 	%r828, %r797, %r946;
	selp.b32 	%r803, %r828, %r946, %p140;
	mov.b32 	%r804, 2;
	// begin inline asm
	shfl.sync.down.b32 %r802, %r803, %r804, %r800, %r821;
	// end inline asm
	setp.gt.s32 	%p141, %r76, %r800;
	max.s32 	%r829, %r802, %r803;
	selp.b32 	%r808, %r803, %r829, %p141;
	mov.b32 	%r809, 4;
	// begin inline asm
	shfl.sync.down.b32 %r807, %r808, %r809, %r800, %r821;
	// end inline asm
	setp.gt.s32 	%p142, %r77, %r800;
	max.s32 	%r830, %r807, %r808;
	selp.b32 	%r813, %r808, %r830, %p142;
	mov.b32 	%r814, 8;
	// begin inline asm
	shfl.sync.down.b32 %r812, %r813, %r814, %r800, %r821;
	// end inline asm
	setp.gt.s32 	%p143, %r78, %r800;
	max.s32 	%r831, %r812, %r813;
	selp.b32 	%r818, %r813, %r831, %p143;
	mov.b32 	%r819, 16;
	// begin inline asm
	shfl.sync.down.b32 %r817, %r818, %r819, %r800, %r821;
	// end inline asm
	setp.gt.s32 	%p144, %r79, %r800;
	max.s32 	%r832, %r817, %r818;
	selp.b32 	%r833, %r818, %r832, %p144;
	max.s32 	%r943, %r833, %r943;
	add.s32 	%r944, %r944, -32;
	bra.uni 	$L__BB6_21;
$L__BB6_29:
	setp.ne.s32 	%p132, %r4, 0;
	@%p132 bra 	$L__BB6_31;
	max.s32 	%r789, %r943, %r62;
	add.s64 	%rd45, %rd5, 256;
	mov.b32 	%r788, 101;
	// begin inline asm
	st.relaxed.gpu.v2.u32 [%rd45], {%r788, %r789};
	// end inline asm
	st.shared.u32 	[_ZZN3cub18CUB_300001_SM_10006detail4scan16DeviceScanKernelINS2_10policy_hubIiiijN4cuda3__47maximumIiEEE10Policy1000EN6thrust24THRUST_300001_SM_1000_NS6detail15normal_iteratorINSC_10device_ptrIiEEEESH_NS0_13ScanTileStateIiLb1EEES8_NS0_8NullTypeEjiLb0ESK_EEvT0_T1_T2_iT3_T4_T5_E12temp_storage+4], %r943;
	st.shared.u32 	[_ZZN3cub18CUB_300001_SM_10006detail4scan16DeviceScanKernelINS2_10policy_hubIiiijN4cuda3__47maximumIiEEE10Policy1000EN6thrust24THRUST_300001_SM_1000_NS6detail15normal_iteratorINSC_10device_ptrIiEEEESH_NS0_13ScanTileStateIiLb1EEES8_NS0_8NullTypeEjiLb0ESK_EEvT0_T1_T2_iT3_T4_T5_E12temp_storage+8], %r789;
$L__BB6_31:
	setp.ne.s32 	%p133, %r641, 0;
	mov.u32 	%r947, %r64;
	@%p133 bra 	$L__BB6_33;
	st.shared.u32 	[_ZZN3cub18CUB_300001_SM_10006detail4scan16DeviceScanKernelINS2_10policy_hubIiiijN4cuda3__47maximumIiEEE10Policy1000EN6thrust24THRUST_300001_SM_1000_NS6detail15normal_iteratorINSC_10device_ptrIiEEEESH_NS0_13ScanTileStateIiLb1EEES8_NS0_8NullTypeEjiLb0ESK_EEvT0_T1_T2_iT3_T4_T5_E12temp_storage+36], %r943;
	mov.u32 	%r947, %r943;
$L__BB6_33:
	bar.sync 	0;
	ld.shared.u32 	%r790, [_ZZN3cub18CUB_300001_SM_10006detail4scan16DeviceScanKernelINS2_10policy_hubIiiijN4cuda3__47maximumIiEEE10Policy1000EN6thrust24THRUST_300001_SM_1000_NS6detail15normal_iteratorINSC_10device_ptrIiEEEESH_NS0_13ScanTileStateIiLb1EEES8_NS0_8NullTypeEjiLb0ESK_EEvT0_T1_T2_iT3_T4_T5_E12temp_storage+36];
	setp.eq.s32 	%p134, %r4, 0;
	max.s32 	%r791, %r790, %r947;
	selp.b32 	%r792, %r947, %r791, %p134;
	max.s32 	%r971, %r792, %r9;
	max.s32 	%r970, %r971, %r10;
	max.s32 	%r969, %r970, %r11;
	max.s32 	%r968, %r969, %r12;
	max.s32 	%r967, %r968, %r13;
	max.s32 	%r966, %r967, %r14;
	max.s32 	%r965, %r966, %r15;
	max.s32 	%r964, %r965, %r16;
	max.s32 	%r963, %r964, %r17;
	max.s32 	%r962, %r963, %r18;
	max.s32 	%r961, %r962, %r19;
	max.s32 	%r960, %r961, %r20;
	max.s32 	%r959, %r960, %r21;
	max.s32 	%r958, %r959, %r22;
	max.s32 	%r957, %r958, %r23;
	max.s32 	%r956, %r957, %r24;
	max.s32 	%r955, %r956, %r25;
	max.s32 	%r954, %r955, %r26;
	max.s32 	%r953, %r954, %r27;
	max.s32 	%r952, %r953, %r28;
	max.s32 	%r951, %r952, %r29;
	max.s32 	%r950, %r951, %r30;
	max.s32 	%r949, %r950, %r31;
	max.s32 	%r948, %r949, %r32;
$L__BB6_34:
	bar.sync 	0;
	st.shared.v4.u32 	[%r8], {%r971, %r970, %r969, %r968};
	st.shared.v4.u32 	[%r8+16], {%r967, %r966, %r965, %r964};
	st.shared.v4.u32 	[%r8+32], {%r963, %r962, %r961, %r960};
	st.shared.v4.u32 	[%r8+48], {%r959, %r958, %r957, %r956};
	st.shared.v4.u32 	[%r8+64], {%r955, %r954, %r953, %r952};
	st.shared.v4.u32 	[%r8+80], {%r951, %r950, %r949, %r948};
	bar.warp.sync 	-1;
	ld.shared.u32 	%r913, [%r7];
	ld.shared.u32 	%r914, [%r7+128];
	ld.shared.u32 	%r915, [%r7+256];
	ld.shared.u32 	%r916, [%r7+384];
	ld.shared.u32 	%r917, [%r7+512];
	ld.shared.u32 	%r918, [%r7+640];
	ld.shared.u32 	%r919, [%r7+768];
	ld.shared.u32 	%r920, [%r7+896];
	ld.shared.u32 	%r921, [%r7+1024];
	ld.shared.u32 	%r922, [%r7+1152];
	ld.shared.u32 	%r923, [%r7+1280];
	ld.shared.u32 	%r924, [%r7+1408];
	ld.shared.u32 	%r925, [%r7+1536];
	ld.shared.u32 	%r926, [%r7+1664];
	ld.shared.u32 	%r927, [%r7+1792];
	ld.shared.u32 	%r928, [%r7+1920];
	ld.shared.u32 	%r929, [%r7+2048];
	ld.shared.u32 	%r930, [%r7+2176];
	ld.shared.u32 	%r931, [%r7+2304];
	ld.shared.u32 	%r932, [%r7+2432];
	ld.shared.u32 	%r933, [%r7+2560];
	ld.shared.u32 	%r934, [%r7+2688];
	ld.shared.u32 	%r935, [%r7+2816];
	ld.shared.u32 	%r936, [%r7+2944];
	add.s64 	%rd53, %rd3, %rd38;
	st.global.u32 	[%rd53], %r913;
	st.global.u32 	[%rd53+128], %r914;
	st.global.u32 	[%rd53+256], %r915;
	st.global.u32 	[%rd53+384], %r916;
	st.global.u32 	[%rd53+512], %r917;
	st.global.u32 	[%rd53+640], %r918;
	st.global.u32 	[%rd53+768], %r919;
	st.global.u32 	[%rd53+896], %r920;
	st.global.u32 	[%rd53+1024], %r921;
	st.global.u32 	[%rd53+1152], %r922;
	st.global.u32 	[%rd53+1280], %r923;
	st.global.u32 	[%rd53+1408], %r924;
	st.global.u32 	[%rd53+1536], %r925;
	st.global.u32 	[%rd53+1664], %r926;
	st.global.u32 	[%rd53+1792], %r927;
	st.global.u32 	[%rd53+1920], %r928;
	st.global.u32 	[%rd53+2048], %r929;
	st.global.u32 	[%rd53+2176], %r930;
	st.global.u32 	[%rd53+2304], %r931;
	st.global.u32 	[%rd53+2432], %r932;
	st.global.u32 	[%rd53+2560], %r933;
	st.global.u32 	[%rd53+2688], %r934;
	st.global.u32 	[%rd53+2816], %r935;
	st.global.u32 	[%rd53+2944], %r936;
	bra.uni 	$L__BB6_166;
$L__BB6_35:
	setp.eq.s32 	%p2, %r3, 0;
	@%p2 bra 	$L__BB6_166;
	mul.wide.u32 	%rd16, %r2, 4;
	add.s64 	%rd17, %rd2, %rd16;
	mov.u32 	%r143, %tid.x;
	ld.global.u32 	%r995, [%rd17];
	and.b32  	%r378, %r143, 31;
	and.b32  	%r379, %r143, 992;
	mul.lo.s32 	%r380, %r379, 24;
	or.b32  	%r145, %r380, %r378;
	setp.ge.u32 	%p3, %r145, %r3;
	shl.b32 	%r381, %r145, 2;
	cvt.u64.u32 	%rd18, %r381;
	add.s64 	%rd9, %rd17, %rd18;
	mov.u32 	%r972, %r995;
	@%p3 bra 	$L__BB6_38;
	ld.global.u32 	%r972, [%rd9];
$L__BB6_38:
	add.s32 	%r148, %r145, 32;
	setp.ge.u32 	%p4, %r148, %r3;
	mov.u32 	%r973, %r995;
	@%p4 bra 	$L__BB6_40;
	ld.global.u32 	%r973, [%rd9+128];
$L__BB6_40:
	add.s32 	%r151, %r145, 64;
	setp.ge.u32 	%p5, %r151, %r3;
	mov.u32 	%r974, %r995;
	@%p5 bra 	$L__BB6_42;
	ld.global.u32 	%r974, [%rd9+256];
$L__BB6_42:
	add.s32 	%r154, %r145, 96;
	setp.ge.u32 	%p6, %r154, %r3;
	mov.u32 	%r975, %r995;
	@%p6 bra 	$L__BB6_44;
	ld.global.u32 	%r975, [%rd9+384];
$L__BB6_44:
	add.s32 	%r157, %r145, 128;
	setp.ge.u32 	%p7, %r157, %r3;
	mov.u32 	%r976, %r995;
	@%p7 bra 	$L__BB6_46;
	ld.global.u32 	%r976, [%rd9+512];
$L__BB6_46:
	add.s32 	%r160, %r145, 160;
	setp.ge.u32 	%p8, %r160, %r3;
	mov.u32 	%r977, %r995;
	@%p8 bra 	$L__BB6_48;
	ld.global.u32 	%r977, [%rd9+640];
$L__BB6_48:
	add.s32 	%r163, %r145, 192;
	setp.ge.u32 	%p9, %r163, %r3;
	mov.u32 	%r978, %r995;
	@%p9 bra 	$L__BB6_50;
	ld.global.u32 	%r978, [%rd9+768];
$L__BB6_50:
	add.s32 	%r166, %r145, 224;
	setp.ge.u32 	%p10, %r166, %r3;
	mov.u32 	%r979, %r995;
	@%p10 bra 	$L__BB6_52;
	ld.global.u32 	%r979, [%rd9+896];
$L__BB6_52:
	add.s32 	%r169, %r145, 256;
	setp.ge.u32 	%p11, %r169, %r3;
	mov.u32 	%r980, %r995;
	@%p11 bra 	$L__BB6_54;
	ld.global.u32 	%r980, [%rd9+1024];
$L__BB6_54:
	add.s32 	%r172, %r145, 288;
	setp.ge.u32 	%p12, %r172, %r3;
	mov.u32 	%r981, %r995;
	@%p12 bra 	$L__BB6_56;
	ld.global.u32 	%r981, [%rd9+1152];
$L__BB6_56:
	add.s32 	%r175, %r145, 320;
	setp.ge.u32 	%p13, %r175, %r3;
	mov.u32 	%r982, %r995;
	@%p13 bra 	$L__BB6_58;
	ld.global.u32 	%r982, [%rd9+1280];
$L__BB6_58:
	add.s32 	%r178, %r145, 352;
	setp.ge.u32 	%p14, %r178, %r3;
	mov.u32 	%r983, %r995;
	@%p14 bra 	$L__BB6_60;
	ld.global.u32 	%r983, [%rd9+1408];
$L__BB6_60:
	add.s32 	%r181, %r145, 384;
	setp.ge.u32 	%p15, %r181, %r3;
	mov.u32 	%r984, %r995;
	@%p15 bra 	$L__BB6_62;
	ld.global.u32 	%r984, [%rd9+1536];
$L__BB6_62:
	add.s32 	%r184, %r145, 416;
	setp.ge.u32 	%p16, %r184, %r3;
	mov.u32 	%r985, %r995;
	@%p16 bra 	$L__BB6_64;
	ld.global.u32 	%r985, [%rd9+1664];
$L__BB6_64:
	add.s32 	%r187, %r145, 448;
	setp.ge.u32 	%p17, %r187, %r3;
	mov.u32 	%r986, %r995;
	@%p17 bra 	$L__BB6_66;
	ld.global.u32 	%r986, [%rd9+1792];
$L__BB6_66:
	add.s32 	%r190, %r145, 480;
	setp.ge.u32 	%p18, %r190, %r3;
	mov.u32 	%r987, %r995;
	@%p18 bra 	$L__BB6_68;
	ld.global.u32 	%r987, [%rd9+1920];
$L__BB6_68:
	add.s32 	%r193, %r145, 512;
	setp.ge.u32 	%p19, %r193, %r3;
	mov.u32 	%r988, %r995;
	@%p19 bra 	$L__BB6_70;
	ld.global.u32 	%r988, [%rd9+2048];
$L__BB6_70:
	add.s32 	%r196, %r145, 544;
	setp.ge.u32 	%p20, %r196, %r3;
	mov.u32 	%r989, %r995;
	@%p20 bra 	$L__BB6_72;
	ld.global.u32 	%r989, [%rd9+2176];
$L__BB6_72:
	add.s32 	%r199, %r145, 576;
	setp.ge.u32 	%p21, %r199, %r3;
	mov.u32 	%r990, %r995;
	@%p21 bra 	$L__BB6_74;
	ld.global.u32 	%r990, [%rd9+2304];
$L__BB6_74:
	add.s32 	%r202, %r145, 608;
	setp.ge.u32 	%p22, %r202, %r3;
	mov.u32 	%r991, %r995;
	@%p22 bra 	$L__BB6_76;
	ld.global.u32 	%r991, [%rd9+2432];
$L__BB6_76:
	add.s32 	%r205, %r145, 640;
	setp.ge.u32 	%p23, %r205, %r3;
	mov.u32 	%r992, %r995;
	@%p23 bra 	$L__BB6_78;
	ld.global.u32 	%r992, [%rd9+2560];
$L__BB6_78:
	add.s32 	%r208, %r145, 672;
	setp.ge.u32 	%p24, %r208, %r3;
	mov.u32 	%r993, %r995;
	@%p24 bra 	$L__BB6_80;
	ld.global.u32 	%r993, [%rd9+2688];
$L__BB6_80:
	add.s32 	%r211, %r145, 704;
	setp.ge.u32 	%p25, %r211, %r3;
	mov.u32 	%r994, %r995;
	@%p25 bra 	$L__BB6_82;
	ld.global.u32 	%r994, [%rd9+2816];
$L__BB6_82:
	add.s32 	%r214, %r145, 736;
	setp.ge.u32 	%p26, %r214, %r3;
	@%p26 bra 	$L__BB6_84;
	ld.global.u32 	%r995, [%rd9+2944];
$L__BB6_84:
	// begin inline asm
	mov.u32 %r382, %laneid;
	// end inline asm
	shr.u32 	%r218, %r143, 5;
	mad.lo.s32 	%r383, %r218, 768, %r382;
	shl.b32 	%r384, %r383, 2;
	mov.u32 	%r385, _ZZN3cub18CUB_300001_SM_10006detail4scan16DeviceScanKernelINS2_10policy_hubIiiijN4cuda3__47maximumIiEEE10Policy1000EN6thrust24THRUST_300001_SM_1000_NS6detail15normal_iteratorINSC_10device_ptrIiEEEESH_NS0_13ScanTileStateIiLb1EEES8_NS0_8NullTypeEjiLb0ESK_EEvT0_T1_T2_iT3_T4_T5_E12temp_storage;
	add.s32 	%r219, %r385, %r384;
	st.shared.u32 	[%r219], %r972;
	st.shared.u32 	[%r219+128], %r973;
	st.shared.u32 	[%r219+256], %r974;
	st.shared.u32 	[%r219+384], %r975;
	st.shared.u32 	[%r219+512], %r976;
	st.shared.u32 	[%r219+640], %r977;
	st.shared.u32 	[%r219+768], %r978;
	st.shared.u32 	[%r219+896], %r979;
	st.shared.u32 	[%r219+1024], %r980;
	st.shared.u32 	[%r219+1152], %r981;
	st.shared.u32 	[%r219+1280], %r982;
	st.shared.u32 	[%r219+1408], %r983;
	st.shared.u32 	[%r219+1536], %r984;
	st.shared.u32 	[%r219+1664], %r985;
	st.shared.u32 	[%r219+1792], %r986;
	st.shared.u32 	[%r219+1920], %r987;
	st.shared.u32 	[%r219+2048], %r988;
	st.shared.u32 	[%r219+2176], %r989;
	st.shared.u32 	[%r219+2304], %r990;
	st.shared.u32 	[%r219+2432], %r991;
	st.shared.u32 	[%r219+2560], %r992;
	st.shared.u32 	[%r219+2688], %r993;
	st.shared.u32 	[%r219+2816], %r994;
	st.shared.u32 	[%r219+2944], %r995;
	bar.warp.sync 	-1;
	mad.lo.s32 	%r220, %r382, 92, %r219;
	ld.shared.v4.u32 	{%r221, %r222, %r223, %r224}, [%r220];
	ld.shared.v4.u32 	{%r225, %r226, %r227, %r228}, [%r220+16];
	ld.shared.v4.u32 	{%r229, %r230, %r231, %r232}, [%r220+32];
	ld.shared.v4.u32 	{%r233, %r234, %r235, %r236}, [%r220+48];
	ld.shared.v4.u32 	{%r237, %r238, %r239, %r240}, [%r220+64];
	ld.shared.v4.u32 	{%r241, %r242, %r243, %r244}, [%r220+80];
	bar.sync 	0;
	setp.ne.s32 	%p27, %r1, 0;
	@%p27 bra 	$L__BB6_88;
	max.s32 	%r597, %r221, %r222;
	max.s32 	%r598, %r597, %r223;
	max.s32 	%r599, %r224, %r225;
	max.s32 	%r600, %r599, %r226;
	max.s32 	%r601, %r227, %r228;
	max.s32 	%r602, %r601, %r229;
	max.s32 	%r603, %r230, %r231;
	max.s32 	%r604, %r603, %r232;
	max.s32 	%r605, %r233, %r234;
	max.s32 	%r606, %r605, %r235;
	max.s32 	%r607, %r236, %r237;
	max.s32 	%r608, %r607, %r238;
	max.s32 	%r609, %r239, %r240;
	max.s32 	%r610, %r609, %r241;
	max.s32 	%r611, %r242, %r243;
	max.s32 	%r612, %r611, %r244;
	max.s32 	%r613, %r598, %r600;
	max.s32 	%r614, %r613, %r602;
	max.s32 	%r615, %r604, %r606;
	max.s32 	%r616, %r615, %r608;
	max.s32 	%r617, %r610, %r612;
	max.s32 	%r618, %r614, %r616;
	max.s32 	%r568, %r618, %r617;
	mov.b32 	%r594, 1;
	mov.b32 	%r595, 0;
	mov.b32 	%r596, -1;
	// begin inline asm
	shfl.sync.up.b32 %r567, %r568, %r594, %r595, %r596;
	// end inline asm
	max.s32 	%r619, %r567, %r568;
	setp.lt.s32 	%p69, %r382, 1;
	selp.b32 	%r573, %r568, %r619, %p69;
	mov.b32 	%r574, 2;
	// begin inline asm
	shfl.sync.up.b32 %r572, %r573, %r574, %r595, %r596;
	// end inline asm
	max.s32 	%r620, %r572, %r573;
	setp.lt.s32 	%p70, %r382, 2;
	selp.b32 	%r578, %r573, %r620, %p70;
	mov.b32 	%r579, 4;
	// begin inline asm
	shfl.sync.up.b32 %r577, %r578, %r579, %r595, %r596;
	// end inline asm
	max.s32 	%r621, %r577, %r578;
	setp.lt.s32 	%p71, %r382, 4;
	selp.b32 	%r583, %r578, %r621, %p71;
	mov.b32 	%r584, 8;
	// begin inline asm
	shfl.sync.up.b32 %r582, %r583, %r584, %r595, %r596;
	// end inline asm
	max.s32 	%r622, %r582, %r583;
	setp.lt.s32 	%p72, %r382, 8;
	selp.b32 	%r588, %r583, %r622, %p72;
	mov.b32 	%r589, 16;
	// begin inline asm
	shfl.sync.up.b32 %r587, %r588, %r589, %r595, %r596;
	// end inline asm
	max.s32 	%r245, %r587, %r588;
	setp.lt.s32 	%p73, %r382, 16;
	selp.b32 	%r593, %r588, %r245, %p73;
	// begin inline asm
	shfl.sync.up.b32 %r592, %r593, %r594, %r595, %r596;
	// end inline asm
	setp.ne.s32 	%p74, %r382, 31;
	@%p74 bra 	$L__BB6_87;
	shl.b32 	%r623, %r218, 2;
	mov.u32 	%r624, _ZZN3cub18CUB_300001_SM_10006detail4scan16DeviceScanKernelINS2_10policy_hubIiiijN4cuda3__47maximumIiEEE10Policy1000EN6thrust24THRUST_300001_SM_1000_NS6detail15normal_iteratorINSC_10device_ptrIiEEEESH_NS0_13ScanTileStateIiLb1EEES8_NS0_8NullTypeEjiLb0ESK_EEvT0_T1_T2_iT3_T4_T5_E12temp_storage;
	add.s32 	%r625, %r624, %r623;
	st.shared.u32 	[%r625+16], %r245;
$L__BB6_87:
	bar.sync 	0;
	.pragma "used_bytes_mask 4095";
	ld.shared.v4.u32 	{%r626, %r627, %r628, %r629}, [_ZZN3cub18CUB_300001_SM_10006detail4scan16DeviceScanKernelINS2_10policy_hubIiiijN4cuda3__47maximumIiEEE10Policy1000EN6thrust24THRUST_300001_SM_1000_NS6detail15normal_iteratorINSC_10device_ptrIiEEEESH_NS0_13ScanTileStateIiLb1EEES8_NS0_8NullTypeEjiLb0ESK_EEvT0_T1_T2_iT3_T4_T5_E12temp_storage+16];
	max.s32 	%r630, %r626, %r627;
	setp.eq.s32 	%p75, %r218, 2;
	selp.b32 	%r631, %r630, %r626, %p75;
	max.s32 	%r632, %r630, %r628;
	setp.eq.s32 	%p76, %r218, 3;
	selp.b32 	%r633, %r632, %r631, %p76;
	setp.lt.u32 	%p77, %r143, 32;
	max.s32 	%r634, %r633, %r592;
	setp.eq.s32 	%p78, %r382, 0;
	selp.b32 	%r635, %r633, %r634, %p78;
	selp.b32 	%r636, %r592, %r635, %p77;
	setp.eq.s32 	%p79, %r143, 0;
	max.s32 	%r637, %r636, %r221;
	selp.b32 	%r1004, %r221, %r637, %p79;
	max.s32 	%r1005, %r1004, %r222;
	max.s32 	%r1006, %r1005, %r223;
	max.s32 	%r1007, %r1006, %r224;
	max.s32 	%r1008, %r1007, %r225;
	max.s32 	%r1009, %r1008, %r226;
	max.s32 	%r1010, %r1009, %r227;
	max.s32 	%r1011, %r1010, %r228;
	max.s32 	%r1012, %r1011, %r229;
	max.s32 	%r1013, %r1012, %r230;
	max.s32 	%r1014, %r1013, %r231;
	max.s32 	%r1015, %r1014, %r232;
	max.s32 	%r1016, %r1015, %r233;
	max.s32 	%r1017, %r1016, %r234;
	max.s32 	%r1018, %r1017, %r235;
	max.s32 	%r1019, %r1018, %r236;
	max.s32 	%r1020, %r1019, %r237;
	max.s32 	%r1021, %r1020, %r238;
	max.s32 	%r1022, %r1021, %r239;
	max.s32 	%r1023, %r1022, %r240;
	max.s32 	%r1024, %r1023, %r241;
	max.s32 	%r1025, %r1024, %r242;
	max.s32 	%r1026, %r1025, %r243;
	max.s32 	%r1027, %r1026, %r244;
	bra.uni 	$L__BB6_116;
$L__BB6_88:
	max.s32 	%r416, %r221, %r222;
	max.s32 	%r417, %r416, %r223;
	max.s32 	%r418, %r224, %r225;
	max.s32 	%r419, %r418, %r226;
	max.s32 	%r420, %r227, %r228;
	max.s32 	%r421, %r420, %r229;
	max.s32 	%r422, %r230, %r231;
	max.s32 	%r423, %r422, %r232;
	max.s32 	%r424, %r233, %r234;
	max.s32 	%r425, %r424, %r235;
	max.s32 	%r426, %r236, %r237;
	max.s32 	%r427, %r426, %r238;
	max.s32 	%r428, %r239, %r240;
	max.s32 	%r429, %r428, %r241;
	max.s32 	%r430, %r242, %r243;
	max.s32 	%r431, %r430, %r244;
	max.s32 	%r432, %r417, %r419;
	max.s32 	%r433, %r432, %r421;
	max.s32 	%r434, %r423, %r425;
	max.s32 	%r435, %r434, %r427;
	max.s32 	%r436, %r429, %r431;
	max.s32 	%r437, %r433, %r435;
	max.s32 	%r387, %r437, %r436;
	mov.b32 	%r413, 1;
	mov.b32 	%r414, 0;
	mov.b32 	%r415, -1;
	// begin inline asm
	shfl.sync.up.b32 %r386, %r387, %r413, %r414, %r415;
	// end inline asm
	max.s32 	%r438, %r386, %r387;
	setp.lt.s32 	%p28, %r382, 1;
	selp.b32 	%r392, %r387, %r438, %p28;
	mov.b32 	%r393, 2;
	// begin inline asm
	shfl.sync.up.b32 %r391, %r392, %r393, %r414, %r415;
	// end inline asm
	max.s32 	%r439, %r391, %r392;
	setp.lt.s32 	%p29, %r382, 2;
	selp.b32 	%r397, %r392, %r439, %p29;
	mov.b32 	%r398, 4;
	// begin inline asm
	shfl.sync.up.b32 %r396, %r397, %r398, %r414, %r415;
	// end inline asm
	max.s32 	%r440, %r396, %r397;
	setp.lt.s32 	%p30, %r382, 4;
	selp.b32 	%r402, %r397, %r440, %p30;
	mov.b32 	%r403, 8;
	// begin inline asm
	shfl.sync.up.b32 %r401, %r402, %r403, %r414, %r415;
	// end inline asm
	max.s32 	%r441, %r401, %r402;
	setp.lt.s32 	%p31, %r382, 8;
	selp.b32 	%r407, %r402, %r441, %p31;
	mov.b32 	%r408, 16;
	// begin inline asm
	shfl.sync.up.b32 %r406, %r407, %r408, %r414, %r415;
	// end inline asm
	max.s32 	%r271, %r406, %r407;
	setp.lt.s32 	%p32, %r382, 16;
	selp.b32 	%r412, %r407, %r271, %p32;
	// begin inline asm
	shfl.sync.up.b32 %r411, %r412, %r413, %r414, %r415;
	// end inline asm
	setp.ne.s32 	%p33, %r382, 31;
	@%p33 bra 	$L__BB6_90;
	shl.b32 	%r442, %r218, 2;
	mov.u32 	%r443, _ZZN3cub18CUB_300001_SM_10006detail4scan16DeviceScanKernelINS2_10policy_hubIiiijN4cuda3__47maximumIiEEE10Policy1000EN6thrust24THRUST_300001_SM_1000_NS6detail15normal_iteratorINSC_10device_ptrIiEEEESH_NS0_13ScanTileStateIiLb1EEES8_NS0_8NullTypeEjiLb0ESK_EEvT0_T1_T2_iT3_T4_T5_E12temp_storage;
	add.s32 	%r444, %r443, %r442;
	st.shared.u32 	[%r444+16], %r271;
$L__BB6_90:
	bar.sync 	0;
	ld.shared.v4.u32 	{%r445, %r446, %r447, %r448}, [_ZZN3cub18CUB_300001_SM_10006detail4scan16DeviceScanKernelINS2_10policy_hubIiiijN4cuda3__47maximumIiEEE10Policy1000EN6thrust24THRUST_300001_SM_1000_NS6detail15normal_iteratorINSC_10device_ptrIiEEEESH_NS0_13ScanTileStateIiLb1EEES8_NS0_8NullTypeEjiLb0ESK_EEvT0_T1_T2_iT3_T4_T5_E12temp_storage+16];
	max.s32 	%r449, %r445, %r446;
	setp.eq.s32 	%p34, %r218, 2;
	selp.b32 	%r450, %r449, %r445, %p34;
	max.s32 	%r451, %r449, %r447;
	setp.eq.s32 	%p35, %r218, 3;
	selp.b32 	%r452, %r451, %r450, %p35;
	max.s32 	%r273, %r451, %r448;
	setp.gt.u32 	%p36, %r143, 31;
	setp.lt.u32 	%p37, %r143, 32;
	max.s32 	%r453, %r452, %r411;
	setp.eq.s32 	%p38, %r382, 0;
	selp.b32 	%r1003, %r452, %r453, %p38;
	selp.b32 	%r275, %r411, %r1003, %p37;
	@%p36 bra 	$L__BB6_115;
	setp.ne.s32 	%p39, %r143, 0;
	mul.wide.s32 	%rd19, %r1, 8;
	add.s64 	%rd10, %rd1, %rd19;
	@%p39 bra 	$L__BB6_93;
	st.shared.u32 	[_ZZN3cub18CUB_300001_SM_10006detail4scan16DeviceScanKernelINS2_10policy_hubIiiijN4cuda3__47maximumIiEEE10Policy1000EN6thrust24THRUST_300001_SM_1000_NS6detail15normal_iteratorINSC_10device_ptrIiEEEESH_NS0_13ScanTileStateIiLb1EEES8_NS0_8NullTypeEjiLb0ESK_EEvT0_T1_T2_iT3_T4_T5_E12temp_storage+12], %r273;
	add.s64 	%rd20, %rd10, 256;
	mov.b32 	%r454, 100;
	// begin inline asm
	st.relaxed.gpu.v2.u32 [%rd20], {%r454, %r273};
	// end inline asm
$L__BB6_93:
	mov.u32 	%r276, %nctaid.x;
	setp.gt.u32 	%p40, %r276, 499;
	@%p40 bra 	$L__BB6_95;
	membar.cta;
	bra.uni 	$L__BB6_96;
$L__BB6_95:
	mov.b32 	%r456, 1245;
	// begin inline asm
	nanosleep.u32 %r456;
	// end inline asm
$L__BB6_96:
	ld.param.u32 	%r937, [_ZN3cub18CUB_300001_SM_10006detail4scan16DeviceScanKernelINS2_10policy_hubIiiijN4cuda3__47maximumIiEEE10Policy1000EN6thrust24THRUST_300001_SM_1000_NS6detail15normal_iteratorINSC_10device_ptrIiEEEESH_NS0_13ScanTileStateIiLb1EEES8_NS0_8NullTypeEjiLb0ESK_EEvT0_T1_T2_iT3_T4_T5__param_3];
	mov.u32 	%r459, %ctaid.x;
	add.s32 	%r460, %r937, %r459;
	not.b32 	%r461, %r143;
	add.s32 	%r462, %r460, %r461;
	mul.wide.s32 	%rd22, %r462, 8;
	add.s64 	%rd23, %rd1, %rd22;
	add.s64 	%rd21, %rd23, 256;
	// begin inline asm
	ld.relaxed.gpu.v2.u32 {%r1001, %r997}, [%rd21];
	// end inline asm
$L__BB6_97:
	setp.eq.s32 	%p41, %r1001, 99;
	mov.b32 	%r463, -1;
	vote.sync.any.pred 	%p42, %p41, %r463;
	not.pred 	%p43, %p42;
	@%p43 bra 	$L__BB6_102;
	@%p40 bra 	$L__BB6_100;
	membar.cta;
	bra.uni 	$L__BB6_101;
$L__BB6_100:
	mov.b32 	%r564, 648;
	// begin inline asm
	nanosleep.u32 %r564;
	// end inline asm
$L__BB6_101:
	// begin inline asm
	ld.relaxed.gpu.v2.u32 {%r1001, %r997}, [%rd21];
	// end inline asm
	bra.uni 	$L__BB6_97;
$L__BB6_102:
	ld.param.u32 	%r938, [_ZN3cub18CUB_300001_SM_10006detail4scan16DeviceScanKernelINS2_10policy_hubIiiijN4cuda3__47maximumIiEEE10Policy1000EN6thrust24THRUST_300001_SM_1000_NS6detail15normal_iteratorINSC_10device_ptrIiEEEESH_NS0_13ScanTileStateIiLb1EEES8_NS0_8NullTypeEjiLb0ESK_EEvT0_T1_T2_iT3_T4_T5__param_3];
	mov.u32 	%r491, %ctaid.x;
	add.s32 	%r492, %r938, %r491;
	not.b32 	%r493, %r143;
	add.s32 	%r1000, %r492, %r493;
	setp.eq.s32 	%p44, %r1001, 101;
	mov.b32 	%r490, -1;
	vote.sync.ballot.b32 	%r494, %p44, %r490;
	// begin inline asm
	mov.u32 %r465, %lanemask_ge;
	// end inline asm
	and.b32  	%r495, %r494, %r465;
	or.b32  	%r496, %r495, -2147483648;
	add.s32 	%r497, %r496, -1;
	not.b32 	%r498, %r496;
	and.b32  	%r499, %r498, %r497;
	popc.b32 	%r469, %r499;
	mov.b32 	%r468, 1;
	// begin inline asm
	shfl.sync.down.b32 %r466, %r997, %r468, %r469, %r490;
	// end inline asm
	setp.lt.s32 	%p46, %r382, %r469;
	max.s32 	%r500, %r466, %r997;
	selp.b32 	%r472, %r500, %r997, %p46;
	mov.b32 	%r473, 2;
	// begin inline asm
	shfl.sync.down.b32 %r471, %r472, %r473, %r469, %r490;
	// end inline asm
	add.s32 	%r501, %r382, 2;
	setp.gt.s32 	%p47, %r501, %r469;
	max.s32 	%r502, %r471, %r472;
	selp.b32 	%r477, %r472, %r502, %p47;
	mov.b32 	%r478, 4;
	// begin inline asm
	shfl.sync.down.b32 %r476, %r477, %r478, %r469, %r490;
	// end inline asm
	add.s32 	%r503, %r382, 4;
	setp.gt.s32 	%p48, %r503, %r469;
	max.s32 	%r504, %r476, %r477;
	selp.b32 	%r482, %r477, %r504, %p48;
	mov.b32 	%r483, 8;
	// begin inline asm
	shfl.sync.down.b32 %r481, %r482, %r483, %r469, %r490;
	// end inline asm
	add.s32 	%r505, %r382, 8;
	setp.gt.s32 	%p49, %r505, %r469;
	max.s32 	%r506, %r481, %r482;
	selp.b32 	%r487, %r482, %r506, %p49;
	mov.b32 	%r488, 16;
	// begin inline asm
	shfl.sync.down.b32 %r486, %r487, %r488, %r469, %r490;
	// end inline asm
	add.s32 	%r507, %r382, 16;
	setp.gt.s32 	%p50, %r507, %r469;
	max.s32 	%r508, %r486, %r487;
	selp.b32 	%r998, %r487, %r508, %p50;
	add.s64 	%rd12, %rd1, 256;
$L__BB6_103:
	setp.ne.s32 	%p51, %r1001, 101;
	mov.b32 	%r509, -1;
	vote.sync.all.pred 	%p52, %p51, %r509;
	not.pred 	%p53, %p52;
	@%p53 bra 	$L__BB6_111;
	mul.wide.s32 	%rd26, %r1000, 8;
	add.s64 	%rd27, %rd12, %rd26;
	add.s64 	%rd25, %rd27, -256;
	// begin inline asm
	ld.relaxed.gpu.v2.u32 {%r1001, %r1002}, [%rd25];
	// end inline asm
$L__BB6_105:
	setp.eq.s32 	%p57, %r1001, 99;
	mov.b32 	%r518, -1;
	vote.sync.any.pred 	%p58, %p57, %r518;
	not.pred 	%p59, %p58;
	@%p59 bra 	$L__BB6_110;
	@%p40 bra 	$L__BB6_108;
	membar.cta;
	bra.uni 	$L__BB6_109;
$L__BB6_108:
	mov.b32 	%r561, 648;
	// begin inline asm
	nanosleep.u32 %r561;
	// end inline asm
$L__BB6_109:
	// begin inline asm
	ld.relaxed.gpu.v2.u32 {%r1001, %r1002}, [%rd25];
	// end inline asm
	bra.uni 	$L__BB6_105;
$L__BB6_110:
	setp.eq.s32 	%p60, %r1001, 101;
	mov.b32 	%r544, -1;
	vote.sync.ballot.b32 	%r545, %p60, %r544;
	and.b32  	%r546, %r545, %r465;
	or.b32  	%r547, %r546, -2147483648;
	add.s32 	%r548, %r547, -1;
	not.b32 	%r549, %r547;
	and.b32  	%r550, %r549, %r548;
	popc.b32 	%r523, %r550;
	mov.b32 	%r522, 1;
	// begin inline asm
	shfl.sync.down.b32 %r520, %r1002, %r522, %r523, %r544;
	// end inline asm
	setp.lt.s32 	%p62, %r382, %r523;
	max.s32 	%r551, %r520, %r1002;
	selp.b32 	%r526, %r551, %r1002, %p62;
	mov.b32 	%r527, 2;
	// begin inline asm
	shfl.sync.down.b32 %r525, %r526, %r527, %r523, %r544;
	// end inline asm
	add.s32 	%r552, %r382, 2;
	setp.gt.s32 	%p63, %r552, %r523;
	max.s32 	%r553, %r525, %r526;
	selp.b32 	%r531, %r526, %r553, %p63;
	mov.b32 	%r532, 4;
	// begin inline asm
	shfl.sync.down.b32 %r530, %r531, %r532, %r523, %r544;
	// end inline asm
	add.s32 	%r554, %r382, 4;
	setp.gt.s32 	%p64, %r554, %r523;
	max.s32 	%r555, %r530, %r531;
	selp.b32 	%r536, %r531, %r555, %p64;
	mov.b32 	%r537, 8;
	// begin inline asm
	shfl.sync.down.b32 %r535, %r536, %r537, %r523, %r544;
	// end inline asm
	add.s32 	%r556, %r382, 8;
	setp.gt.s32 	%p65, %r556, %r523;
	max.s32 	%r557, %r535, %r536;
	selp.b32 	%r541, %r536, %r557, %p65;
	mov.b32 	%r542, 16;
	// begin inline asm
	shfl.sync.down.b32 %r540, %r541, %r542, %r523, %r544;
	// end inline asm
	add.s32 	%r558, %r382, 16;
	setp.gt.s32 	%p66, %r558, %r523;
	max.s32 	%r559, %r540, %r541;
	selp.b32 	%r560, %r541, %r559, %p66;
	max.s32 	%r998, %r560, %r998;
	add.s32 	%r1000, %r1000, -32;
	bra.uni 	$L__BB6_103;
$L__BB6_111:
	@%p39 bra 	$L__BB6_113;
	max.s32 	%r512, %r998, %r273;
	add.s64 	%rd24, %rd10, 256;
	mov.b32 	%r511, 101;
	// begin inline asm
	st.relaxed.gpu.v2.u32 [%rd24], {%r511, %r512};
	// end inline asm
	st.shared.u32 	[_ZZN3cub18CUB_300001_SM_10006detail4scan16DeviceScanKernelINS2_10policy_hubIiiijN4cuda3__47maximumIiEEE10Policy1000EN6thrust24THRUST_300001_SM_1000_NS6detail15normal_iteratorINSC_10device_ptrIiEEEESH_NS0_13ScanTileStateIiLb1EEES8_NS0_8NullTypeEjiLb0ESK_EEvT0_T1_T2_iT3_T4_T5_E12temp_storage+4], %r998;
	st.shared.u32 	[_ZZN3cub18CUB_300001_SM_10006detail4scan16DeviceScanKernelINS2_10policy_hubIiiijN4cuda3__47maximumIiEEE10Policy1000EN6thrust24THRUST_300001_SM_1000_NS6detail15normal_iteratorINSC_10device_ptrIiEEEESH_NS0_13ScanTileStateIiLb1EEES8_NS0_8NullTypeEjiLb0ESK_EEvT0_T1_T2_iT3_T4_T5_E12temp_storage+8], %r512;
$L__BB6_113:
	setp.ne.s32 	%p55, %r382, 0;
	mov.u32 	%r1003, %r275;
	@%p55 bra 	$L__BB6_115;
	st.shared.u32 	[_ZZN3cub18CUB_300001_SM_10006detail4scan16DeviceScanKernelINS2_10policy_hubIiiijN4cuda3__47maximumIiEEE10Policy1000EN6thrust24THRUST_300001_SM_1000_NS6detail15normal_iteratorINSC_10device_ptrIiEEEESH_NS0_13ScanTileStateIiLb1EEES8_NS0_8NullTypeEjiLb0ESK_EEvT0_T1_T2_iT3_T4_T5_E12temp_storage+36], %r998;
	mov.u32 	%r1003, %r998;
$L__BB6_115:
	bar.sync 	0;
	ld.shared.u32 	%r513, [_ZZN3cub18CUB_300001_SM_10006detail4scan16DeviceScanKernelINS2_10policy_hubIiiijN4cuda3__47maximumIiEEE10Policy1000EN6thrust24THRUST_300001_SM_1000_NS6detail15normal_iteratorINSC_10device_ptrIiEEEESH_NS0_13ScanTileStateIiLb1EEES8_NS0_8NullTypeEjiLb0ESK_EEvT0_T1_T2_iT3_T4_T5_E12temp_storage+36];
	setp.eq.s32 	%p56, %r143, 0;
	max.s32 	%r514, %r513, %r1003;
	selp.b32 	%r515, %r1003, %r514, %p56;
	max.s32 	%r1004, %r515, %r221;
	max.s32 	%r1005, %r1004, %r222;
	max.s32 	%r1006, %r1005, %r223;
	max.s32 	%r1007, %r1006, %r224;
	max.s32 	%r1008, %r1007, %r225;
	max.s32 	%r1009, %r1008, %r226;
	max.s32 	%r1010, %r1009, %r227;
	max.s32 	%r1011, %r1010, %r228;
	max.s32 	%r1012, %r1011, %r229;
	max.s32 	%r1013, %r1012, %r230;
	max.s32 	%r1014, %r1013, %r231;
	max.s32 	%r1015, %r1014, %r232;
	max.s32 	%r1016, %r1015, %r233;
	max.s32 	%r1017, %r1016, %r234;
	max.s32 	%r1018, %r1017, %r235;
	max.s32 	%r1019, %r1018, %r236;
	max.s32 	%r1020, %r1019, %r237;
	max.s32 	%r1021, %r1020, %r238;
	max.s32 	%r1022, %r1021, %r239;
	max.s32 	%r1023, %r1022, %r240;
	max.s32 	%r1024, %r1023, %r241;
	max.s32 	%r1025, %r1024, %r242;
	max.s32 	%r1026, %r1025, %r243;
	max.s32 	%r1027, %r1026, %r244;
$L__BB6_116:
	bar.sync 	0;
	st.shared.v4.u32 	[%r220], {%r1004, %r1005, %r1006, %r1007};
	st.shared.v4.u32 	[%r220+16], {%r1008, %r1009, %r1010, %r1011};
	st.shared.v4.u32 	[%r220+32], {%r1012, %r1013, %r1014, %r1015};
	st.shared.v4.u32 	[%r220+48], {%r1016, %r1017, %r1018, %r1019};
	st.shared.v4.u32 	[%r220+64], {%r1020, %r1021, %r1022, %r1023};
	st.shared.v4.u32 	[%r220+80], {%r1024, %r1025, %r1026, %r1027};
	bar.warp.sync 	-1;
	ld.shared.u32 	%r350, [%r219];
	ld.shared.u32 	%r351, [%r219+128];
	ld.shared.u32 	%r352, [%r219+256];
	ld.shared.u32 	%r353, [%r219+384];
	ld.shared.u32 	%r354, [%r219+512];
	ld.shared.u32 	%r355, [%r219+640];
	ld.shared.u32 	%r356, [%r219+768];
	ld.shared.u32 	%r357, [%r219+896];
	ld.shared.u32 	%r358, [%r219+1024];
	ld.shared.u32 	%r359, [%r219+1152];
	ld.shared.u32 	%r360, [%r219+1280];
	ld.shared.u32 	%r361, [%r219+1408];
	ld.shared.u32 	%r362, [%r219+1536];
	ld.shared.u32 	%r363, [%r219+1664];
	ld.shared.u32 	%r364, [%r219+1792];
	ld.shared.u32 	%r365, [%r219+1920];
	ld.shared.u32 	%r366, [%r219+2048];
	ld.shared.u32 	%r367, [%r219+2176];
	ld.shared.u32 	%r368, [%r219+2304];
	ld.shared.u32 	%r369, [%r219+2432];
	ld.shared.u32 	%r370, [%r219+2560];
	ld.shared.u32 	%r371, [%r219+2688];
	ld.shared.u32 	%r372, [%r219+2816];
	ld.shared.u32 	%r373, [%r219+2944];
	setp.ne.s32 	%p80, %r143, 0;
	@%p80 bra 	$L__BB6_118;
	st.volatile.shared.u32 	[_ZZN3cub18CUB_300001_SM_10006detail4scan16DeviceScanKernelINS2_10policy_hubIiiijN4cuda3__47maximumIiEEE10Policy1000EN6thrust24THRUST_300001_SM_1000_NS6detail15normal_iteratorINSC_10device_ptrIiEEEESH_NS0_13ScanTileStateIiLb1EEES8_NS0_8NullTypeEjiLb0ESK_EEvT0_T1_T2_iT3_T4_T5_E12temp_storage+12288], %r3;
$L__BB6_118:
	ld.param.u32 	%r939, [_ZN3cub18CUB_300001_SM_10006detail4scan16DeviceScanKernelINS2_10policy_hubIiiijN4cuda3__47maximumIiEEE10Policy1000EN6thrust24THRUST_300001_SM_1000_NS6detail15normal_iteratorINSC_10device_ptrIiEEEESH_NS0_13ScanTileStateIiLb1EEES8_NS0_8NullTypeEjiLb0ESK_EEvT0_T1_T2_iT3_T4_T5__param_3];
	bar.sync 	0;
	ld.volatile.shared.u32 	%r374, [_ZZN3cub18CUB_300001_SM_10006detail4scan16DeviceScanKernelINS2_10policy_hubIiiijN4cuda3__47maximumIiEEE10Policy1000EN6thrust24THRUST_300001_SM_1000_NS6detail15normal_iteratorINSC_10device_ptrIiEEEESH_NS0_13ScanTileStateIiLb1EEES8_NS0_8NullTypeEjiLb0ESK_EEvT0_T1_T2_iT3_T4_T5_E12temp_storage+12288];
	cvt.u64.u32 	%rd32, %r145;
	mov.u32 	%r638, %ctaid.x;
	add.s32 	%r639, %r939, %r638;
	mul.lo.s32 	%r640, %r639, 3072;
	cvt.u64.u32 	%rd33, %r640;
	add.s64 	%rd34, %rd32, %rd33;
	setp.ge.s32 	%p81, %r145, %r374;
	shl.b64 	%rd35, %rd34, 2;
	add.s64 	%rd13, %rd3, %rd35;
	@%p81 bra 	$L__BB6_120;
	st.global.u32 	[%rd13], %r350;
$L__BB6_120:
	setp.ge.s32 	%p82, %r148, %r374;
	@%p82 bra 	$L__BB6_122;
	st.global.u32 	[%rd13+128], %r351;
$L__BB6_122:
	setp.ge.s32 	%p83, %r151, %r374;
	@%p83 bra 	$L__BB6_124;
	st.global.u32 	[%rd13+256], %r352;
$L__BB6_124:
	setp.ge.s32 	%p84, %r154, %r374;
	@%p84 bra 	$L__BB6_126;
	st.global.u32 	[%rd13+384], %r353;
$L__BB6_126:
	setp.ge.s32 	%p85, %r157, %r374;
	@%p85 bra 	$L__BB6_128;
	st.global.u32 	[%rd13+512], %r354;
$L__BB6_128:
	setp.ge.s32 	%p86, %r160, %r374;
	@%p86 bra 	$L__BB6_130;
	st.global.u32 	[%rd13+640], %r355;
$L__BB6_130:
	setp.ge.s32 	%p87, %r163, %r374;
	@%p87 bra 	$L__BB6_132;
	st.global.u32 	[%rd13+768], %r356;
$L__BB6_132:
	setp.ge.s32 	%p88, %r166, %r374;
	@%p88 bra 	$L__BB6_134;
	st.global.u32 	[%rd13+896], %r357;
$L__BB6_134:
	setp.ge.s32 	%p89, %r169, %r374;
	@%p89 bra 	$L__BB6_136;
	st.global.u32 	[%rd13+1024], %r358;
$L__BB6_136:
	setp.ge.s32 	%p90, %r172, %r374;
	@%p90 bra 	$L__BB6_138;
	st.global.u32 	[%rd13+1152], %r359;
$L__BB6_138:
	setp.ge.s32 	%p91, %r175, %r374;
	@%p91 bra 	$L__BB6_140;
	st.global.u32 	[%rd13+1280], %r360;
$L__BB6_140:
	setp.ge.s32 	%p92, %r178, %r374;
	@%p92 bra 	$L__BB6_142;
	st.global.u32 	[%rd13+1408], %r361;
$L__BB6_142:
	setp.ge.s32 	%p93, %r181, %r374;
	@%p93 bra 	$L__BB6_144;
	st.global.u32 	[%rd13+1536], %r362;
$L__BB6_144:
	setp.ge.s32 	%p94, %r184, %r374;
	@%p94 bra 	$L__BB6_146;
	st.global.u32 	[%rd13+1664], %r363;
$L__BB6_146:
	setp.ge.s32 	%p95, %r187, %r374;
	@%p95 bra 	$L__BB6_148;
	st.global.u32 	[%rd13+1792], %r364;
$L__BB6_148:
	setp.ge.s32 	%p96, %r190, %r374;
	@%p96 bra 	$L__BB6_150;
	st.global.u32 	[%rd13+1920], %r365;
$L__BB6_150:
	setp.ge.s32 	%p97, %r193, %r374;
	@%p97 bra 	$L__BB6_152;
	st.global.u32 	[%rd13+2048], %r366;
$L__BB6_152:
	setp.ge.s32 	%p98, %r196, %r374;
	@%p98 bra 	$L__BB6_154;
	st.global.u32 	[%rd13+2176], %r367;
$L__BB6_154:
	setp.ge.s32 	%p99, %r199, %r374;
	@%p99 bra 	$L__BB6_156;
	st.global.u32 	[%rd13+2304], %r368;
$L__BB6_156:
	setp.ge.s32 	%p100, %r202, %r374;
	@%p100 bra 	$L__BB6_158;
	st.global.u32 	[%rd13+2432], %r369;
$L__BB6_158:
	setp.ge.s32 	%p101, %r205, %r374;
	@%p101 bra 	$L__BB6_160;
	st.global.u32 	[%rd13+2560], %r370;
$L__BB6_160:
	setp.ge.s32 	%p102, %r208, %r374;
	@%p102 bra 	$L__BB6_162;
	st.global.u32 	[%rd13+2688], %r371;
$L__BB6_162:
	setp.ge.s32 	%p103, %r211, %r374;
	@%p103 bra 	$L__BB6_164;
	st.global.u32 	[%rd13+2816], %r372;
$L__BB6_164:
	setp.ge.s32 	%p104, %r214, %r374;
	@%p104 bra 	$L__BB6_166;
	st.global.u32 	[%rd13+2944], %r373;
$L__BB6_166:
	ret;

}
	// .globl	_ZN3cub18CUB_300001_SM_10006detail4scan16DeviceScanKernelINS2_10policy_hubIiiimN4cuda3__47maximumIiEEE10Policy1000EN6thrust24THRUST_300001_SM_1000_NS6detail15normal_iteratorINSC_10device_ptrIiEEEESH_NS0_13ScanTileStateIiLb1EEES8_NS0_8NullTypeEmiLb0ESK_EEvT0_T1_T2_iT3_T4_T5_
.visible .entry _ZN3cub18CUB_300001_SM_10006detail4scan16DeviceScanKernelINS2_10policy_hubIiiimN4cuda3__47maximumIiEEE10Policy1000EN6thrust24THRUST_300001_SM_1000_NS6detail15normal_iteratorINSC_10device_ptrIiEEEESH_NS0_13ScanTileStateIiLb1EEES8_NS0_8NullTypeEmiLb0ESK_EEvT0_T1_T2_iT3_T4_T5_(
	.param .align 8 .b8 _ZN3cub18CUB_300001_SM_10006detail4scan16DeviceScanKernelINS2_10policy_hubIiiimN4cuda3__47maximumIiEEE10Policy1000EN6thrust24THRUST_300001_SM_1000_NS6detail15normal_iteratorINSC_10device_ptrIiEEEESH_NS0_13ScanTileStateIiLb1EEES8_NS0_8NullTypeEmiLb0ESK_EEvT0_T1_T2_iT3_T4_T5__param_0[8],
	.param .align 8 .b8 _ZN3cub18CUB_300001_SM_10006detail4scan16DeviceScanKernelINS2_10policy_hubIiiimN4cuda3__47maximumIiEEE10Policy1000EN6thrust24THRUST_300001_SM_1000_NS6detail15normal_iteratorINSC_10device_ptrIiEEEESH_NS0_13ScanTileStateIiLb1EEES8_NS0_8NullTypeEmiLb0ESK_EEvT0_T1_T2_iT3_T4_T5__param_1[8],
	.param .align 8 .b8 _ZN3cub18CUB_300001_SM_10006detail4scan16DeviceScanKernelINS2_10policy_hubIiiimN4cuda3__47maximumIiEEE10Policy1000EN6thrust24THRUST_300001_SM_1000_NS6detail15normal_iteratorINSC_10device_ptrIiEEEESH_NS0_13ScanTileStateIiLb1EEES8_NS0_8NullTypeEmiLb0ESK_EEvT0_T1_T2_iT3_T4_T5__param_2[8],
	.param .u32 _ZN3cub18CUB_300001_SM_10006detail4scan16DeviceScanKernelINS2_10policy_hubIiiimN4cuda3__47maximumIiEEE10Policy1000EN6thrust24THRUST_300001_SM_1000_NS6detail15normal_iteratorINSC_10device_ptrIiEEEESH_NS0_13ScanTileStateIiLb1EEES8_NS0_8NullTypeEmiLb0ESK_EEvT0_T1_T2_iT3_T4_T5__param_3,
	.param .align 1 .b8 _ZN3cub18CUB_300001_SM_10006detail4scan16DeviceScanKernelINS2_10policy_hubIiiimN4cuda3__47maximumIiEEE10Policy1000EN6thrust24THRUST_300001_SM_1000_NS6detail15normal_iteratorINSC_10device_ptrIiEEEESH_NS0_13ScanTileStateIiLb1EEES8_NS0_8NullTypeEmiLb0ESK_EEvT0_T1_T2_iT3_T4_T5__param_4[1],
	.param .align 1 .b8 _ZN3cub18CUB_300001_SM_10006detail4scan16DeviceScanKernelINS2_10policy_hubIiiimN4cuda3__47maximumIiEEE10Policy1000EN6thrust24THRUST_300001_SM_1000_NS6detail15normal_iteratorINSC_10device_ptrIiEEEESH_NS0_13ScanTileStateIiLb1EEES8_NS0_8NullTypeEmiLb0ESK_EEvT0_T1_T2_iT3_T4_T5__param_5[1],
	.param .u64 _ZN3cub18CUB_300001_SM_10006detail4scan16DeviceScanKernelINS2_10policy_hubIiiimN4cuda3__47maximumIiEEE10Policy1000EN6thrust24THRUST_300001_SM_1000_NS6detail15normal_iteratorINSC_10device_ptrIiEEEESH_NS0_13ScanTileStateIiLb1EEES8_NS0_8NullTypeEmiLb0ESK_EEvT0_T1_T2_iT3_T4_T5__param_6
)
.maxntid 128
{
	.reg .pred 	%p<159>;
	.reg .b32 	%r<1028>;
	.reg .b64 	%rd<55>;
	// demoted variable
	.shared .align 16 .b8 _ZZN3cub18CUB_300001_SM_10006detail4scan16DeviceScanKernelINS2_10policy_hubIiiimN4cuda3__47maximumIiEEE10Policy1000EN6thrust24THRUST_300001_SM_1000_NS6detail15normal_iteratorINSC_10device_ptrIiEEEESH_NS0_13ScanTileStateIiLb1EEES8_NS0_8NullTypeEmiLb0ESK_EEvT0_T1_T2_iT3_T4_T5_E12temp_storage[12304];
	ld.param.u64 	%rd1, [_ZN3cub18CUB_300001_SM_10006detail4scan16DeviceScanKernelINS2_10policy_hubIiiimN4cuda3__47maximumIiEEE10Policy1000EN6thrust24THRUST_300001_SM_1000_NS6detail15normal_iteratorINSC_10device_ptrIiEEEESH_NS0_13ScanTileStateIiLb1EEES8_NS0_8NullTypeEmiLb0ESK_EEvT0_T1_T2_iT3_T4_T5__param_2];
	ld.param.u64 	%rd16, [_ZN3cub18CUB_300001_SM_10006detail4scan16DeviceScanKernelINS2_10policy_hubIiiimN4cuda3__47maximumIiEEE10Policy1000EN6thrust24THRUST_300001_SM_1000_NS6detail15normal_iteratorINSC_10device_ptrIiEEEESH_NS0_13ScanTileStateIiLb1EEES8_NS0_8NullTypeEmiLb0ESK_EEvT0_T1_T2_iT3_T4_T5__param_1];
	ld.param.u64 	%rd17, [_ZN3cub18CUB_300001_SM_10006detail4scan16DeviceScanKernelINS2_10policy_hubIiiimN4cuda3__47maximumIiEEE10Policy1000EN6thrust24THRUST_300001_SM_1000_NS6detail15normal_iteratorINSC_10device_ptrIiEEEESH_NS0_13ScanTileStateIiLb1EEES8_NS0_8NullTypeEmiLb0ESK_EEvT0_T1_T2_iT3_T4_T5__param_0];
	ld.param.u32 	%r373, [_ZN3cub18CUB_300001_SM_10006detail4scan16DeviceScanKernelINS2_10policy_hubIiiimN4cuda3__47maximumIiEEE10Policy1000EN6thrust24THRUST_300001_SM_1000_NS6detail15normal_iteratorINSC_10device_ptrIiEEEESH_NS0_13ScanTileStateIiLb1EEES8_NS0_8NullTypeEmiLb0ESK_EEvT0_T1_T2_iT3_T4_T5__param_3];
	ld.param.u64 	%rd18, [_ZN3cub18CUB_300001_SM_10006detail4scan16DeviceScanKernelINS2_10policy_hubIiiimN4cuda3__47maximumIiEEE10Policy1000EN6thrust24THRUST_300001_SM_1000_NS6detail15normal_iteratorINSC_10device_ptrIiEEEESH_NS0_13ScanTileStateIiLb1EEES8_NS0_8NullTypeEmiLb0ESK_EEvT0_T1_T2_iT3_T4_T5__param_6];
	cvta.to.global.u64 	%rd2, %rd17;
	cvta.to.global.u64 	%rd3, %rd16;
	mov.u32 	%r374, %ctaid.x;
	add.s32 	%r1, %r373, %r374;
	mul.wide.s32 	%rd4, %r1, 3072;
	sub.s64 	%rd5, %rd18, %rd4;
	setp.lt.u64 	%p1, %rd5, 3073;
	@%p1 bra 	$L__BB7_35;
	mov.u32 	%r2, %tid.x;
	and.b32  	%r643, %r2, 31;
	and.b32  	%r644, %r2, 992;
	mul.lo.s32 	%r645, %r644, 24;
	or.b32  	%r646, %r645, %r643;
	cvt.u64.u32 	%rd38, %r646;
	add.s64 	%rd6, %rd4, %rd38;
	shl.b64 	%rd39, %rd6, 2;
	add.s64 	%rd40, %rd2, %rd39;
	ld.global.u32 	%r647, [%rd40];
	ld.global.u32 	%r648, [%rd40+128];
	ld.global.u32 	%r649, [%rd40+256];
	ld.global.u32 	%r650, [%rd40+384];
	ld.global.u32 	%r651, [%rd40+512];
	ld.global.u32 	%r652, [%rd40+640];
	ld.global.u32 	%r653, [%rd40+768];
	ld.global.u32 	%r654, [%rd40+896];
	ld.global.u32 	%r655, [%rd40+1024];
	ld.global.u32 	%r656, [%rd40+1152];
	ld.global.u32 	%r657, [%rd40+1280];
	ld.global.u32 	%r658, [%rd40+1408];
	ld.global.u32 	%r659, [%rd40+1536];
	ld.global.u32 	%r660, [%rd40+1664];
	ld.global.u32 	%r661, [%rd40+1792];
	ld.global.u32 	%r662, [%rd40+1920];
	ld.global.u32 	%r663, [%rd40+2048];
	ld.global.u32 	%r664, [%rd40+2176];
	ld.global.u32 	%r665, [%rd40+2304];
	ld.global.u32 	%r666, [%rd40+2432];
	ld.global.u32 	%r667, [%rd40+2560];
	ld.global.u32 	%r668, [%rd40+2688];
	ld.global.u32 	%r669, [%rd40+2816];
	ld.global.u32 	%r670, [%rd40+2944];
	// begin inline asm
	mov.u32 %r642, %laneid;
	// end inline asm
	shr.u32 	%r4, %r2, 5;
	mad.lo.s32 	%r671, %r4, 768, %r642;
	shl.b32 	%r672, %r671, 2;
	mov.u32 	%r673, _ZZN3cub18CUB_300001_SM_10006detail4scan16DeviceScanKernelINS2_10policy_hubIiiimN4cuda3__47maximumIiEEE10Policy1000EN6thrust24THRUST_300001_SM_1000_NS6detail15normal_iteratorINSC_10device_ptrIiEEEESH_NS0_13ScanTileStateIiLb1EEES8_NS0_8NullTypeEmiLb0ESK_EEvT0_T1_T2_iT3_T4_T5_E12temp_storage;
	add.s32 	%r5, %r673, %r672;
	st.shared.u32 	[%r5], %r647;
	st.shared.u32 	[%r5+128], %r648;
	st.shared.u32 	[%r5+256], %r649;
	st.shared.u32 	[%r5+384], %r650;
	st.shared.u32 	[%r5+512], %r651;
	st.shared.u32 	[%r5+640], %r652;
	st.shared.u32 	[%r5+768], %r653;
	st.shared.u32 	[%r5+896], %r654;
	st.shared.u32 	[%r5+1024], %r655;
	st.shared.u32 	[%r5+1152], %r656;
	st.shared.u32 	[%r5+1280], %r657;
	st.shared.u32 	[%r5+1408], %r658;
	st.shared.u32 	[%r5+1536], %r659;
	st.shared.u32 	[%r5+1664], %r660;
	st.shared.u32 	[%r5+1792], %r661;
	st.shared.u32 	[%r5+1920], %r662;
	st.shared.u32 	[%r5+2048], %r663;
	st.shared.u32 	[%r5+2176], %r664;
	st.shared.u32 	[%r5+2304], %r665;
	st.shared.u32 	[%r5+2432], %r666;
	st.shared.u32 	[%r5+2560], %r667;
	st.shared.u32 	[%r5+2688], %r668;
	st.shared.u32 	[%r5+2816], %r669;
	st.shared.u32 	[%r5+2944], %r670;
	bar.warp.sync 	-1;
	mad.lo.s32 	%r6, %r642, 92, %r5;
	ld.shared.v4.u32 	{%r7, %r8, %r9, %r10}, [%r6];
	ld.shared.v4.u32 	{%r11, %r12, %r13, %r14}, [%r6+16];
	ld.shared.v4.u32 	{%r15, %r16, %r17, %r18}, [%r6+32];
	ld.shared.v4.u32 	{%r19, %r20, %r21, %r22}, [%r6+48];
	ld.shared.v4.u32 	{%r23, %r24, %r25, %r26}, [%r6+64];
	ld.shared.v4.u32 	{%r27, %r28, %r29, %r30}, [%r6+80];
	bar.sync 	0;
	setp.ne.s32 	%p105, %r1, 0;
	@%p105 bra 	$L__BB7_6;
	max.s32 	%r871, %r7, %r8;
	max.s32 	%r872, %r871, %r9;
	max.s32 	%r873, %r10, %r11;
	max.s32 	%r874, %r873, %r12;
	max.s32 	%r875, %r13, %r14;
	max.s32 	%r876, %r875, %r15;
	max.s32 	%r877, %r16, %r17;
	max.s32 	%r878, %r877, %r18;
	max.s32 	%r879, %r19, %r20;
	max.s32 	%r880, %r879, %r21;
	max.s32 	%r881, %r22, %r23;
	max.s32 	%r882, %r881, %r24;
	max.s32 	%r883, %r25, %r26;
	max.s32 	%r884, %r883, %r27;
	max.s32 	%r885, %r28, %r29;
	max.s32 	%r886, %r885, %r30;
	max.s32 	%r887, %r872, %r874;
	max.s32 	%r888, %r887, %r876;
	max.s32 	%r889, %r878, %r880;
	max.s32 	%r890, %r889, %r882;
	max.s32 	%r891, %r884, %r886;
	max.s32 	%r892, %r888, %r890;
	max.s32 	%r842, %r892, %r891;
	mov.b32 	%r868, 1;
	mov.b32 	%r869, 0;
	mov.b32 	%r870, -1;
	// begin inline asm
	shfl.sync.up.b32 %r841, %r842, %r868, %r869, %r870;
	// end inline asm
	max.s32 	%r893, %r841, %r842;
	setp.lt.s32 	%p147, %r642, 1;
	selp.b32 	%r847, %r842, %r893, %p147;
	mov.b32 	%r848, 2;
	// begin inline asm
	shfl.sync.up.b32 %r846, %r847, %r848, %r869, %r870;
	// end inline asm
	max.s32 	%r894, %r846, %r847;
	setp.lt.s32 	%p148, %r642, 2;
	selp.b32 	%r852, %r847, %r894, %p148;
	mov.b32 	%r853, 4;
	// begin inline asm
	shfl.sync.up.b32 %r851, %r852, %r853, %r869, %r870;
	// end inline asm
	max.s32 	%r895, %r851, %r852;
	setp.lt.s32 	%p149, %r642, 4;
	selp.b32 	%r857, %r852, %r895, %p149;
	mov.b32 	%r858, 8;
	// begin inline asm
	shfl.sync.up.b32 %r856, %r857, %r858, %r869, %r870;
	// end inline asm
	max.s32 	%r896, %r856, %r857;
	setp.lt.s32 	%p150, %r642, 8;
	selp.b32 	%r862, %r857, %r896, %p150;
	mov.b32 	%r863, 16;
	// begin inline asm
	shfl.sync.up.b32 %r861, %r862, %r863, %r869, %r870;
	// end inline asm
	max.s32 	%r31, %r861, %r862;
	setp.lt.s32 	%p151, %r642, 16;
	selp.b32 	%r867, %r862, %r31, %p151;
	// begin inline asm
	shfl.sync.up.b32 %r866, %r867, %r868, %r869, %r870;
	// end inline asm
	setp.ne.s32 	%p152, %r642, 31;
	@%p152 bra 	$L__BB7_4;
	shl.b32 	%r897, %r4, 2;
	add.s32 	%r899, %r673, %r897;
	st.shared.u32 	[%r899+16], %r31;
$L__BB7_4:
	bar.sync 	0;
	ld.shared.v4.u32 	{%r900, %r901, %r902, %r903}, [_ZZN3cub18CUB_300001_SM_10006detail4scan16DeviceScanKernelINS2_10policy_hubIiiimN4cuda3__47maximumIiEEE10Policy1000EN6thrust24THRUST_300001_SM_1000_NS6detail15normal_iteratorINSC_10device_ptrIiEEEESH_NS0_13ScanTileStateIiLb1EEES8_NS0_8NullTypeEmiLb0ESK_EEvT0_T1_T2_iT3_T4_T5_E12temp_storage+16];
	max.s32 	%r904, %r900, %r901;
	setp.eq.s32 	%p153, %r4, 2;
	selp.b32 	%r905, %r904, %r900, %p153;
	max.s32 	%r906, %r904, %r902;
	setp.eq.s32 	%p154, %r4, 3;
	selp.b32 	%r907, %r906, %r905, %p154;
	max.s32 	%r33, %r906, %r903;
	setp.lt.u32 	%p155, %r2, 32;
	max.s32 	%r908, %r907, %r866;
	setp.eq.s32 	%p156, %r642, 0;
	selp.b32 	%r909, %r907, %r908, %p156;
	selp.b32 	%r910, %r866, %r909, %p155;
	setp.ne.s32 	%p157, %r2, 0;
	setp.eq.s32 	%p158, %r2, 0;
	max.s32 	%r971, %r910, %r7;
	selp.b32 	%r911, %r7, %r971, %p158;
	max.s32 	%r970, %r911, %r8;
	max.s32 	%r969, %r970, %r9;
	max.s32 	%r968, %r969, %r10;
	max.s32 	%r967, %r968, %r11;
	max.s32 	%r966, %r967, %r12;
	max.s32 	%r965, %r966, %r13;
	max.s32 	%r964, %r965, %r14;
	max.s32 	%r963, %r964, %r15;
	max.s32 	%r962, %r963, %r16;
	max.s32 	%r961, %r962, %r17;
	max.s32 	%r960, %r961, %r18;
	max.s32 	%r959, %r960, %r19;
	max.s32 	%r958, %r959, %r20;
	max.s32 	%r957, %r958, %r21;
	max.s32 	%r956, %r957, %r22;
	max.s32 	%r955, %r956, %r23;
	max.s32 	%r954, %r955, %r24;
	max.s32 	%r953, %r954, %r25;
	max.s32 	%r952, %r953, %r26;
	max.s32 	%r951, %r952, %r27;
	max.s32 	%r950, %r951, %r28;
	max.s32 	%r949, %r950, %r29;
	max.s32 	%r948, %r949, %r30;
	@%p157 bra 	$L__BB7_34;
	add.s64 	%rd52, %rd1, 256;
	mov.b32 	%r912, 101;
	// begin inline asm
	st.relaxed.gpu.v2.u32 [%rd52], {%r912, %r33};
	// end inline asm
	mov.u32 	%r971, %r7;
	bra.uni 	$L__BB7_34;
$L__BB7_6:
	max.s32 	%r704, %r7, %r8;
	max.s32 	%r705, %r704, %r9;
	max.s32 	%r706, %r10, %r11;
	max.s32 	%r707, %r706, %r12;
	max.s32 	%r708, %r13, %r14;
	max.s32 	%r709, %r708, %r15;
	max.s32 	%r710, %r16, %r17;
	max.s32 	%r711, %r710, %r18;
	max.s32 	%r712, %r19, %r20;
	max.s32 	%r713, %r712, %r21;
	max.s32 	%r714, %r22, %r23;
	max.s32 	%r715, %r714, %r24;
	max.s32 	%r716, %r25, %r26;
	max.s32 	%r717, %r716, %r27;
	max.s32 	%r718, %r28, %r29;
	max.s32 	%r719, %r718, %r30;
	max.s32 	%r720, %r705, %r707;
	max.s32 	%r721, %r720, %r709;
	max.s32 	%r722, %r711, %r713;
	max.s32 	%r723, %r722, %r715;
	max.s32 	%r724, %r717, %r719;
	max.s32 	%r725, %r721, %r723;
	max.s32 	%r675, %r725, %r724;
	mov.b32 	%r701, 1;
	mov.b32 	%r702, 0;
	mov.b32 	%r703, -1;
	// begin inline asm
	shfl.sync.up.b32 %r674, %r675, %r701, %r702, %r703;
	// end inline asm
	max.s32 	%r726, %r674, %r675;
	setp.lt.s32 	%p106, %r642, 1;
	selp.b32 	%r680, %r675, %r726, %p106;
	mov.b32 	%r681, 2;
	// begin inline asm
	shfl.sync.up.b32 %r679, %r680, %r681, %r702, %r703;
	// end inline asm
	max.s32 	%r727, %r679, %r680;
	setp.lt.s32 	%p107, %r642, 2;
	selp.b32 	%r685, %r680, %r727, %p107;
	mov.b32 	%r686, 4;
	// begin inline asm
	shfl.sync.up.b32 %r684, %r685, %r686, %r702, %r703;
	// end inline asm
	max.s32 	%r728, %r684, %r685;
	setp.lt.s32 	%p108, %r642, 4;
	selp.b32 	%r690, %r685, %r728, %p108;
	mov.b32 	%r691, 8;
	// begin inline asm
	shfl.sync.up.b32 %r689, %r690, %r691, %r702, %r703;
	// end inline asm
	max.s32 	%r729, %r689, %r690;
	setp.lt.s32 	%p109, %r642, 8;
	selp.b32 	%r695, %r690, %r729, %p109;
	mov.b32 	%r696, 16;
	// begin inline asm
	shfl.sync.up.b32 %r694, %r695, %r696, %r702, %r703;
	// end inline asm
	max.s32 	%r58, %r694, %r695;
	setp.lt.s32 	%p110, %r642, 16;
	selp.b32 	%r700, %r695, %r58, %p110;
	// begin inline asm
	shfl.sync.up.b32 %r699, %r700, %r701, %r702, %r703;
	// end inline asm
	setp.ne.s32 	%p111, %r642, 31;
	@%p111 bra 	$L__BB7_8;
	shl.b32 	%r730, %r4, 2;
	add.s32 	%r732, %r673, %r730;
	st.shared.u32 	[%r732+16], %r58;
$L__BB7_8:
	bar.sync 	0;
	ld.shared.v4.u32 	{%r733, %r734, %r735, %r736}, [_ZZN3cub18CUB_300001_SM_10006detail4scan16DeviceScanKernelINS2_10policy_hubIiiimN4cuda3__47maximumIiEEE10Policy1000EN6thrust24THRUST_300001_SM_1000_NS6detail15normal_iteratorINSC_10device_ptrIiEEEESH_NS0_13ScanTileStateIiLb1EEES8_NS0_8NullTypeEmiLb0ESK_EEvT0_T1_T2_iT3_T4_T5_E12temp_storage+16];
	max.s32 	%r737, %r733, %r734;
	setp.eq.s32 	%p112, %r4, 2;
	selp.b32 	%r738, %r737, %r733, %p112;
	max.s32 	%r739, %r737, %r735;
	setp.eq.s32 	%p113, %r4, 3;
	selp.b32 	%r740, %r739, %r738, %p113;
	max.s32 	%r60, %r739, %r736;
	setp.gt.u32 	%p114, %r2, 31;
	setp.lt.u32 	%p115, %r2, 32;
	max.s32 	%r741, %r740, %r699;
	setp.eq.s32 	%p116, %r642, 0;
	selp.b32 	%r947, %r740, %r741, %p116;
	selp.b32 	%r62, %r699, %r947, %p115;
	@%p114 bra 	$L__BB7_33;
	setp.ne.s32 	%p117, %r2, 0;
	mul.wide.s32 	%rd41, %r1, 8;
	add.s64 	%rd7, %rd1, %rd41;
	@%p117 bra 	$L__BB7_11;
	st.shared.u32 	[_ZZN3cub18CUB_300001_SM_10006detail4scan16DeviceScanKernelINS2_10policy_hubIiiimN4cuda3__47maximumIiEEE10Policy1000EN6thrust24THRUST_300001_SM_1000_NS6detail15normal_iteratorINSC_10device_ptrIiEEEESH_NS0_13ScanTileStateIiLb1EEES8_NS0_8NullTypeEmiLb0ESK_EEvT0_T1_T2_iT3_T4_T5_E12temp_storage+12], %r60;
	add.s64 	%rd42, %rd7, 256;
	mov.b32 	%r742, 100;
	// begin inline asm
	st.relaxed.gpu.v2.u32 [%rd42], {%r742, %r60};
	// end inline asm
$L__BB7_11:
	not.b32 	%r744, %r2;
	add.s32 	%r944, %r1, %r744;
	mov.u32 	%r64, %nctaid.x;
	setp.gt.u32 	%p118, %r64, 499;
	@%p118 bra 	$L__BB7_13;
	membar.cta;
	bra.uni 	$L__BB7_14;
$L__BB7_13:
	mov.b32 	%r745, 1245;
	// begin inline asm
	nanosleep.u32 %r745;
	// end inline asm
$L__BB7_14:
	mul.wide.s32 	%rd44, %r944, 8;
	add.s64 	%rd45, %rd1, %rd44;
	add.s64 	%rd43, %rd45, 256;
	// begin inline asm
	ld.relaxed.gpu.v2.u32 {%r945, %r941}, [%rd43];
	// end inline asm
$L__BB7_15:
	setp.eq.s32 	%p119, %r945, 99;
	mov.b32 	%r748, -1;
	vote.sync.any.pred 	%p120, %p119, %r748;
	not.pred 	%p121, %p120;
	@%p121 bra 	$L__BB7_20;
	setp.gt.u32 	%p146, %r64, 499;
	@%p146 bra 	$L__BB7_18;
	membar.cta;
	bra.uni 	$L__BB7_19;
$L__BB7_18:
	mov.b32 	%r838, 648;
	// begin inline asm
	nanosleep.u32 %r838;
	// end inline asm
$L__BB7_19:
	// begin inline asm
	ld.relaxed.gpu.v2.u32 {%r945, %r941}, [%rd43];
	// end inline asm
	bra.uni 	$L__BB7_15;
$L__BB7_20:
	setp.eq.s32 	%p122, %r945, 101;
	mov.b32 	%r775, -1;
	vote.sync.ballot.b32 	%r776, %p122, %r775;
	// begin inline asm
	mov.u32 %r750, %lanemask_ge;
	// end inline asm
	and.b32  	%r777, %r776, %r750;
	or.b32  	%r778, %r777, -2147483648;
	add.s32 	%r779, %r778, -1;
	not.b32 	%r780, %r778;
	and.b32  	%r781, %r780, %r779;
	popc.b32 	%r754, %r781;
	mov.b32 	%r753, 1;
	// begin inline asm
	shfl.sync.down.b32 %r751, %r941, %r753, %r754, %r775;
	// end inline asm
	setp.lt.s32 	%p124, %r642, %r754;
	max.s32 	%r782, %r751, %r941;
	selp.b32 	%r757, %r782, %r941, %p124;
	mov.b32 	%r758, 2;
	// begin inline asm
	shfl.sync.down.b32 %r756, %r757, %r758, %r754, %r775;
	// end inline asm
	add.s32 	%r74, %r642, 2;
	setp.gt.s32 	%p125, %r74, %r754;
	max.s32 	%r783, %r756, %r757;
	selp.b32 	%r762, %r757, %r783, %p125;
	mov.b32 	%r763, 4;
	// begin inline asm
	shfl.sync.down.b32 %r761, %r762, %r763, %r754, %r775;
	// end inline asm
	add.s32 	%r75, %r642, 4;
	setp.gt.s32 	%p126, %r75, %r754;
	max.s32 	%r784, %r761, %r762;
	selp.b32 	%r767, %r762, %r784, %p126;
	mov.b32 	%r768, 8;
	// begin inline asm
	shfl.sync.down.b32 %r766, %r767, %r768, %r754, %r775;
	// end inline asm
	add.s32 	%r76, %r642, 8;
	setp.gt.s32 	%p127, %r76, %r754;
	max.s32 	%r785, %r766, %r767;
	selp.b32 	%r772, %r767, %r785, %p127;
	mov.b32 	%r773, 16;
	// begin inline asm
	shfl.sync.down.b32 %r771, %r772, %r773, %r754, %r775;
	// end inline asm
	add.s32 	%r77, %r642, 16;
	setp.gt.s32 	%p128, %r77, %r754;
	max.s32 	%r786, %r771, %r772;
	selp.b32 	%r943, %r772, %r786, %p128;
	add.s64 	%rd9, %rd1, 256;
$L__BB7_21:
	setp.ne.s32 	%p129, %r945, 101;
	mov.b32 	%r787, -1;
	vote.sync.all.pred 	%p130, %p129, %r787;
	not.pred 	%p131, %p130;
	@%p131 bra 	$L__BB7_29;
	mul.wide.s32 	%rd48, %r944, 8;
	add.s64 	%rd49, %rd9, %rd48;
	add.s64 	%rd47, %rd49, -256;
	// begin inline asm
	ld.relaxed.gpu.v2.u32 {%r945, %r946}, [%rd47];
	// end inline asm
$L__BB7_23:
	setp.eq.s32 	%p135, %r945, 99;
	mov.b32 	%r796, -1;
	vote.sync.any.pred 	%p136, %p135, %r796;
	not.pred 	%p137, %p136;
	@%p137 bra 	$L__BB7_28;
	setp.gt.u32 	%p145, %r64, 499;
	@%p145 bra 	$L__BB7_26;
	membar.cta;
	bra.uni 	$L__BB7_27;
$L__BB7_26:
	mov.b32 	%r835, 648;
	// begin inline asm
	nanosleep.u32 %r835;
	// end inline asm
$L__BB7_27:
	// begin inline asm
	ld.relaxed.gpu.v2.u32 {%r945, %r946}, [%rd47];
	// end inline asm
	bra.uni 	$L__BB7_23;
$L__BB7_28:
	setp.eq.s32 	%p138, %r945, 101;
	mov.b32 	%r822, -1;
	vote.sync.ballot.b32 	%r823, %p138, %r822;
	and.b32  	%r824, %r823, %r750;
	or.b32  	%r825, %r824, -2147483648;
	add.s32 	%r826, %r825, -1;
	not.b32 	%r827, %r825;
	and.b32  	%r828, %r827, %r826;
	popc.b32 	%r801, %r828;
	mov.b32 	%r800, 1;
	// begin inline asm
	shfl.sync.down.b32 %r798, %r946, %r800, %r801, %r822;
	// end inline asm
	setp.lt.s32 	%p140, %r642, %r801;
	max.s32 	%r829, %r798, %r946;
	selp.b32 	%r804, %r829, %r946, %p140;
	mov.b32 	%r805, 2;
	// begin inline asm
	shfl.sync.down.b32 %r803, %r804, %r805, %r801, %r822;
	// end inline asm
	setp.gt.s32 	%p141, %r74, %r801;
	max.s32 	%r830, %r803, %r804;
	selp.b32 	%r809, %r804, %r830, %p141;
	mov.b32 	%r810, 4;
	// begin inline asm
	shfl.sync.down.b32 %r808, %r809, %r810, %r801, %r822;
	// end inline asm
	setp.gt.s32 	%p142, %r75, %r801;
	max.s32 	%r831, %r808, %r809;
	selp.b32 	%r814, %r809, %r831, %p142;
	mov.b32 	%r815, 8;
	// begin inline asm
	shfl.sync.down.b32 %r813, %r814, %r815, %r801, %r822;
	// end inline asm
	setp.gt.s32 	%p143, %r76, %r801;
	max.s32 	%r832, %r813, %r814;
	selp.b32 	%r819, %r814, %r832, %p143;
	mov.b32 	%r820, 16;
	// begin inline asm
	shfl.sync.down.b32 %r818, %r819, %r820, %r801, %r822;
	// end inline asm
	setp.gt.s32 	%p144, %r77, %r801;
	max.s32 	%r833, %r818, %r819;
	selp.b32 	%r834, %r819, %r833, %p144;
	max.s32 	%r943, %r834, %r943;
	add.s32 	%r944, %r944, -32;
	bra.uni 	$L__BB7_21;
$L__BB7_29:
	setp.ne.s32 	%p132, %r2, 0;
	@%p132 bra 	$L__BB7_31;
	max.s32 	%r790, %r943, %r60;
	add.s64 	%rd46, %rd7, 256;
	mov.b32 	%r789, 101;
	// begin inline asm
	st.relaxed.gpu.v2.u32 [%rd46], {%r789, %r790};
	// end inline asm
	st.shared.u32 	[_ZZN3cub18CUB_300001_SM_10006detail4scan16DeviceScanKernelINS2_10policy_hubIiiimN4cuda3__47maximumIiEEE10Policy1000EN6thrust24THRUST_300001_SM_1000_NS6detail15normal_iteratorINSC_10device_ptrIiEEEESH_NS0_13ScanTileStateIiLb1EEES8_NS0_8NullTypeEmiLb0ESK_EEvT0_T1_T2_iT3_T4_T5_E12temp_storage+4], %r943;
	st.shared.u32 	[_ZZN3cub18CUB_300001_SM_10006detail4scan16DeviceScanKernelINS2_10policy_hubIiiimN4cuda3__47maximumIiEEE10Policy1000EN6thrust24THRUST_300001_SM_1000_NS6detail15normal_iteratorINSC_10device_ptrIiEEEESH_NS0_13ScanTileStateIiLb1EEES8_NS0_8NullTypeEmiLb0ESK_EEvT0_T1_T2_iT3_T4_T5_E12temp_storage+8], %r790;
$L__BB7_31:
	setp.ne.s32 	%p133, %r642, 0;
	mov.u32 	%r947, %r62;
	@%p133 bra 	$L__BB7_33;
	st.shared.u32 	[_ZZN3cub18CUB_300001_SM_10006detail4scan16DeviceScanKernelINS2_10policy_hubIiiimN4cuda3__47maximumIiEEE10Policy1000EN6thrust24THRUST_300001_SM_1000_NS6detail15normal_iteratorINSC_10device_ptrIiEEEESH_NS0_13ScanTileStateIiLb1EEES8_NS0_8NullTypeEmiLb0ESK_EEvT0_T1_T2_iT3_T4_T5_E12temp_storage+36], %r943;
	mov.u32 	%r947, %r943;
$L__BB7_33:
	bar.sync 	0;
	ld.shared.u32 	%r791, [_ZZN3cub18CUB_300001_SM_10006detail4scan16DeviceScanKernelINS2_10policy_hubIiiimN4cuda3__47maximumIiEEE10Policy1000EN6thrust24THRUST_300001_SM_1000_NS6detail15normal_iteratorINSC_10device_ptrIiEEEESH_NS0_13ScanTileStateIiLb1EEES8_NS0_8NullTypeEmiLb0ESK_EEvT0_T1_T2_iT3_T4_T5_E12temp_storage+36];
	setp.eq.s32 	%p134, %r2, 0;
	max.s32 	%r792, %r791, %r947;
	selp.b32 	%r793, %r947, %r792, %p134;
	max.s32 	%r971, %r793, %r7;
	max.s32 	%r970, %r971, %r8;
	max.s32 	%r969, %r970, %r9;
	max.s32 	%r968, %r969, %r10;
	max.s32 	%r967, %r968, %r11;
	max.s32 	%r966, %r967, %r12;
	max.s32 	%r965, %r966, %r13;
	max.s32 	%r964, %r965, %r14;
	max.s32 	%r963, %r964, %r15;
	max.s32 	%r962, %r963, %r16;
	max.s32 	%r961, %r962, %r17;
	max.s32 	%r960, %r961, %r18;
	max.s32 	%r959, %r960, %r19;
	max.s32 	%r958, %r959, %r20;
	max.s32 	%r957, %r958, %r21;
	max.s32 	%r956, %r957, %r22;
	max.s32 	%r955, %r956, %r23;
	max.s32 	%r954, %r955, %r24;
	max.s32 	%r953, %r954, %r25;
	max.s32 	%r952, %r953, %r26;
	max.s32 	%r951, %r952, %r27;
	max.s32 	%r950, %r951, %r28;
	max.s32 	%r949, %r950, %r29;
	max.s32 	%r948, %r949, %r30;
$L__BB7_34:
	bar.sync 	0;
	st.shared.v4.u32 	[%r6], {%r971, %r970, %r969, %r968};
	st.shared.v4.u32 	[%r6+16], {%r967, %r966, %r965, %r964};
	st.shared.v4.u32 	[%r6+32], {%r963, %r962, %r961, %r960};
	st.shared.v4.u32 	[%r6+48], {%r959, %r958, %r957, %r956};
	st.shared.v4.u32 	[%r6+64], {%r955, %r954, %r953, %r952};
	st.shared.v4.u32 	[%r6+80], {%r951, %r950, %r949, %r948};
	bar.warp.sync 	-1;
	ld.shared.u32 	%r914, [%r5];
	ld.shared.u32 	%r915, [%r5+128];
	ld.shared.u32 	%r916, [%r5+256];
	ld.shared.u32 	%r917, [%r5+384];
	ld.shared.u32 	%r918, [%r5+512];
	ld.shared.u32 	%r919, [%r5+640];
	ld.shared.u32 	%r920, [%r5+768];
	ld.shared.u32 	%r921, [%r5+896];
	ld.shared.u32 	%r922, [%r5+1024];
	ld.shared.u32 	%r923, [%r5+1152];
	ld.shared.u32 	%r924, [%r5+1280];
	ld.shared.u32 	%r925, [%r5+1408];
	ld.shared.u32 	%r926, [%r5+1536];
	ld.shared.u32 	%r927, [%r5+1664];
	ld.shared.u32 	%r928, [%r5+1792];
	ld.shared.u32 	%r929, [%r5+1920];
	ld.shared.u32 	%r930, [%r5+2048];
	ld.shared.u32 	%r931, [%r5+2176];
	ld.shared.u32 	%r932, [%r5+2304];
	ld.shared.u32 	%r933, [%r5+2432];
	ld.shared.u32 	%r934, [%r5+2560];
	ld.shared.u32 	%r935, [%r5+2688];
	ld.shared.u32 	%r936, [%r5+2816];
	ld.shared.u32 	%r937, [%r5+2944];
	add.s64 	%rd54, %rd3, %rd39;
	st.global.u32 	[%rd54], %r914;
	st.global.u32 	[%rd54+128], %r915;
	st.global.u32 	[%rd54+256], %r916;
	st.global.u32 	[%rd54+384], %r917;
	st.global.u32 	[%rd54+512], %r918;
	st.global.u32 	[%rd54+640], %r919;
	st.global.u32 	[%rd54+768], %r920;
	st.global.u32 	[%rd54+896], %r921;
	st.global.u32 	[%rd54+1024], %r922;
	st.global.u32 	[%rd54+1152], %r923;
	st.global.u32 	[%rd54+1280], %r924;
	st.global.u32 	[%rd54+1408], %r925;
	st.global.u32 	[%rd54+1536], %r926;
	st.global.u32 	[%rd54+1664], %r927;
	st.global.u32 	[%rd54+1792], %r928;
	st.global.u32 	[%rd54+1920], %r929;
	st.global.u32 	[%rd54+2048], %r930;
	st.global.u32 	[%rd54+2176], %r931;
	st.global.u32 	[%rd54+2304], %r932;
	st.global.u32 	[%rd54+2432], %r933;
	st.global.u32 	[%rd54+2560], %r934;
	st.global.u32 	[%rd54+2688], %r935;
	st.global.u32 	[%rd54+2816], %r936;
	st.global.u32 	[%rd54+2944], %r937;
	bra.uni 	$L__BB7_166;
$L__BB7_35:
	setp.eq.s64 	%p2, %rd5, 0;
	@%p2 bra 	$L__BB7_166;
	cvt.u32.u64 	%r141, %rd5;
	shl.b64 	%rd19, %rd4, 2;
	add.s64 	%rd20, %rd2, %rd19;
	mov.u32 	%r142, %tid.x;
	ld.global.u32 	%r995, [%rd20];
	and.b32  	%r375, %r142, 31;
	and.b32  	%r376, %r142, 992;
	mul.lo.s32 	%r377, %r376, 24;
	or.b32  	%r144, %r377, %r375;
	setp.ge.u32 	%p3, %r144, %r141;
	shl.b32 	%r378, %r144, 2;
	cvt.u64.u32 	%rd21, %r378;
	add.s64 	%rd11, %rd20, %rd21;
	mov.u32 	%r972, %r995;
	@%p3 bra 	$L__BB7_38;
	ld.global.u32 	%r972, [%rd11];
$L__BB7_38:
	add.s32 	%r147, %r144, 32;
	setp.ge.u32 	%p4, %r147, %r141;
	mov.u32 	%r973, %r995;
	@%p4 bra 	$L__BB7_40;
	ld.global.u32 	%r973, [%rd11+128];
$L__BB7_40:
	add.s32 	%r150, %r144, 64;
	setp.ge.u32 	%p5, %r150, %r141;
	mov.u32 	%r974, %r995;
	@%p5 bra 	$L__BB7_42;
	ld.global.u32 	%r974, [%rd11+256];
$L__BB7_42:
	add.s32 	%r153, %r144, 96;
	setp.ge.u32 	%p6, %r153, %r141;
	mov.u32 	%r975, %r995;
	@%p6 bra 	$L__BB7_44;
	ld.global.u32 	%r975, [%rd11+384];
$L__BB7_44:
	add.s32 	%r156, %r144, 128;
	setp.ge.u32 	%p7, %r156, %r141;
	mov.u32 	%r976, %r995;
	@%p7 bra 	$L__BB7_46;
	ld.global.u32 	%r976, [%rd11+512];
$L__BB7_46:
	add.s32 	%r159, %r144, 160;
	setp.ge.u32 	%p8, %r159, %r141;
	mov.u32 	%r977, %r995;
	@%p8 bra 	$L__BB7_48;
	ld.global.u32 	%r977, [%rd11+640];
$L__BB7_48:
	add.s32 	%r162, %r144, 192;
	setp.ge.u32 	%p9, %r162, %r141;
	mov.u32 	%r978, %r995;
	@%p9 bra 	$L__BB7_50;
	ld.global.u32 	%r978, [%rd11+768];
$L__BB7_50:
	add.s32 	%r165, %r144, 224;
	setp.ge.u32 	%p10, %r165, %r141;
	mov.u32 	%r979, %r995;
	@%p10 bra 	$L__BB7_52;
	ld.global.u32 	%r979, [%rd11+896];
$L__BB7_52:
	add.s32 	%r168, %r144, 256;
	setp.ge.u32 	%p11, %r168, %r141;
	mov.u32 	%r980, %r995;
	@%p11 bra 	$L__BB7_54;
	ld.global.u32 	%r980, [%rd11+1024];
$L__BB7_54:
	add.s32 	%r171, %r144, 288;
	setp.ge.u32 	%p12, %r171, %r141;
	mov.u32 	%r981, %r995;
	@%p12 bra 	$L__BB7_56;
	ld.global.u32 	%r981, [%rd11+1152];
$L__BB7_56:
	add.s32 	%r174, %r144, 320;
	setp.ge.u32 	%p13, %r174, %r141;
	mov.u32 	%r982, %r995;
	@%p13 bra 	$L__BB7_58;
	ld.global.u32 	%r982, [%rd11+1280];
$L__BB7_58:
	add.s32 	%r177, %r144, 352;
	setp.ge.u32 	%p14, %r177, %r141;
	mov.u32 	%r983, %r995;
	@%p14 bra 	$L__BB7_60;
	ld.global.u32 	%r983, [%rd11+1408];
$L__BB7_60:
	add.s32 	%r180, %r144, 384;
	setp.ge.u32 	%p15, %r180, %r141;
	mov.u32 	%r984, %r995;
	@%p15 bra 	$L__BB7_62;
	ld.global.u32 	%r984, [%rd11+1536];
$L__BB7_62:
	add.s32 	%r183, %r144, 416;
	setp.ge.u32 	%p16, %r183, %r141;
	mov.u32 	%r985, %r995;
	@%p16 bra 	$L__BB7_64;
	ld.global.u32 	%r985, [%rd11+1664];
$L__BB7_64:
	add.s32 	%r186, %r144, 448;
	setp.ge.u32 	%p17, %r186, %r141;
	mov.u32 	%r986, %r995;
	@%p17 bra 	$L__BB7_66;
	ld.global.u32 	%r986, [%rd11+1792];
$L__BB7_66:
	add.s32 	%r189, %r144, 480;
	setp.ge.u32 	%p18, %r189, %r141;
	mov.u32 	%r987, %r995;
	@%p18 bra 	$L__BB7_68;
	ld.global.u32 	%r987, [%rd11+1920];
$L__BB7_68:
	add.s32 	%r192, %r144, 512;
	setp.ge.u32 	%p19, %r192, %r141;
	mov.u32 	%r988, %r995;
	@%p19 bra 	$L__BB7_70;
	ld.global.u32 	%r988, [%rd11+2048];
$L__BB7_70:
	add.s32 	%r195, %r144, 544;
	setp.ge.u32 	%p20, %r195, %r141;
	mov.u32 	%r989, %r995;
	@%p20 bra 	$L__BB7_72;
	ld.global.u32 	%r989, [%rd11+2176];
$L__BB7_72:
	add.s32 	%r198, %r144, 576;
	setp.ge.u32 	%p21, %r198, %r141;
	mov.u32 	%r990, %r995;
	@%p21 bra 	$L__BB7_74;
	ld.global.u32 	%r990, [%rd11+2304];
$L__BB7_74:
	add.s32 	%r201, %r144, 608;
	setp.ge.u32 	%p22, %r201, %r141;
	mov.u32 	%r991, %r995;
	@%p22 bra 	$L__BB7_76;
	ld.global.u32 	%r991, [%rd11+2432];
$L__BB7_76:
	add.s32 	%r204, %r144, 640;
	setp.ge.u32 	%p23, %r204, %r141;
	mov.u32 	%r992, %r995;
	@%p23 bra 	$L__BB7_78;
	ld.global.u32 	%r992, [%rd11+2560];
$L__BB7_78:
	add.s32 	%r207, %r144, 672;
	setp.ge.u32 	%p24, %r207, %r141;
	mov.u32 	%r993, %r995;
	@%p24 bra 	$L__BB7_80;
	ld.global.u32 	%r993, [%rd11+2688];
$L__BB7_80:
	add.s32 	%r210, %r144, 704;
	setp.ge.u32 	%p25, %r210, %r141;
	mov.u32 	%r994, %r995;
	@%p25 bra 	$L__BB7_82;
	ld.global.u32 	%r994, [%rd11+2816];
$L__BB7_82:
	add.s32 	%r379, %r144, 736;
	setp.ge.u32 	%p26, %r379, %r141;
	@%p26 bra 	$L__BB7_84;
	ld.global.u32 	%r995, [%rd11+2944];
$L__BB7_84:
	// begin inline asm
	mov.u32 %r380, %laneid;
	// end inline asm
	shr.u32 	%r216, %r142, 5;
	mad.lo.s32 	%r381, %r216, 768, %r380;
	shl.b32 	%r382, %r381, 2;
	mov.u32 	%r383, _ZZN3cub18CUB_300001_SM_10006detail4scan16DeviceScanKernelINS2_10policy_hubIiiimN4cuda3__47maximumIiEEE10Policy1000EN6thrust24THRUST_300001_SM_1000_NS6detail15normal_iteratorINSC_10device_ptrIiEEEESH_NS0_13ScanTileStateIiLb1EEES8_NS0_8NullTypeEmiLb0ESK_EEvT0_T1_T2_iT3_T4_T5_E12temp_storage;
	add.s32 	%r217, %r383, %r382;
	st.shared.u32 	[%r217], %r972;
	st.shared.u32 	[%r217+128], %r973;
	st.shared.u32 	[%r217+256], %r974;
	st.shared.u32 	[%r217+384], %r975;
	st.shared.u32 	[%r217+512], %r976;
	st.shared.u32 	[%r217+640], %r977;
	st.shared.u32 	[%r217+768], %r978;
	st.shared.u32 	[%r217+896], %r979;
	st.shared.u32 	[%r217+1024], %r980;
	st.shared.u32 	[%r217+1152], %r981;
	st.shared.u32 	[%r217+1280], %r982;
	st.shared.u32 	[%r217+1408], %r983;
	st.shared.u32 	[%r217+1536], %r984;
	st.shared.u32 	[%r217+1664], %r985;
	st.shared.u32 	[%r217+1792], %r986;
	st.shared.u32 	[%r217+1920], %r987;
	st.shared.u32 	[%r217+2048], %r988;
	st.shared.u32 	[%r217+2176], %r989;
	st.shared.u32 	[%r217+2304], %r990;
	st.shared.u32 	[%r217+2432], %r991;
	st.shared.u32 	[%r217+2560], %r992;
	st.shared.u32 	[%r217+2688], %r993;
	st.shared.u32 	[%r217+2816], %r994;
	st.shared.u32 	[%r217+2944], %r995;
	bar.warp.sync 	-1;
	mad.lo.s32 	%r218, %r380, 92, %r217;
	ld.shared.v4.u32 	{%r219, %r220, %r221, %r222}, [%r218];
	ld.shared.v4.u32 	{%r223, %r224, %r225, %r226}, [%r218+16];
	ld.shared.v4.u32 	{%r227, %r228, %r229, %r230}, [%r218+32];
	ld.shared.v4.u32 	{%r231, %r232, %r233, %r234}, [%r218+48];
	ld.shared.v4.u32 	{%r235, %r236, %r237, %r238}, [%r218+64];
	ld.shared.v4.u32 	{%r239, %r240, %r241, %r242}, [%r218+80];
	bar.sync 	0;
	setp.ne.s32 	%p27, %r1, 0;
	@%p27 bra 	$L__BB7_88;
	max.s32 	%r595, %r219, %r220;
	max.s32 	%r596, %r595, %r221;
	max.s32 	%r597, %r222, %r223;
	max.s32 	%r598, %r597, %r224;
	max.s32 	%r599, %r225, %r226;
	max.s32 	%r600, %r599, %r227;
	max.s32 	%r601, %r228, %r229;
	max.s32 	%r602, %r601, %r230;
	max.s32 	%r603, %r231, %r232;
	max.s32 	%r604, %r603, %r233;
	max.s32 	%r605, %r234, %r235;
	max.s32 	%r606, %r605, %r236;
	max.s32 	%r607, %r237, %r238;
	max.s32 	%r608, %r607, %r239;
	max.s32 	%r609, %r240, %r241;
	max.s32 	%r610, %r609, %r242;
	max.s32 	%r611, %r596, %r598;
	max.s32 	%r612, %r611, %r600;
	max.s32 	%r613, %r602, %r604;
	max.s32 	%r614, %r613, %r606;
	max.s32 	%r615, %r608, %r610;
	max.s32 	%r616, %r612, %r614;
	max.s32 	%r566, %r616, %r615;
	mov.b32 	%r592, 1;
	mov.b32 	%r593, 0;
	mov.b32 	%r594, -1;
	// begin inline asm
	shfl.sync.up.b32 %r565, %r566, %r592, %r593, %r594;
	// end inline asm
	max.s32 	%r617, %r565, %r566;
	setp.lt.s32 	%p69, %r380, 1;
	selp.b32 	%r571, %r566, %r617, %p69;
	mov.b32 	%r572, 2;
	// begin inline asm
	shfl.sync.up.b32 %r570, %r571, %r572, %r593, %r594;
	// end inline asm
	max.s32 	%r618, %r570, %r571;
	setp.lt.s32 	%p70, %r380, 2;
	selp.b32 	%r576, %r571, %r618, %p70;
	mov.b32 	%r577, 4;
	// begin inline asm
	shfl.sync.up.b32 %r575, %r576, %r577, %r593, %r594;
	// end inline asm
	max.s32 	%r619, %r575, %r576;
	setp.lt.s32 	%p71, %r380, 4;
	selp.b32 	%r581, %r576, %r619, %p71;
	mov.b32 	%r582, 8;
	// begin inline asm
	shfl.sync.up.b32 %r580, %r581, %r582, %r593, %r594;
	// end inline asm
	max.s32 	%r620, %r580, %r581;
	setp.lt.s32 	%p72, %r380, 8;
	selp.b32 	%r586, %r581, %r620, %p72;
	mov.b32 	%r587, 16;
	// begin inline asm
	shfl.sync.up.b32 %r585, %r586, %r587, %r593, %r594;
	// end inline asm
	max.s32 	%r243, %r585, %r586;
	setp.lt.s32 	%p73, %r380, 16;
	selp.b32 	%r591, %r586, %r243, %p73;
	// begin inline asm
	shfl.sync.up.b32 %r590, %r591, %r592, %r593, %r594;
	// end inline asm
	setp.ne.s32 	%p74, %r380, 31;
	@%p74 bra 	$L__BB7_87;
	shl.b32 	%r621, %r216, 2;
	mov.u32 	%r622, _ZZN3cub18CUB_300001_SM_10006detail4scan16DeviceScanKernelINS2_10policy_hubIiiimN4cuda3__47maximumIiEEE10Policy1000EN6thrust24THRUST_300001_SM_1000_NS6detail15normal_iteratorINSC_10device_ptrIiEEEESH_NS0_13ScanTileStateIiLb1EEES8_NS0_8NullTypeEmiLb0ESK_EEvT0_T1_T2_iT3_T4_T5_E12temp_storage;
	add.s32 	%r623, %r622, %r621;
	st.shared.u32 	[%r623+16], %r243;
$L__BB7_87:
	bar.sync 	0;
	.pragma "used_bytes_mask 4095";
	ld.shared.v4.u32 	{%r624, %r625, %r626, %r627}, [_ZZN3cub18CUB_300001_SM_10006detail4scan16DeviceScanKernelINS2_10policy_hubIiiimN4cuda3__47maximumIiEEE10Policy1000EN6thrust24THRUST_300001_SM_1000_NS6detail15normal_iteratorINSC_10device_ptrIiEEEESH_NS0_13ScanTileStateIiLb1EEES8_NS0_8NullTypeEmiLb0ESK_EEvT0_T1_T2_iT3_T4_T5_E12temp_storage+16];
	max.s32 	%r628, %r624, %r625;
	setp.eq.s32 	%p75, %r216, 2;
	selp.b32 	%r629, %r628, %r624, %p75;
	max.s32 	%r630, %r628, %r626;
	setp.eq.s32 	%p76, %r216, 3;
	selp.b32 	%r631, %r630, %r629, %p76;
	setp.lt.u32 	%p77, %r142, 32;
	max.s32 	%r632, %r631, %r590;
	setp.eq.s32 	%p78, %r380, 0;
	selp.b32 	%r633, %r631, %r632, %p78;
	selp.b32 	%r634, %r590, %r633, %p77;
	setp.eq.s32 	%p79, %r142, 0;
	max.s32 	%r635, %r634, %r219;
	selp.b32 	%r1004, %r219, %r635, %p79;
	max.s32 	%r1005, %r1004, %r220;
	max.s32 	%r1006, %r1005, %r221;
	max.s32 	%r1007, %r1006, %r222;
	max.s32 	%r1008, %r1007, %r223;
	max.s32 	%r1009, %r1008, %r224;
	max.s32 	%r1010, %r1009, %r225;
	max.s32 	%r1011, %r1010, %r226;
	max.s32 	%r1012, %r1011, %r227;
	max.s32 	%r1013, %r1012, %r228;
	max.s32 	%r1014, %r1013, %r229;
	max.s32 	%r1015, %r1014, %r230;
	max.s32 	%r1016, %r1015, %r231;
	max.s32 	%r1017, %r1016, %r232;
	max.s32 	%r1018, %r1017, %r233;
	max.s32 	%r1019, %r1018, %r234;
	max.s32 	%r1020, %r1019, %r235;
	max.s32 	%r1021, %r1020, %r236;
	max.s32 	%r1022, %r1021, %r237;
	max.s32 	%r1023, %r1022, %r238;
	max.s32 	%r1024, %r1023, %r239;
	max.s32 	%r1025, %r1024, %r240;
	max.s32 	%r1026, %r1025, %r241;
	max.s32 	%r1027, %r1026, %r242;
	bra.uni 	$L__BB7_116;
$L__BB7_88:
	max.s32 	%r414, %r219, %r220;
	max.s32 	%r415, %r414, %r221;
	max.s32 	%r416, %r222, %r223;
	max.s32 	%r417, %r416, %r224;
	max.s32 	%r418, %r225, %r226;
	max.s32 	%r419, %r418, %r227;
	max.s32 	%r420, %r228, %r229;
	max.s32 	%r421, %r420, %r230;
	max.s32 	%r422, %r231, %r232;
	max.s32 	%r423, %r422, %r233;
	max.s32 	%r424, %r234, %r235;
	max.s32 	%r425, %r424, %r236;
	max.s32 	%r426, %r237, %r238;
	max.s32 	%r427, %r426, %r239;
	max.s32 	%r428, %r240, %r241;
	max.s32 	%r429, %r428, %r242;
	max.s32 	%r430, %r415, %r417;
	max.s32 	%r431, %r430, %r419;
	max.s32 	%r432, %r421, %r423;
	max.s32 	%r433, %r432, %r425;
	max.s32 	%r434, %r427, %r429;
	max.s32 	%r435, %r431, %r433;
	max.s32 	%r385, %r435, %r434;
	mov.b32 	%r411, 1;
	mov.b32 	%r412, 0;
	mov.b32 	%r413, -1;
	// begin inline asm
	shfl.sync.up.b32 %r384, %r385, %r411, %r412, %r413;
	// end inline asm
	max.s32 	%r436, %r384, %r385;
	setp.lt.s32 	%p28, %r380, 1;
	selp.b32 	%r390, %r385, %r436, %p28;
	mov.b32 	%r391, 2;
	// begin inline asm
	shfl.sync.up.b32 %r389, %r390, %r391, %r412, %r413;
	// end inline asm
	max.s32 	%r437, %r389, %r390;
	setp.lt.s32 	%p29, %r380, 2;
	selp.b32 	%r395, %r390, %r437, %p29;
	mov.b32 	%r396, 4;
	// begin inline asm
	shfl.sync.up.b32 %r394, %r395, %r396, %r412, %r413;
	// end inline asm
	max.s32 	%r438, %r394, %r395;
	setp.lt.s32 	%p30, %r380, 4;
	selp.b32 	%r400, %r395, %r438, %p30;
	mov.b32 	%r401, 8;
	// begin inline asm
	shfl.sync.up.b32 %r399, %r400, %r401, %r412, %r413;
	// end inline asm
	max.s32 	%r439, %r399, %r400;
	setp.lt.s32 	%p31, %r380, 8;
	selp.b32 	%r405, %r400, %r439, %p31;
	mov.b32 	%r406, 16;
	// begin inline asm
	shfl.sync.up.b32 %r404, %r405, %r406, %r412, %r413;
	// end inline asm
	max.s32 	%r269, %r404, %r405;
	setp.lt.s32 	%p32, %r380, 16;
	selp.b32 	%r410, %r405, %r269, %p32;
	// begin inline asm
	shfl.sync.up.b32 %r409, %r410, %r411, %r412, %r413;
	// end inline asm
	setp.ne.s32 	%p33, %r380, 31;
	@%p33 bra 	$L__BB7_90;
	shl.b32 	%r440, %r216, 2;
	mov.u32 	%r441, _ZZN3cub18CUB_300001_SM_10006detail4scan16DeviceScanKernelINS2_10policy_hubIiiimN4cuda3__47maximumIiEEE10Policy1000EN6thrust24THRUST_300001_SM_1000_NS6detail15normal_iteratorINSC_10device_ptrIiEEEESH_NS0_13ScanTileStateIiLb1EEES8_NS0_8NullTypeEmiLb0ESK_EEvT0_T1_T2_iT3_T4_T5_E12temp_storage;
	add.s32 	%r442, %r441, %r440;
	st.shared.u32 	[%r442+16], %r269;
$L__BB7_90:
	bar.sync 	0;
	ld.shared.v4.u32 	{%r443, %r444, %r445, %r446}, [_ZZN3cub18CUB_300001_SM_10006detail4scan16DeviceScanKernelINS2_10policy_hubIiiimN4cuda3__47maximumIiEEE10Policy1000EN6thrust24THRUST_300001_SM_1000_NS6detail15normal_iteratorINSC_10device_ptrIiEEEESH_NS0_13ScanTileStateIiLb1EEES8_NS0_8NullTypeEmiLb0ESK_EEvT0_T1_T2_iT3_T4_T5_E12temp_storage+16];
	max.s32 	%r447, %r443, %r444;
	setp.eq.s32 	%p34, %r216, 2;
	selp.b32 	%r448, %r447, %r443, %p34;
	max.s32 	%r449, %r447, %r445;
	setp.eq.s32 	%p35, %r216, 3;
	selp.b32 	%r450, %r449, %r448, %p35;
	max.s32 	%r271, %r449, %r446;
	setp.gt.u32 	%p36, %r142, 31;
	setp.lt.u32 	%p37, %r142, 32;
	max.s32 	%r451, %r450, %r409;
	setp.eq.s32 	%p38, %r380, 0;
	selp.b32 	%r1003, %r450, %r451, %p38;
	selp.b32 	%r273, %r409, %r1003, %p37;
	@%p36 bra 	$L__BB7_115;
	setp.ne.s32 	%p39, %r142, 0;
	mul.wide.s32 	%rd22, %r1, 8;
	add.s64 	%rd12, %rd1, %rd22;
	@%p39 bra 	$L__BB7_93;
	st.shared.u32 	[_ZZN3cub18CUB_300001_SM_10006detail4scan16DeviceScanKernelINS2_10policy_hubIiiimN4cuda3__47maximumIiEEE10Policy1000EN6thrust24THRUST_300001_SM_1000_NS6detail15normal_iteratorINSC_10device_ptrIiEEEESH_NS0_13ScanTileStateIiLb1EEES8_NS0_8NullTypeEmiLb0ESK_EEvT0_T1_T2_iT3_T4_T5_E12temp_storage+12], %r271;
	add.s64 	%rd23, %rd12, 256;
	mov.b32 	%r452, 100;
	// begin inline asm
	st.relaxed.gpu.v2.u32 [%rd23], {%r452, %r271};
	// end inline asm
$L__BB7_93:
	mov.u32 	%r274, %nctaid.x;
	setp.gt.u32 	%p40, %r274, 499;
	@%p40 bra 	$L__BB7_95;
	membar.cta;
	bra.uni 	$L__BB7_96;
$L__BB7_95:
	mov.b32 	%r454, 1245;
	// begin inline asm
	nanosleep.u32 %r454;
	// end inline asm
$L__BB7_96:
	ld.param.u32 	%r938, [_ZN3cub18CUB_300001_SM_10006detail4scan16DeviceScanKernelINS2_10policy_hubIiiimN4cuda3__47maximumIiEEE10Policy1000EN6thrust24THRUST_300001_SM_1000_NS6detail15normal_iteratorINSC_10device_ptrIiEEEESH_NS0_13ScanTileStateIiLb1EEES8_NS0_8NullTypeEmiLb0ESK_EEvT0_T1_T2_iT3_T4_T5__param_3];
	mov.u32 	%r457, %ctaid.x;
	add.s32 	%r458, %r938, %r457;
	not.b32 	%r459, %r142;
	add.s32 	%r460, %r458, %r459;
	mul.wide.s32 	%rd25, %r460, 8;
	add.s64 	%rd26, %rd1, %rd25;
	add.s64 	%rd24, %rd26, 256;
	// begin inline asm
	ld.relaxed.gpu.v2.u32 {%r1001, %r997}, [%rd24];
	// end inline asm
$L__BB7_97:
	setp.eq.s32 	%p41, %r1001, 99;
	mov.b32 	%r461, -1;
	vote.sync.any.pred 	%p42, %p41, %r461;
	not.pred 	%p43, %p42;
	@%p43 bra 	$L__BB7_102;
	@%p40 bra 	$L__BB7_100;
	membar.cta;
	bra.uni 	$L__BB7_101;
$L__BB7_100:
	mov.b32 	%r562, 648;
	// begin inline asm
	nanosleep.u32 %r562;
	// end inline asm
$L__BB7_101:
	// begin inline asm
	ld.relaxed.gpu.v2.u32 {%r1001, %r997}, [%rd24];
	// end inline asm
	bra.uni 	$L__BB7_97;
$L__BB7_102:
	ld.param.u32 	%r939, [_ZN3cub18CUB_300001_SM_10006detail4scan16DeviceScanKernelINS2_10policy_hubIiiimN4cuda3__47maximumIiEEE10Policy1000EN6thrust24THRUST_300001_SM_1000_NS6detail15normal_iteratorINSC_10device_ptrIiEEEESH_NS0_13ScanTileStateIiLb1EEES8_NS0_8NullTypeEmiLb0ESK_EEvT0_T1_T2_iT3_T4_T5__param_3];
	mov.u32 	%r489, %ctaid.x;
	add.s32 	%r490, %r939, %r489;
	not.b32 	%r491, %r142;
	add.s32 	%r1000, %r490, %r491;
	setp.eq.s32 	%p44, %r1001, 101;
	mov.b32 	%r488, -1;
	vote.sync.ballot.b32 	%r492, %p44, %r488;
	// begin inline asm
	mov.u32 %r463, %lanemask_ge;
	// end inline asm
	and.b32  	%r493, %r492, %r463;
	or.b32  	%r494, %r493, -2147483648;
	add.s32 	%r495, %r494, -1;
	not.b32 	%r496, %r494;
	and.b32  	%r497, %r496, %r495;
	popc.b32 	%r467, %r497;
	mov.b32 	%r466, 1;
	// begin inline asm
	shfl.sync.down.b32 %r464, %r997, %r466, %r467, %r488;
	// end inline asm
	setp.lt.s32 	%p46, %r380, %r467;
	max.s32 	%r498, %r464, %r997;
	selp.b32 	%r470, %r498, %r997, %p46;
	mov.b32 	%r471, 2;
	// begin inline asm
	shfl.sync.down.b32 %r469, %r470, %r471, %r467, %r488;
	// end inline asm
	add.s32 	%r499, %r380, 2;
	setp.gt.s32 	%p47, %r499, %r467;
	max.s32 	%r500, %r469, %r470;
	selp.b32 	%r475, %r470, %r500, %p47;
	mov.b32 	%r476, 4;
	// begin inline asm
	shfl.sync.down.b32 %r474, %r475, %r476, %r467, %r488;
	// end inline asm
	add.s32 	%r501, %r380, 4;
	setp.gt.s32 	%p48, %r501, %r467;
	max.s32 	%r502, %r474, %r475;
	selp.b32 	%r480, %r475, %r502, %p48;
	mov.b32 	%r481, 8;
	// begin inline asm
	shfl.sync.down.b32 %r479, %r480, %r481, %r467, %r488;
	// end inline asm
	add.s32 	%r503, %r380, 8;
	setp.gt.s32 	%p49, %r503, %r467;
	max.s32 	%r504, %r479, %r480;
	selp.b32 	%r485, %r480, %r504, %p49;
	mov.b32 	%r486, 16;
	// begin inline asm
	shfl.sync.down.b32 %r484, %r485, %r486, %r467, %r488;
	// end inline asm
	add.s32 	%r505, %r380, 16;
	setp.gt.s32 	%p50, %r505, %r467;
	max.s32 	%r506, %r484, %r485;
	selp.b32 	%r998, %r485, %r506, %p50;
	add.s64 	%rd14, %rd1, 256;
$L__BB7_103:
	setp.ne.s32 	%p51, %r1001, 101;
	mov.b32 	%r507, -1;
	vote.sync.all.pred 	%p52, %p51, %r507;
	not.pred 	%p53, %p52;
	@%p53 bra 	$L__BB7_111;
	mul.wide.s32 	%rd29, %r1000, 8;
	add.s64 	%rd30, %rd14, %rd29;
	add.s64 	%rd28, %rd30, -256;
	// begin inline asm
	ld.relaxed.gpu.v2.u32 {%r1001, %r1002}, [%rd28];
	// end inline asm
$L__BB7_105:
	setp.eq.s32 	%p57, %r1001, 99;
	mov.b32 	%r516, -1;
	vote.sync.any.pred 	%p58, %p57, %r516;
	not.pred 	%p59, %p58;
	@%p59 bra 	$L__BB7_110;
	@%p40 bra 	$L__BB7_108;
	membar.cta;
	bra.uni 	$L__BB7_109;
$L__BB7_108:
	mov.b32 	%r559, 648;
	// begin inline asm
	nanosleep.u32 %r559;
	// end inline asm
$L__BB7_109:
	// begin inline asm
	ld.relaxed.gpu.v2.u32 {%r1001, %r1002}, [%rd28];
	// end inline asm
	bra.uni 	$L__BB7_105;
$L__BB7_110:
	setp.eq.s32 	%p60, %r1001, 101;
	mov.b32 	%r542, -1;
	vote.sync.ballot.b32 	%r543, %p60, %r542;
	and.b32  	%r544, %r543, %r463;
	or.b32  	%r545, %r544, -2147483648;
	add.s32 	%r546, %r545, -1;
	not.b32 	%r547, %r545;
	and.b32  	%r548, %r547, %r546;
	popc.b32 	%r521, %r548;
	mov.b32 	%r520, 1;
	// begin inline asm
	shfl.sync.down.b32 %r518, %r1002, %r520, %r521, %r542;
	// end inline asm
	setp.lt.s32 	%p62, %r380, %r521;
	max.s32 	%r549, %r518, %r1002;
	selp.b32 	%r524, %r549, %r1002, %p62;
	mov.b32 	%r525, 2;
	// begin inline asm
	shfl.sync.down.b32 %r523, %r524, %r525, %r521, %r542;
	// end inline asm
	add.s32 	%r550, %r380, 2;
	setp.gt.s32 	%p63, %r550, %r521;
	max.s32 	%r551, %r523, %r524;
	selp.b32 	%r529, %r524, %r551, %p63;
	mov.b32 	%r530, 4;
	// begin inline asm
	shfl.sync.down.b32 %r528, %r529, %r530, %r521, %r542;
	// end inline asm
	add.s32 	%r552, %r380, 4;
	setp.gt.s32 	%p64, %r552, %r521;
	max.s32 	%r553, %r528, %r529;
	selp.b32 	%r534, %r529, %r553, %p64;
	mov.b32 	%r535, 8;
	// begin inline asm
	shfl.sync.down.b32 %r533, %r534, %r535, %r521, %r542;
	// end inline asm
	add.s32 	%r554, %r380, 8;
	setp.gt.s32 	%p65, %r554, %r521;
	max.s32 	%r555, %r533, %r534;
	selp.b32 	%r539, %r534, %r555, %p65;
	mov.b32 	%r540, 16;
	// begin inline asm
	shfl.sync.down.b32 %r538, %r539, %r540, %r521, %r542;
	// end inline asm
	add.s32 	%r556, %r380, 16;
	setp.gt.s32 	%p66, %r556, %r521;
	max.s32 	%r557, %r538, %r539;
	selp.b32 	%r558, %r539, %r557, %p66;
	max.s32 	%r998, %r558, %r998;
	add.s32 	%r1000, %r1000, -32;
	bra.uni 	$L__BB7_103;
$L__BB7_111:
	@%p39 bra 	$L__BB7_113;
	max.s32 	%r510, %r998, %r271;
	add.s64 	%rd27, %rd12, 256;
	mov.b32 	%r509, 101;
	// begin inline asm
	st.relaxed.gpu.v2.u32 [%rd27], {%r509, %r510};
	// end inline asm
	st.shared.u32 	[_ZZN3cub18CUB_300001_SM_10006detail4scan16DeviceScanKernelINS2_10policy_hubIiiimN4cuda3__47maximumIiEEE10Policy1000EN6thrust24THRUST_300001_SM_1000_NS6detail15normal_iteratorINSC_10device_ptrIiEEEESH_NS0_13ScanTileStateIiLb1EEES8_NS0_8NullTypeEmiLb0ESK_EEvT0_T1_T2_iT3_T4_T5_E12temp_storage+4], %r998;
	st.shared.u32 	[_ZZN3cub18CUB_300001_SM_10006detail4scan16DeviceScanKernelINS2_10policy_hubIiiimN4cuda3__47maximumIiEEE10Policy1000EN6thrust24THRUST_300001_SM_1000_NS6detail15normal_iteratorINSC_10device_ptrIiEEEESH_NS0_13ScanTileStateIiLb1EEES8_NS0_8NullTypeEmiLb0ESK_EEvT0_T1_T2_iT3_T4_T5_E12temp_storage+8], %r510;
$L__BB7_113:
	setp.ne.s32 	%p55, %r380, 0;
	mov.u32 	%r1003, %r273;
	@%p55 bra 	$L__BB7_115;
	st.shared.u32 	[_ZZN3cub18CUB_300001_SM_10006detail4scan16DeviceScanKernelINS2_10policy_hubIiiimN4cuda3__47maximumIiEEE10Policy1000EN6thrust24THRUST_300001_SM_1000_NS6detail15normal_iteratorINSC_10device_ptrIiEEEESH_NS0_13ScanTileStateIiLb1EEES8_NS0_8NullTypeEmiLb0ESK_EEvT0_T1_T2_iT3_T4_T5_E12temp_storage+36], %r998;
	mov.u32 	%r1003, %r998;
$L__BB7_115:
	bar.sync 	0;
	ld.shared.u32 	%r511, [_ZZN3cub18CUB_300001_SM_10006detail4scan16DeviceScanKernelINS2_10policy_hubIiiimN4cuda3__47maximumIiEEE10Policy1000EN6thrust24THRUST_300001_SM_1000_NS6detail15normal_iteratorINSC_10device_ptrIiEEEESH_NS0_13ScanTileStateIiLb1EEES8_NS0_8NullTypeEmiLb0ESK_EEvT0_T1_T2_iT3_T4_T5_E12temp_storage+36];
	setp.eq.s32 	%p56, %r142, 0;
	max.s32 	%r512, %r511, %r1003;
	selp.b32 	%r513, %r1003, %r512, %p56;
	max.s32 	%r1004, %r513, %r219;
	max.s32 	%r1005, %r1004, %r220;
	max.s32 	%r1006, %r1005, %r221;
	max.s32 	%r1007, %r1006, %r222;
	max.s32 	%r1008, %r1007, %r223;
	max.s32 	%r1009, %r1008, %r224;
	max.s32 	%r1010, %r1009, %r225;
	max.s32 	%r1011, %r1010, %r226;
	max.s32 	%r1012, %r1011, %r227;
	max.s32 	%r1013, %r1012, %r228;
	max.s32 	%r1014, %r1013, %r229;
	max.s32 	%r1015, %r1014, %r230;
	max.s32 	%r1016, %r1015, %r231;
	max.s32 	%r1017, %r1016, %r232;
	max.s32 	%r1018, %r1017, %r233;
	max.s32 	%r1019, %r1018, %r234;
	max.s32 	%r1020, %r1019, %r235;
	max.s32 	%r1021, %r1020, %r236;
	max.s32 	%r1022, %r1021, %r237;
	max.s32 	%r1023, %r1022, %r238;
	max.s32 	%r1024, %r1023, %r239;
	max.s32 	%r1025, %r1024, %r240;
	max.s32 	%r1026, %r1025, %r241;
	max.s32 	%r1027, %r1026, %r242;
$L__BB7_116:
	bar.sync 	0;
	st.shared.v4.u32 	[%r218], {%r1004, %r1005, %r1006, %r1007};
	st.shared.v4.u32 	[%r218+16], {%r1008, %r1009, %r1010, %r1011};
	st.shared.v4.u32 	[%r218+32], {%r1012, %r1013, %r1014, %r1015};
	st.shared.v4.u32 	[%r218+48], {%r1016, %r1017, %r1018, %r1019};
	st.shared.v4.u32 	[%r218+64], {%r1020, %r1021, %r1022, %r1023};
	st.shared.v4.u32 	[%r218+80], {%r1024, %r1025, %r1026, %r1027};
	bar.warp.sync 	-1;
	ld.shared.u32 	%r348, [%r217];
	ld.shared.u32 	%r349, [%r217+128];
	ld.shared.u32 	%r350, [%r217+256];
	ld.shared.u32 	%r351, [%r217+384];
	ld.shared.u32 	%r352, [%r217+512];
	ld.shared.u32 	%r353, [%r217+640];
	ld.shared.u32 	%r354, [%r217+768];
	ld.shared.u32 	%r355, [%r217+896];
	ld.shared.u32 	%r356, [%r217+1024];
	ld.shared.u32 	%r357, [%r217+1152];
	ld.shared.u32 	%r358, [%r217+1280];
	ld.shared.u32 	%r359, [%r217+1408];
	ld.shared.u32 	%r360, [%r217+1536];
	ld.shared.u32 	%r361, [%r217+1664];
	ld.shared.u32 	%r362, [%r217+1792];
	ld.shared.u32 	%r363, [%r217+1920];
	ld.shared.u32 	%r364, [%r217+2048];
	ld.shared.u32 	%r365, [%r217+2176];
	ld.shared.u32 	%r366, [%r217+2304];
	ld.shared.u32 	%r367, [%r217+2432];
	ld.shared.u32 	%r368, [%r217+2560];
	ld.shared.u32 	%r369, [%r217+2688];
	ld.shared.u32 	%r370, [%r217+2816];
	ld.shared.u32 	%r371, [%r217+2944];
	setp.ne.s32 	%p80, %r142, 0;
	@%p80 bra 	$L__BB7_118;
	st.volatile.shared.u32 	[_ZZN3cub18CUB_300001_SM_10006detail4scan16DeviceScanKernelINS2_10policy_hubIiiimN4cuda3__47maximumIiEEE10Policy1000EN6thrust24THRUST_300001_SM_1000_NS6detail15normal_iteratorINSC_10device_ptrIiEEEESH_NS0_13ScanTileStateIiLb1EEES8_NS0_8NullTypeEmiLb0ESK_EEvT0_T1_T2_iT3_T4_T5_E12temp_storage+12288], %r141;
$L__BB7_118:
	bar.sync 	0;
	ld.volatile.shared.u32 	%r372, [_ZZN3cub18CUB_300001_SM_10006detail4scan16DeviceScanKernelINS2_10policy_hubIiiimN4cuda3__47maximumIiEEE10Policy1000EN6thrust24THRUST_300001_SM_1000_NS6detail15normal_iteratorINSC_10device_ptrIiEEEESH_NS0_13ScanTileStateIiLb1EEES8_NS0_8NullTypeEmiLb0ESK_EEvT0_T1_T2_iT3_T4_T5_E12temp_storage+12288];
	cvt.u64.u32 	%rd35, %r144;
	add.s64 	%rd36, %rd4, %rd35;
	setp.ge.s32 	%p81, %r144, %r372;
	shl.b64 	%rd37, %rd36, 2;
	add.s64 	%rd15, %rd3, %rd37;
	@%p81 bra 	$L__BB7_120;
	st.global.u32 	[%rd15], %r348;
$L__BB7_120:
	setp.ge.s32 	%p82, %r147, %r372;
	@%p82 bra 	$L__BB7_122;
	st.global.u32 	[%rd15+128], %r349;
$L__BB7_122:
	setp.ge.s32 	%p83, %r150, %r372;
	@%p83 bra 	$L__BB7_124;
	st.global.u32 	[%rd15+256], %r350;
$L__BB7_124:
	setp.ge.s32 	%p84, %r153, %r372;
	@%p84 bra 	$L__BB7_126;
	st.global.u32 	[%rd15+384], %r351;
$L__BB7_126:
	setp.ge.s32 	%p85, %r156, %r372;
	@%p85 bra 	$L__BB7_128;
	st.global.u32 	[%rd15+512], %r352;
$L__BB7_128:
	setp.ge.s32 	%p86, %r159, %r372;
	@%p86 bra 	$L__BB7_130;
	st.global.u32 	[%rd15+640], %r353;
$L__BB7_130:
	setp.ge.s32 	%p87, %r162, %r372;
	@%p87 bra 	$L__BB7_132;
	st.global.u32 	[%rd15+768], %r354;
$L__BB7_132:
	setp.ge.s32 	%p88, %r165, %r372;
	@%p88 bra 	$L__BB7_134;
	st.global.u32 	[%rd15+896], %r355;
$L__BB7_134:
	setp.ge.s32 	%p89, %r168, %r372;
	@%p89 bra 	$L__BB7_136;
	st.global.u32 	[%rd15+1024], %r356;
$L__BB7_136:
	setp.ge.s32 	%p90, %r171, %r372;
	@%p90 bra 	$L__BB7_138;
	st.global.u32 	[%rd15+1152], %r357;
$L__BB7_138:
	setp.ge.s32 	%p91, %r174, %r372;
	@%p91 bra 	$L__BB7_140;
	st.global.u32 	[%rd15+1280], %r358;
$L__BB7_140:
	setp.ge.s32 	%p92, %r177, %r372;
	@%p92 bra 	$L__BB7_142;
	st.global.u32 	[%rd15+1408], %r359;
$L__BB7_142:
	setp.ge.s32 	%p93, %r180, %r372;
	@%p93 bra 	$L__BB7_144;
	st.global.u32 	[%rd15+1536], %r360;
$L__BB7_144:
	setp.ge.s32 	%p94, %r183, %r372;
	@%p94 bra 	$L__BB7_146;
	st.global.u32 	[%rd15+1664], %r361;
$L__BB7_146:
	setp.ge.s32 	%p95, %r186, %r372;
	@%p95 bra 	$L__BB7_148;
	st.global.u32 	[%rd15+1792], %r362;
$L__BB7_148:
	setp.ge.s32 	%p96, %r189, %r372;
	@%p96 bra 	$L__BB7_150;
	st.global.u32 	[%rd15+1920], %r363;
$L__BB7_150:
	setp.ge.s32 	%p97, %r192, %r372;
	@%p97 bra 	$L__BB7_152;
	st.global.u32 	[%rd15+2048], %r364;
$L__BB7_152:
	setp.ge.s32 	%p98, %r195, %r372;
	@%p98 bra 	$L__BB7_154;
	st.global.u32 	[%rd15+2176], %r365;
$L__BB7_154:
	setp.ge.s32 	%p99, %r198, %r372;
	@%p99 bra 	$L__BB7_156;
	st.global.u32 	[%rd15+2304], %r366;
$L__BB7_156:
	setp.ge.s32 	%p100, %r201, %r372;
	@%p100 bra 	$L__BB7_158;
	st.global.u32 	[%rd15+2432], %r367;
$L__BB7_158:
	setp.ge.s32 	%p101, %r204, %r372;
	@%p101 bra 	$L__BB7_160;
	st.global.u32 	[%rd15+2560], %r368;
$L__BB7_160:
	setp.ge.s32 	%p102, %r207, %r372;
	@%p102 bra 	$L__BB7_162;
	st.global.u32 	[%rd15+2688], %r369;
$L__BB7_162:
	setp.ge.s32 	%p103, %r210, %r372;
	@%p103 bra 	$L__BB7_164;
	st.global.u32 	[%rd15+2816], %r370;
$L__BB7_164:
	mov.u32 	%r636, %tid.x;
	and.b32  	%r637, %r636, 992;
	mul.lo.s32 	%r638, %r637, 24;
	and.b32  	%r639, %r636, 31;
	or.b32  	%r640, %r638, %r639;
	add.s32 	%r641, %r640, 736;
	setp.ge.s32 	%p104, %r641, %r372;
	@%p104 bra 	$L__BB7_166;
	st.global.u32 	[%rd15+2944], %r371;
$L__BB7_166:
	ret;

}


// ===== COMPILED SASS (sm_100) =====

	.target	sm_100

	.elftype	@"ET_EXEC"


//--------------------- .note.nv.tkinfo           --------------------------
	.section	.note.nv.tkinfo,"",@"SHT_NOTE"
	.sectionflags	@"SHF_NOTE_NV_TKINFO"
	.tkinfo
        /*0018*/ 	.word	0x00000002
        /*0030*/ 	.string	""
        /*0030*/ 	.string	"ptxas"
        /*0030*/ 	.string	"Cuda compilation tools, release 13.0, V13.0.88"
        /*0030*/ 	.string	"Build cuda_13.0.r13.0/compiler.36424714_0"
        /*0030*/ 	.string	"-arch sm_100 -m 64 "



//--------------------- .note.nv.cuinfo           --------------------------
	.section	.note.nv.cuinfo,"",@"SHT_NOTE"
	.sectionflags	@"SHF_NOTE_NV_CUINFO"
        /*0018*/ 	.short	0x0002
        /*001a*/ 	.short	0x0064
        /*001c*/ 	.short	0x0082
	.zero		2


//--------------------- .nv.info                  --------------------------
	.section	.nv.info,"",@"SHT_CUDA_INFO"
	.align	4


	//----- nvinfo : EIATTR_REGCOUNT
	.align		4
        /*0000*/ 	.byte	0x04, 0x2f
        /*0002*/ 	.short	(.L_44 - .L_43)
	.align		4
.L_43:
        /*0004*/ 	.word	index@(_ZN3cub18CUB_300001_SM_10006detail11EmptyKernelIvEEvv)
        /*0008*/ 	.word	0x00000004


	//----- nvinfo : EIATTR_FRAME_SIZE
	.align		4
.L_44:
        /*000c*/ 	.byte	0x04, 0x11
        /*000e*/ 	.short	(.L_46 - .L_45)
	.align		4
.L_45:
        /*0010*/ 	.word	index@(_ZN3cub18CUB_300001_SM_10006detail11EmptyKernelIvEEvv)
        /*0014*/ 	.word	0x00000000


	//----- nvinfo : EIATTR_REGCOUNT
	.align		4
.L_46:
        /*0018*/ 	.byte	0x04, 0x2f
        /*001a*/ 	.short	(.L_48 - .L_47)
	.align		4
.L_47:
        /*001c*/ 	.word	index@(_ZN3cub18CUB_300001_SM_10006detail8for_each13static_kernelINS2_12policy_hub_t12policy_500_tEmN6thrust24THRUST_300001_SM_1000_NS8cuda_cub20__uninitialized_fill7functorINS7_10device_ptrIiEEiEEEEvT0_T1_)
        /*0020*/ 	.word	0x00000008


	//----- nvinfo : EIATTR_FRAME_SIZE
	.align		4
.L_48:
        /*0024*/ 	.byte	0x04, 0x11
        /*0026*/ 	.short	(.L_50 - .L_49)
	.align		4
.L_49:
        /*0028*/ 	.word	index@(_ZN3cub18CUB_300001_SM_10006detail8for_each13static_kernelINS2_12policy_hub_t12policy_500_tEmN6thrust24THRUST_300001_SM_1000_NS8cuda_cub20__uninitialized_fill7functorINS7_10device_ptrIiEEiEEEEvT0_T1_)
        /*002c*/ 	.word	0x00000000


	//----- nvinfo : EIATTR_REGCOUNT
	.align		4
.L_50:
        /*0030*/ 	.byte	0x04, 0x2f
        /*0032*/ 	.short	(.L_52 - .L_51)
	.align		4
.L_51:
        /*0034*/ 	.word	index@(_ZN3cub18CUB_300001_SM_10006detail8for_each13static_kernelINS2_12policy_hub_t12policy_500_tElN6thrust24THRUST_300001_SM_1000_NS8cuda_cub6__fill7functorINS7_6detail15normal_iteratorINS7_10device_ptrIiEEEEiEEEEvT0_T1_)
        /*0038*/ 	.word	0x00000008


	//----- nvinfo : EIATTR_FRAME_SIZE
	.align		4
.L_52:
        /*003c*/ 	.byte	0x04, 0x11
        /*003e*/ 	.short	(.L_54 - .L_53)
	.align		4
.L_53:
        /*0040*/ 	.word	index@(_ZN3cub18CUB_300001_SM_10006detail8for_each13static_kernelINS2_12policy_hub_t12policy_500_tElN6thrust24THRUST_300001_SM_1000_NS8cuda_cub6__fill7functorINS7_6detail15normal_iteratorINS7_10device_ptrIiEEEEiEEEEvT0_T1_)
        /*0044*/ 	.word	0x00000000


	//----- nvinfo : EIATTR_REGCOUNT
	.align		4
.L_54:
        /*0048*/ 	.byte	0x04, 0x2f
        /*004a*/ 	.short	(.L_56 - .L_55)
	.align		4
.L_55:
        /*004c*/ 	.word	index@(_ZN3cub18CUB_300001_SM_10006detail9transform16transform_kernelINS2_10policy_hubILb1EN4cuda3std3__45tupleIJN6thrust24THRUST_300001_SM_1000_NS17counting_iteratorIiNSA_11use_defaultESC_SC_EEEEEE10policy1000Ei4tempNSA_6detail15normal_iteratorINSA_10device_ptrIiEEEEJSD_EEEvT0_iT1_T2_DpNS2_10kernel_argIT3_EE)
        /*0050*/ 	.word	0x0000001d


	//----- nvinfo : EIATTR_FRAME_SIZE
	.align		4
.L_56:
        /*0054*/ 	.byte	0x04, 0x11
        /*0056*/ 	.short	(.L_58 - .L_57)
	.align		4
.L_57:
        /*0058*/ 	.word	index@(_ZN3cub18CUB_300001_SM_10006detail9transform16transform_kernelINS2_10policy_hubILb1EN4cuda3std3__45tupleIJN6thrust24THRUST_300001_SM_1000_NS17counting_iteratorIiNSA_11use_defaultESC_SC_EEEEEE10policy1000Ei4tempNSA_6detail15normal_iteratorINSA_10device_ptrIiEEEEJSD_EEEvT0_iT1_T2_DpNS2_10kernel_argIT3_EE)
        /*005c*/ 	.word	0x00000000


	//----- nvinfo : EIATTR_REGCOUNT
	.align		4
.L_58:
        /*0060*/ 	.byte	0x04, 0x2f
        /*0062*/ 	.short	(.L_60 - .L_59)
	.align		4
.L_59:
        /*0064*/ 	.word	index@(_ZN3cub18CUB_300001_SM_10006detail9transform16transform_kernelINS2_10policy_hubILb1EN4cuda3std3__45tupleIJN6thrust24THRUST_300001_SM_1000_NS17counting_iteratorIiNSA_11use_defaultESC_SC_EEEEEE10policy1000El4tempNSA_6detail15normal_iteratorINSA_10device_ptrIiEEEEJSD_EEEvT0_iT1_T2_DpNS2_10kernel_argIT3_EE)
        /*0068*/ 	.word	0x0000001e


	//----- nvinfo : EIATTR_FRAME_SIZE
	.align		4
.L_60:
        /*006c*/ 	.byte	0x04, 0x11
        /*006e*/ 	.short	(.L_62 - .L_61)
	.align		4
.L_61:
        /*0070*/ 	.word	index@(_ZN3cub18CUB_300001_SM_10006detail9transform16transform_kernelINS2_10policy_hubILb1EN4cuda3std3__45tupleIJN6thrust24THRUST_300001_SM_1000_NS17counting_iteratorIiNSA_11use_defaultESC_SC_EEEEEE10policy1000El4tempNSA_6detail15normal_iteratorINSA_10device_ptrIiEEEEJSD_EEEvT0_iT1_T2_DpNS2_10kernel_argIT3_EE)
        /*0074*/ 	.word	0x00000000


	//----- nvinfo : EIATTR_REGCOUNT
	.align		4
.L_62:
        /*0078*/ 	.byte	0x04, 0x2f
        /*007a*/ 	.short	(.L_64 - .L_63)
	.align		4
.L_63:
        /*007c*/ 	.word	index@(_ZN3cub18CUB_300001_SM_10006detail4scan20DeviceScanInitKernelINS0_13ScanTileStateIiLb1EEEEEvT_i)
        /*0080*/ 	.word	0x00000008


	//----- nvinfo : EIATTR_FRAME_SIZE
	.align		4
.L_64:
        /*0084*/ 	.byte	0x04, 0x11
        /*0086*/ 	.short	(.L_66 - .L_65)
	.align		4
.L_65:
        /*0088*/ 	.word	index@(_ZN3cub18CUB_300001_SM_10006detail4scan20DeviceScanInitKernelINS0_13ScanTileStateIiLb1EEEEEvT_i)
        /*008c*/ 	.word	0x00000000


	//----- nvinfo : EIATTR_REGCOUNT
	.align		4
.L_66:
        /*0090*/ 	.byte	0x04, 0x2f
        /*0092*/ 	.short	(.L_68 - .L_67)
	.align		4
.L_67:
        /*0094*/ 	.word	index@(_ZN3cub18CUB_300001_SM_10006detail4scan16DeviceScanKernelINS2_10policy_hubIiiijN4cuda3__47maximumIiEEE10Policy1000EN6thrust24THRUST_300001_SM_1000_NS6detail15normal_iteratorINSC_10device_ptrIiEEEESH_NS0_13ScanTileStateIiLb1EEES8_NS0_8NullTypeEjiLb0ESK_EEvT0_T1_T2_iT3_T4_T5_)
        /*0098*/ 	.word	0x00000038


	//----- nvinfo : EIATTR_FRAME_SIZE
	.align		4
.L_68:
        /*009c*/ 	.byte	0x04, 0x11
        /*009e*/ 	.short	(.L_70 - .L_69)
	.align		4
.L_69:
        /*00a0*/ 	.word	index@(_ZN3cub18CUB_300001_SM_10006detail4scan16DeviceScanKernelINS2_10policy_hubIiiijN4cuda3__47maximumIiEEE10Policy1000EN6thrust24THRUST_300001_SM_1000_NS6detail15normal_iteratorINSC_10device_ptrIiEEEESH_NS0_13ScanTileStateIiLb1EEES8_NS0_8NullTypeEjiLb0ESK_EEvT0_T1_T2_iT3_T4_T5_)
        /*00a4*/ 	.word	0x00000000


	//----- nvinfo : EIATTR_REGCOUNT
	.align		4
.L_70:
        /*00a8*/ 	.byte	0x04, 0x2f
        /*00aa*/ 	.short	(.L_72 - .L_71)
	.align		4
.L_71:
        /*00ac*/ 	.word	index@(_ZN3cub18CUB_300001_SM_10006detail4scan16DeviceScanKernelINS2_10policy_hubIiiimN4cuda3__47maximumIiEEE10Policy1000EN6thrust24THRUST_300001_SM_1000_NS6detail15normal_iteratorINSC_10device_ptrIiEEEESH_NS0_13ScanTileStateIiLb1EEES8_NS0_8NullTypeEmiLb0ESK_EEvT0_T1_T2_iT3_T4_T5_)
        /*00b0*/ 	.word	0x00000038


	//----- nvinfo : EIATTR_FRAME_SIZE
	.align		4
.L_72:
        /*00b4*/ 	.byte	0x04, 0x11
        /*00b6*/ 	.short	(.L_74 - .L_73)
	.align		4
.L_73:
        /*00b8*/ 	.word	index@(_ZN3cub18CUB_300001_SM_10006detail4scan16DeviceScanKernelINS2_10policy_hubIiiimN4cuda3__47maximumIiEEE10Policy1000EN6thrust24THRUST_300001_SM_1000_NS6detail15normal_iteratorINSC_10device_ptrIiEEEESH_NS0_13ScanTileStateIiLb1EEES8_NS0_8NullTypeEmiLb0ESK_EEvT0_T1_T2_iT3_T4_T5_)
        /*00bc*/ 	.word	0x00000000


	//----- nvinfo : EIATTR_MIN_STACK_SIZE
	.align		4
.L_74:
        /*00c0*/ 	.byte	0x04, 0x12
        /*00c2*/ 	.short	(.L_76 - .L_75)
	.align		4
.L_75:
        /*00c4*/ 	.word	index@(_ZN3cub18CUB_300001_SM_10006detail4scan16DeviceScanKernelINS2_10policy_hubIiiimN4cuda3__47maximumIiEEE10Policy1000EN6thrust24THRUST_300001_SM_1000_NS6detail15normal_iteratorINSC_10device_ptrIiEEEESH_NS0_13ScanTileStateIiLb1EEES8_NS0_8NullTypeEmiLb0ESK_EEvT0_T1_T2_iT3_T4_T5_)
        /*00c8*/ 	.word	0x00000000


	//----- nvinfo : EIATTR_MIN_STACK_SIZE
	.align		4
.L_76:
        /*00cc*/ 	.byte	0x04, 0x12
        /*00ce*/ 	.short	(.L_78 - .L_77)
	.align		4
.L_77:
        /*00d0*/ 	.word	index@(_ZN3cub18CUB_300001_SM_10006detail4scan16DeviceScanKernelINS2_10policy_hubIiiijN4cuda3__47maximumIiEEE10Policy1000EN6thrust24THRUST_300001_SM_1000_NS6detail15normal_iteratorINSC_10device_ptrIiEEEESH_NS0_13ScanTileStateIiLb1EEES8_NS0_8NullTypeEjiLb0ESK_EEvT0_T1_T2_iT3_T4_T5_)
        /*00d4*/ 	.word	0x00000000


	//----- nvinfo : EIATTR_MIN_STACK_SIZE
	.align		4
.L_78:
        /*00d8*/ 	.byte	0x04, 0x12
        /*00da*/ 	.short	(.L_80 - .L_79)
	.align		4
.L_79:
        /*00dc*/ 	.word	index@(_ZN3cub18CUB_300001_SM_10006detail4scan20DeviceScanInitKernelINS0_13ScanTileStateIiLb1EEEEEvT_i)
        /*00e0*/ 	.word	0x00000000


	//----- nvinfo : EIATTR_MIN_STACK_SIZE
	.align		4
.L_80:
        /*00e4*/ 	.byte	0x04, 0x12
        /*00e6*/ 	.short	(.L_82 - .L_81)
	.align		4
.L_81:
        /*00e8*/ 	.word	index@(_ZN3cub18CUB_300001_SM_10006detail9transform16transform_kernelINS2_10policy_hubILb1EN4cuda3std3__45tupleIJN6thrust24THRUST_300001_SM_1000_NS17counting_iteratorIiNSA_11use_defaultESC_SC_EEEEEE10policy1000El4tempNSA_6detail15normal_iteratorINSA_10device_ptrIiEEEEJSD_EEEvT0_iT1_T2_DpNS2_10kernel_argIT3_EE)
        /*00ec*/ 	.word	0x00000000


	//----- nvinfo : EIATTR_MIN_STACK_SIZE
	.align		4
.L_82:
        /*00f0*/ 	.byte	0x04, 0x12
        /*00f2*/ 	.short	(.L_84 - .L_83)
	.align		4
.L_83:
        /*00f4*/ 	.word	index@(_ZN3cub18CUB_300001_SM_10006detail9transform16transform_kernelINS2_10policy_hubILb1EN4cuda3std3__45tupleIJN6thrust24THRUST_300001_SM_1000_NS17counting_iteratorIiNSA_11use_defaultESC_SC_EEEEEE10policy1000Ei4tempNSA_6detail15normal_iteratorINSA_10device_ptrIiEEEEJSD_EEEvT0_iT1_T2_DpNS2_10kernel_argIT3_EE)
        /*00f8*/ 	.word	0x00000000


	//----- nvinfo : EIATTR_MIN_STACK_SIZE
	.align		4
.L_84:
        /*00fc*/ 	.byte	0x04, 0x12
        /*00fe*/ 	.short	(.L_86 - .L_85)
	.align		4
.L_85:
        /*0100*/ 	.word	index@(_ZN3cub18CUB_300001_SM_10006detail8for_each13static_kernelINS2_12policy_hub_t12policy_500_tElN6thrust24THRUST_300001_SM_1000_NS8cuda_cub6__fill7functorINS7_6detail15normal_iteratorINS7_10device_ptrIiEEEEiEEEEvT0_T1_)
        /*0104*/ 	.word	0x00000000


	//----- nvinfo : EIATTR_MIN_STACK_SIZE
	.align		4
.L_86:
        /*0108*/ 	.byte	0x04, 0x12
        /*010a*/ 	.short	(.L_88 - .L_87)
	.align		4
.L_87:
        /*010c*/ 	.word	index@(_ZN3cub18CUB_300001_SM_10006detail8for_each13static_kernelINS2_12policy_hub_t12policy_500_tEmN6thrust24THRUST_300001_SM_1000_NS8cuda_cub20__uninitialized_fill7functorINS7_10device_ptrIiEEiEEEEvT0_T1_)
        /*0110*/ 	.word	0x00000000


	//----- nvinfo : EIATTR_MIN_STACK_SIZE
	.align		4
.L_88:
        /*0114*/ 	.byte	0x04, 0x12
        /*0116*/ 	.short	(.L_90 - .L_89)
	.align		4
.L_89:
        /*0118*/ 	.word	index@(_ZN3cub18CUB_300001_SM_10006detail11EmptyKernelIvEEvv)
        /*011c*/ 	.word	0x00000000
.L_90:


//--------------------- .nv.compat                --------------------------
	.section	.nv.compat,"",@"SHT_CUDA_COMPAT_INFO"
	.align	4
        /*0000*/ 	.byte	0x02, 0x09, 0x00, 0x00, 0x02, 0x02, 0x01, 0x00, 0x02, 0x05, 0x05, 0x00, 0x03, 0x07, 0x01, 0x01
        /*0010*/ 	.byte	0x02, 0x03, 0x00, 0x00, 0x02, 0x06, 0x01, 0x00, 0x04, 0x0b, 0x08, 0x00, 0x09, 0x00, 0x00, 0x00
        /*0020*/ 	.byte	0x00, 0x00, 0x00, 0x00


//--------------------- .nv.info._ZN3cub18CUB_300001_SM_10006detail4scan16DeviceScanKernelINS2_10policy_hubIiiimN4cuda3__47maximumIiEEE10Policy1000EN6thrust24THRUST_300001_SM_1000_NS6detail15normal_iteratorINSC_10device_ptrIiEEEESH_NS0_13ScanTileStateIiLb1EEES8_NS0_8NullTypeEmiLb0ESK_EEvT0_T1_T2_iT3_T4_T5_ --------------------------
	.section	.nv.info._ZN3cub18CUB_300001_SM_10006detail4scan16DeviceScanKernelINS2_10policy_hubIiiimN4cuda3__47maximumIiEEE10Policy1000EN6thrust24THRUST_300001_SM_1000_NS6detail15normal_iteratorINSC_10device_ptrIiEEEESH_NS0_13ScanTileStateIiLb1EEES8_NS0_8NullTypeEmiLb0ESK_EEvT0_T1_T2_iT3_T4_T5_,"",@"SHT_CUDA_INFO"
	.sectionflags	@""
	.align	4


	//----- nvinfo : EIATTR_CUDA_API_VERSION
	.align		4
        /*0000*/ 	.byte	0x04, 0x37
        /*0002*/ 	.short	(.L_92 - .L_91)
.L_91:
        /*0004*/ 	.word	0x00000082


	//----- nvinfo : EIATTR_KPARAM_INFO
	.align		4
.L_92:
        /*0008*/ 	.byte	0x04, 0x17
        /*000a*/ 	.short	(.L_94 - .L_93)
.L_93:
        /*000c*/ 	.word	0x00000000
        /*0010*/ 	.short	0x0006
        /*0012*/ 	.short	0x0020
        /*0014*/ 	.byte	0x00, 0xf0, 0x21, 0x00


	//----- nvinfo : EIATTR_KPARAM_INFO
	.align		4
.L_94:
        /*0018*/ 	.byte	0x04, 0x17
        /*001a*/ 	.short	(.L_96 - .L_95)
.L_95:
        /*001c*/ 	.word	0x00000000
        /*0020*/ 	.short	0x0005
        /*0022*/ 	.short	0x001d
        /*0024*/ 	.byte	0x00, 0xf0, 0x05, 0x00


	//----- nvinfo : EIATTR_KPARAM_INFO
	.align		4
.L_96:
        /*0028*/ 	.byte	0x04, 0x17
        /*002a*/ 	.short	(.L_98 - .L_97)
.L_97:
        /*002c*/ 	.word	0x00000000
        /*0030*/ 	.short	0x0004
        /*0032*/ 	.short	0x001c
        /*0034*/ 	.byte	0x00, 0xf0, 0x05, 0x00


	//----- nvinfo : EIATTR_KPARAM_INFO
	.align		4
.L_98:
        /*0038*/ 	.byte	0x04, 0x17
        /*003a*/ 	.short	(.L_100 - .L_99)
.L_99:
        /*003c*/ 	.word	0x00000000
        /*0040*/ 	.short	0x0003
        /*0042*/ 	.short	0x0018
        /*0044*/ 	.byte	0x00, 0xf0, 0x11, 0x00


	//----- nvinfo : EIATTR_KPARAM_INFO
	.align		4
.L_100:
        /*0048*/ 	.byte	0x04, 0x17
        /*004a*/ 	.short	(.L_102 - .L_101)
.L_101:
        /*004c*/ 	.word	0x00000000
        /*0050*/ 	.short	0x0002
        /*0052*/ 	.short	0x0010
        /*0054*/ 	.byte	0x00, 0xf0, 0x21, 0x00


	//----- nvinfo : EIATTR_KPARAM_INFO
	.align		4
.L_102:
        /*0058*/ 	.byte	0x04, 0x17
        /*005a*/ 	.short	(.L_104 - .L_103)
.L_103:
        /*005c*/ 	.word	0x00000000
        /*0060*/ 	.short	0x0001
        /*0062*/ 	.short	0x0008
        /*0064*/ 	.byte	0x00, 0xf0, 0x21, 0x00


	//----- nvinfo : EIATTR_KPARAM_INFO
	.align		4
.L_104:
        /*0068*/ 	.byte	0x04, 0x17
        /*006a*/ 	.short	(.L_106 - .L_105)
.L_105:
        /*006c*/ 	.word	0x00000000
        /*0070*/ 	.short	0x0000
        /*0072*/ 	.short	0x0000
        /*0074*/ 	.byte	0x00, 0xf0, 0x21, 0x00


	//----- nvinfo : EIATTR_SPARSE_MMA_MASK
	.align		4
.L_106:
        /*0078*/ 	.byte	0x03, 0x50
        /*007a*/ 	.short	0x0000


	//----- nvinfo : EIATTR_MAXREG_COUNT
	.align		4
        /*007c*/ 	.byte	0x03, 0x1b
        /*007e*/ 	.short	0x00ff


	//----- nvinfo : EIATTR_NUM_BARRIERS
	.align		4
        /*0080*/ 	.byte	0x02, 0x4c
        /*0082*/ 	.byte	0x01
	.zero		1


	//----- nvinfo : EIATTR_MERCURY_ISA_VERSION
	.align		4
        /*0084*/ 	.byte	0x03, 0x5f
        /*0086*/ 	.short	0x0101


	//----- nvinfo : EIATTR_UNUSED_LOAD_BYTE_OFFSET
	.align		4
        /*0088*/ 	.byte	0x04, 0x44
        /*008a*/ 	.short	(.L_108 - .L_107)


	//   ....[0]....
.L_107:
        /*008c*/ 	.word	0x00002750
        /*0090*/ 	.word	0x00000fff


	//----- nvinfo : EIATTR_COOP_GROUP_MASK_REGIDS
	.align		4
.L_108:
        /*0094*/ 	.byte	0x04, 0x29
        /*0096*/ 	.short	(.L_110 - .L_109)


	//   ....[0]....
.L_109:
        /*0098*/ 	.word	0xffffffff


	//   ....[1]....
        /*009c*/ 	.word	0xffffffff


	//   ....[2]....
        /*00a0*/ 	.word	0xffffffff


	//   ....[3]....
        /*00a4*/ 	.word	0xffffffff


	//   ....[4]....
        /*00a8*/ 	.word	0xffffffff


	//   ....[5]....
        /*00ac*/ 	.word	0xffffffff


	//   ....[6]....
        /*00b0*/ 	.word	0xffffffff


	//   ....[7]....
        /*00b4*/ 	.word	0xffffffff


	//   ....[8]....
        /*00b8*/ 	.word	0xffffffff


	//   ....[9]....
        /*00bc*/ 	.word	0xffffffff


	//   ....[10]....
        /*00c0*/ 	.word	0xffffffff


	//   ....[11]....
        /*00c4*/ 	.word	0xffffffff


	//   ....[12]....
        /*00c8*/ 	.word	0xffffffff


	//   ....[13]....
        /*00cc*/ 	.word	0xffffffff


	//   ....[14]....
        /*00d0*/ 	.word	0xffffffff


	//   ....[15]....
        /*00d4*/ 	.word	0xffffffff


	//   ....[16]....
        /*00d8*/ 	.word	0xffffffff


	//   ....[17]....
        /*00dc*/ 	.word	0xffffffff


	//   ....[18]....
        /*00e0*/ 	.word	0xffffffff


	//   ....[19]....
        /*00e4*/ 	.word	0xffffffff


	//   ....[20]....
        /*00e8*/ 	.word	0xffffffff


	//   ....[21]....
        /*00ec*/ 	.word	0xffffffff


	//   ....[22]....
        /*00f0*/ 	.word	0xffffffff


	//   ....[23]....
        /*00f4*/ 	.word	0xffffffff


	//   ....[24]....
        /*00f8*/ 	.word	0xffffffff


	//   ....[25]....
        /*00fc*/ 	.word	0xffffffff


	//   ....[26]....
        /*0100*/ 	.word	0xffffffff


	//   ....[27]....
        /*0104*/ 	.word	0xffffffff


	//   ....[28]....
        /*0108*/ 	.word	0xffffffff


	//   ....[29]....
        /*010c*/ 	.word	0xffffffff


	//   ....[30]....
        /*0110*/ 	.word	0xffffffff


	//   ....[31]....
        /*0114*/ 	.word	0xffffffff


	//   ....[32]....
        /*0118*/ 	.word	0xffffffff


	//   ....[33]....
        /*011c*/ 	.word	0xffffffff


	//   ....[34]....
        /*0120*/ 	.word	0xffffffff


	//   ....[35]....
        /*0124*/ 	.word	0xffffffff


	//   ....[36]....
        /*0128*/ 	.word	0xffffffff


	//   ....[37]....
        /*012c*/ 	.word	0xffffffff


	//   ....[38]....
        /*0130*/ 	.word	0xffffffff


	//   ....[39]....
        /*0134*/ 	.word	0xffffffff


	//   ....[40]....
        /*0138*/ 	.word	0xffffffff


	//   ....[41]....
        /*013c*/ 	.word	0xffffffff


	//   ....[42]....
        /*0140*/ 	.word	0xffffffff


	//   ....[43]....
        /*0144*/ 	.word	0xffffffff


	//   ....[44]....
        /*0148*/ 	.word	0xffffffff


	//   ....[45]....
        /*014c*/ 	.word	0xffffffff


	//   ....[46]....
        /*0150*/ 	.word	0xffffffff


	//   ....[47]....
        /*0154*/ 	.word	0xffffffff


	//   ....[48]....
        /*0158*/ 	.word	0xffffffff


	//   ....[49]....
        /*015c*/ 	.word	0xffffffff


	//   ....[50]....
        /*0160*/ 	.word	0xffffffff


	//   ....[51]....
        /*0164*/ 	.word	0xffffffff


	//   ....[52]....
        /*0168*/ 	.word	0xffffffff


	//   ....[53]....
        /*016c*/ 	.word	0xffffffff


	//   ....[54]....
        /*0170*/ 	.word	0xffffffff


	//   ....[55]....
        /*0174*/ 	.word	0xffffffff


	//   ....[56]....
        /*0178*/ 	.word	0xffffffff


	//   ....[57]....
        /*017c*/ 	.word	0xffffffff


	//   ....[58]....
        /*0180*/ 	.word	0xffffffff


	//   ....[59]....
        /*0184*/ 	.word	0xffffffff


	//   ....[60]....
        /*0188*/ 	.word	0xffffffff


	//   ....[61]....
        /*018c*/ 	.word	0xffffffff


	//   ....[62]....
        /*0190*/ 	.word	0xffffffff


	//   ....[63]....
        /*0194*/ 	.word	0xffffffff


	//   ....[64]....
        /*0198*/ 	.word	0x05000020


	//   ....[65]....
        /*019c*/ 	.word	0x05000020


	//   ....[66]....
        /*01a0*/ 	.word	0x05000020


	//   ....[67]....
        /*01a4*/ 	.word	0x05000020


	//   ....[68]....
        /*01a8*/ 	.word	0x05000020


	//   ....[69]....
        /*01ac*/ 	.word	0x05000020


	//   ....[70]....
        /*01b0*/ 	.word	0x05000020


	//   ....[71]....
        /*01b4*/ 	.word	0x05000020


	//   ....[72]....
        /*01b8*/ 	.word	0x05000020


	//   ....[73]....
        /*01bc*/ 	.word	0x05000020


	//   ....[74]....
        /*01c0*/ 	.word	0x05000020


	//   ....[75]....
        /*01c4*/ 	.word	0x05000020


	//   ....[76]....
        /*01c8*/ 	.word	0x05000020


	//   ....[77]....
        /*01cc*/ 	.word	0x05000020


	//   ....[78]....
        /*01d0*/ 	.word	0x05000020


	//   ....[79]....
        /*01d4*/ 	.word	0x05000020


	//   ....[80]....
        /*01d8*/ 	.word	0x05000020


	//   ....[81]....
        /*01dc*/ 	.word	0x05000020


	//   ....[82]....
        /*01e0*/ 	.word	0x05000020


	//   ....[83]....
        /*01e4*/ 	.word	0x05000020


	//   ....[84]....
        /*01e8*/ 	.word	0x05000020


	//   ....[85]....
        /*01ec*/ 	.word	0x05000020


	//   ....[86]....
        /*01f0*/ 	.word	0x05000020


	//   ....[87]....
        /*01f4*/ 	.word	0x05000020


	//   ....[88]....
        /*01f8*/ 	.word	0x05000020


	//   ....[89]....
        /*01fc*/ 	.word	0x05000020


	//   ....[90]....
        /*0200*/ 	.word	0x05000020


	//   ....[91]....
        /*0204*/ 	.word	0x05000020


	//   ....[92]....
        /*0208*/ 	.word	0x05000020


	//   ....[93]....
        /*020c*/ 	.word	0x05000020


	//   ....[94]....
        /*0210*/ 	.word	0x05000020


	//   ....[95]....
        /*0214*/ 	.word	0x05000020


	//   ....[96]....
        /*0218*/ 	.word	0x05000020


	//   ....[97]....
        /*021c*/ 	.word	0x05000020


	//   ....[98]....
        /*0220*/ 	.word	0x05000020


	//   ....[99]....
        /*0224*/ 	.word	0x05000020


	//----- nvinfo : EIATTR_COOP_GROUP_INSTR_OFFSETS
	.align		4
.L_110:
        /*0228*/ 	.byte	0x04, 0x28
        /*022a*/ 	.short	(.L_112 - .L_111)


	//   ....[0]....
.L_111:
        /*022c*/ 	.word	0x00000510


	//   ....[1]....
        /*0230*/ 	.word	0x00000690


	//   ....[2]....
        /*0234*/ 	.word	0x000006c0


	//   ....[3]....
        /*0238*/ 	.word	0x000006f0


	//   ....[4]....
        /*023c*/ 	.word	0x00000720


	//   ....[5]....
        /*0240*/ 	.word	0x00000750


	//   ....[6]....
        /*0244*/ 	.word	0x000007d0


	//   ....[7]....
        /*0248*/ 	.word	0x00000b70


	//   ....[8]....
        /*024c*/ 	.word	0x00000ba0


	//   ....[9]....
        /*0250*/ 	.word	0x00000bd0


	//   ....[10]....
        /*0254*/ 	.word	0x00000c00


	//   ....[11]....
        /*0258*/ 	.word	0x00000c30


	//   ....[12]....
        /*025c*/ 	.word	0x00000cb0


	//   ....[13]....
        /*0260*/ 	.word	0x00000ec0


	//   ....[14]....
        /*0264*/ 	.word	0x00000f80


	//   ....[15]....
        /*0268*/ 	.word	0x00000ff0


	//   ....[16]....
        /*026c*/ 	.word	0x00001090


	//   ....[17]....
        /*0270*/ 	.word	0x00001100


	//   ....[18]....
        /*0274*/ 	.word	0x00001130


	//   ....[19]....
        /*0278*/ 	.word	0x00001160


	//   ....[20]....
        /*027c*/ 	.word	0x00001190


	//   ....[21]....
        /*0280*/ 	.word	0x000011a0


	//   ....[22]....
        /*0284*/ 	.word	0x00001230


	//   ....[23]....
        /*0288*/ 	.word	0x00001300


	//   ....[24]....
        /*028c*/ 	.word	0x00001350


	//   ....[25]....
        /*0290*/ 	.word	0x000013b0


	//   ....[26]....
        /*0294*/ 	.word	0x00001400


	//   ....[27]....
        /*0298*/ 	.word	0x00001430


	//   ....[28]....
        /*029c*/ 	.word	0x00001460


	//   ....[29]....
        /*02a0*/ 	.word	0x00001490


	//   ....[30]....
        /*02a4*/ 	.word	0x000014a0


	//   ....[31]....
        /*02a8*/ 	.word	0x00001890


	//   ....[32]....
        /*02ac*/ 	.word	0x00002480


	//   ....[33]....
        /*02b0*/ 	.word	0x00002600


	//   ....[34]....
        /*02b4*/ 	.word	0x00002630


	//   ....[35]....
        /*02b8*/ 	.word	0x00002660


	//   ....[36]....
        /*02bc*/ 	.word	0x00002690


	//   ....[37]....
        /*02c0*/ 	.word	0x000026c0


	//   ....[38]....
        /*02c4*/ 	.word	0x00002740


	//   ....[39]....
        /*02c8*/ 	.word	0x00002a60


	//   ....[40]....
        /*02cc*/ 	.word	0x00002a90


	//   ....[41]....
        /*02d0*/ 	.word	0x00002ac0


	//   ....[42]....
        /*02d4*/ 	.word	0x00002af0


	//   ....[43]....
        /*02d8*/ 	.word	0x00002b20


	//   ....[44]....
        /*02dc*/ 	.word	0x00002ba0


	//   ....[45]....
        /*02e0*/ 	.word	0x00002dc0


	//   ....[46]....
        /*02e4*/ 	.word	0x00002e80


	//   ....[47]....
        /*02e8*/ 	.word	0x00002f30


	//   ....[48]....
        /*02ec*/ 	.word	0x00002fa0


	//   ....[49]....
        /*02f0*/ 	.word	0x00003000


	//   ....[50]....
        /*02f4*/ 	.word	0x00003040


	//   ....[51]....
        /*02f8*/ 	.word	0x00003080


	//   ....[52]....
        /*02fc*/ 	.word	0x000030d0


	//   ....[53]....
        /*0300*/ 	.word	0x000030e0


	//   ....[54]....
        /*0304*/ 	.word	0x00003170


	//   ....[55]....
        /*0308*/ 	.word	0x00003230


	//   ....[56]....
        /*030c*/ 	.word	0x00003290


	//   ....[57]....
        /*0310*/ 	.word	0x00003300


	//   ....[58]....
        /*0314*/ 	.word	0x00003350


	//   ....[59]....
        /*0318*/ 	.word	0x00003390


	//   ....[60]....
        /*031c*/ 	.word	0x000033d0


	//   ....[61]....
        /*0320*/ 	.word	0x00003410


	//   ....[62]....
        /*0324*/ 	.word	0x00003420


	//   ....[63]....
        /*0328*/ 	.word	0x00003820


	//   ....[64]....
        /*032c*/ 	.word	0x00003ef0


	//   ....[65]....
        /*0330*/ 	.word	0x00003f70


	//   ....[66]....
        /*0334*/ 	.word	0x00004000


	//   ....[67]....
        /*0338*/ 	.word	0x00004110


	//   ....[68]....
        /*033c*/ 	.word	0x00004190


	//   ....[69]....
        /*0340*/ 	.word	0x00004200


	//   ....[70]....
        /*0344*/ 	.word	0x00004270


	//   ....[71]....
        /*0348*/ 	.word	0x000042e0


	//   ....[72]....
        /*034c*/ 	.word	0x00004310


	//   ....[73]....
        /*0350*/ 	.word	0x000043b0


	//   ....[74]....
        /*0354*/ 	.word	0x00004430


	//   ....[75]....
        /*0358*/ 	.word	0x000044b0


	//   ....[76]....
        /*035c*/ 	.word	0x00004570


	//   ....[77]....
        /*0360*/ 	.word	0x000045f0


	//   ....[78]....
        /*0364*/ 	.word	0x00004660


	//   ....[79]....
        /*0368*/ 	.word	0x000046d0


	//   ....[80]....
        /*036c*/ 	.word	0x00004740


	//   ....[81]....
        /*0370*/ 	.word	0x000047a0


	//   ....[82]....
        /*0374*/ 	.word	0x00004810


	//   ....[83]....
        /*0378*/ 	.word	0x00004890


	//   ....[84]....
        /*037c*/ 	.word	0x00004930


	//   ....[85]....
        /*0380*/ 	.word	0x00004a00


	//   ....[86]....
        /*0384*/ 	.word	0x00004a90


	//   ....[87]....
        /*0388*/ 	.word	0x00004b10


	//   ....[88]....
        /*038c*/ 	.word	0x00004b90


	//   ....[89]....
        /*0390*/ 	.word	0x00004bf0


	//   ....[90]....
        /*0394*/ 	.word	0x00004c20


	//   ....[91]....
        /*0398*/ 	.word	0x00004cd0


	//   ....[92]....
        /*039c*/ 	.word	0x00004d50


	//   ....[93]....
        /*03a0*/ 	.word	0x00004dd0


	//   ....[94]....
        /*03a4*/ 	.word	0x00004ea0


	//   ....[95]....
        /*03a8*/ 	.word	0x00004f30


	//   ....[96]....
        /*03ac*/ 	.word	0x00004fb0


	//   ....[97]....
        /*03b0*/ 	.word	0x00005030


	//   ....[98]....
        /*03b4*/ 	.word	0x000050a0


	//   ....[99]....
        /*03b8*/ 	.word	0x00005100


	//----- nvinfo : EIATTR_VRC_CTA_INIT_COUNT
	.align		4
.L_112:
        /*03bc*/ 	.byte	0x02, 0x4a
	.zero		1
	.zero		1


	//----- nvinfo : EIATTR_EXIT_INSTR_OFFSETS
	.align		4
        /*03c0*/ 	.byte	0x04, 0x1c
        /*03c2*/ 	.short	(.L_114 - .L_113)


	//   ....[0]....
.L_113:
        /*03c4*/ 	.word	0x00001ba0


	//   ....[1]....
        /*03c8*/ 	.word	0x00001bd0


	//   ....[2]....
        /*03cc*/ 	.word	0x00003e80


	//   ....[3]....
        /*03d0*/ 	.word	0x00003ea0


	//----- nvinfo : EIATTR_MAX_THREADS
	.align		4
.L_114:
        /*03d4*/ 	.byte	0x04, 0x05
        /*03d6*/ 	.short	(.L_116 - .L_115)
.L_115:
        /*03d8*/ 	.word	0x00000080
        /*03dc*/ 	.word	0x00000001
        /*03e0*/ 	.word	0x00000001


	//----- nvinfo : EIATTR_CRS_STACK_SIZE
	.align		4
.L_116:
        /*03e4*/ 	.byte	0x04, 0x1e
        /*03e6*/ 	.short	(.L_118 - .L_117)
.L_117:
        /*03e8*/ 	.word	0x00000000


	//----- nvinfo : EIATTR_CBANK_PARAM_SIZE
	.align		4
.L_118:
        /*03ec*/ 	.byte	0x03, 0x19
        /*03ee*/ 	.short	0x0028


	//----- nvinfo : EIATTR_PARAM_CBANK
	.align		4
        /*03f0*/ 	.byte	0x04, 0x0a
        /*03f2*/ 	.short	(.L_120 - .L_119)
	.align		4
.L_119:
        /*03f4*/ 	.word	index@(.nv.constant0._ZN3cub18CUB_300001_SM_10006detail4scan16DeviceScanKernelINS2_10policy_hubIiiimN4cuda3__47maximumIiEEE10Policy1000EN6thrust24THRUST_300001_SM_1000_NS6detail15normal_iteratorINSC_10device_ptrIiEEEESH_NS0_13ScanTileStateIiLb1EEES8_NS0_8NullTypeEmiLb0ESK_EEvT0_T1_T2_iT3_T4_T5_)
        /*03f8*/ 	.short	0x0380
        /*03fa*/ 	.short	0x0028


	//----- nvinfo : EIATTR_SW_WAR
	.align		4
.L_120:
        /*03fc*/ 	.byte	0x04, 0x36
        /*03fe*/ 	.short	(.L_122 - .L_121)
.L_121:
        /*0400*/ 	.word	0x00000008
.L_122:


//--------------------- .nv.info._ZN3cub18CUB_300001_SM_10006detail4scan16DeviceScanKernelINS2_10policy_hubIiiijN4cuda3__47maximumIiEEE10Policy1000EN6thrust24THRUST_300001_SM_1000_NS6detail15normal_iteratorINSC_10device_ptrIiEEEESH_NS0_13ScanTileStateIiLb1EEES8_NS0_8NullTypeEjiLb0ESK_EEvT0_T1_T2_iT3_T4_T5_ --------------------------
	.section	.nv.info._ZN3cub18CUB_300001_SM_10006detail4scan16DeviceScanKernelINS2_10policy_hubIiiijN4cuda3__47maximumIiEEE10Policy1000EN6thrust24THRUST_300001_SM_1000_NS6detail15normal_iteratorINSC_10device_ptrIiEEEESH_NS0_13ScanTileStateIiLb1EEES8_NS0_8NullTypeEjiLb0ESK_EEvT0_T1_T2_iT3_T4_T5_,"",@"SHT_CUDA_INFO"
	.sectionflags	@""
	.align	4


	//----- nvinfo : EIATTR_CUDA_API_VERSION
	.align		4
        /*0000*/ 	.byte	0x04, 0x37
        /*0002*/ 	.short	(.L_124 - .L_123)
.L_123:
        /*0004*/ 	.word	0x00000082


	//----- nvinfo : EIATTR_KPARAM_INFO
	.align		4
.L_124:
        /*0008*/ 	.byte	0x04, 0x17
        /*000a*/ 	.short	(.L_126 - .L_125)
.L_125:
        /*000c*/ 	.word	0x00000000
        /*0010*/ 	.short	0x0006
        /*0012*/ 	.short	0x0020
        /*0014*/ 	.byte	0x00, 0xf0, 0x11, 0x00


	//----- nvinfo : EIATTR_KPARAM_INFO
	.align		4
.L_126:
        /*0018*/ 	.byte	0x04, 0x17
        /*001a*/ 	.short	(.L_128 - .L_127)
.L_127:
        /*001c*/ 	.word	0x00000000
        /*0020*/ 	.short	0x0005
        /*0022*/ 	.short	0x001d
        /*0024*/ 	.byte	0x00, 0xf0, 0x05, 0x00


	//----- nvinfo : EIATTR_KPARAM_INFO
	.align		4
.L_128:
        /*0028*/ 	.byte	0x04, 0x17
        /*002a*/ 	.short	(.L_130 - .L_129)
.L_129:
        /*002c*/ 	.word	0x00000000
        /*0030*/ 	.short	0x0004
        /*0032*/ 	.short	0x001c
        /*0034*/ 	.byte	0x00, 0xf0, 0x05, 0x00


	//----- nvinfo : EIATTR_KPARAM_INFO
	.align		4
.L_130:
        /*0038*/ 	.byte	0x04, 0x17
        /*003a*/ 	.short	(.L_132 - .L_131)
.L_131:
        /*003c*/ 	.word	0x00000000
        /*0040*/ 	.short	0x0003
        /*0042*/ 	.short	0x0018
        /*0044*/ 	.byte	0x00, 0xf0, 0x11, 0x00


	//----- nvinfo : EIATTR_KPARAM_INFO
	.align		4
.L_132:
        /*0048*/ 	.byte	0x04, 0x17
        /*004a*/ 	.short	(.L_134 - .L_133)
.L_133:
        /*004c*/ 	.word	0x00000000
        /*0050*/ 	.short	0x0002
        /*0052*/ 	.short	0x0010
        /*0054*/ 	.byte	0x00, 0xf0, 0x21, 0x00


	//----- nvinfo : EIATTR_KPARAM_INFO
	.align		4
.L_134:
        /*0058*/ 	.byte	0x04, 0x17
        /*005a*/ 	.short	(.L_136 - .L_135)
.L_135:
        /*005c*/ 	.word	0x00000000
        /*0060*/ 	.short	0x0001
        /*0062*/ 	.short	0x0008
        /*0064*/ 	.byte	0x00, 0xf0, 0x21, 0x00


	//----- nvinfo : EIATTR_KPARAM_INFO
	.align		4
.L_136:
        /*0068*/ 	.byte	0x04, 0x17
        /*006a*/ 	.short	(.L_138 - .L_137)
.L_137:
        /*006c*/ 	.word	0x00000000
        /*0070*/ 	.short	0x0000
        /*0072*/ 	.short	0x0000
        /*0074*/ 	.byte	0x00, 0xf0, 0x21, 0x00


	//----- nvinfo : EIATTR_SPARSE_MMA_MASK
	.align		4
.L_138:
        /*0078*/ 	.byte	0x03, 0x50
        /*007a*/ 	.short	0x0000


	//----- nvinfo : EIATTR_MAXREG_COUNT
	.align		4
        /*007c*/ 	.byte	0x03, 0x1b
        /*007e*/ 	.short	0x00ff


	//----- nvinfo : EIATTR_NUM_BARRIERS
	.align		4
        /*0080*/ 	.byte	0x02, 0x4c
        /*0082*/ 	.byte	0x01
	.zero		1


	//----- nvinfo : EIATTR_MERCURY_ISA_VERSION
	.align		4
        /*0084*/ 	.byte	0x03, 0x5f
        /*0086*/ 	.short	0x0101


	//----- nvinfo : EIATTR_UNUSED_LOAD_BYTE_OFFSET
	.align		4
        /*0088*/ 	.byte	0x04, 0x44
        /*008a*/ 	.short	(.L_140 - .L_139)


	//   ....[0]....
.L_139:
        /*008c*/ 	.word	0x00002710
        /*0090*/ 	.word	0x00000fff


	//----- nvinfo : EIATTR_COOP_GROUP_MASK_REGIDS
	.align		4
.L_140:
        /*0094*/ 	.byte	0x04, 0x29
        /*0096*/ 	.short	(.L_142 - .L_141)


	//   ....[0]....
.L_141:
        /*0098*/ 	.word	0xffffffff


	//   ....[1]....
        /*009c*/ 	.word	0xffffffff


	//   ....[2]....
        /*00a0*/ 	.word	0xffffffff


	//   ....[3]....
        /*00a4*/ 	.word	0xffffffff


	//   ....[4]....
        /*00a8*/ 	.word	0xffffffff


	//   ....[5]....
        /*00ac*/ 	.word	0xffffffff


	//   ....[6]....
        /*00b0*/ 	.word	0xffffffff


	//   ....[7]....
        /*00b4*/ 	.word	0xffffffff


	//   ....[8]....
        /*00b8*/ 	.word	0xffffffff


	//   ....[9]....
        /*00bc*/ 	.word	0xffffffff


	//   ....[10]....
        /*00c0*/ 	.word	0xffffffff


	//   ....[11]....
        /*00c4*/ 	.word	0xffffffff


	//   ....[12]....
        /*00c8*/ 	.word	0xffffffff


	//   ....[13]....
        /*00cc*/ 	.word	0xffffffff


	//   ....[14]....
        /*00d0*/ 	.word	0xffffffff


	//   ....[15]....
        /*00d4*/ 	.word	0xffffffff


	//   ....[16]....
        /*00d8*/ 	.word	0xffffffff


	//   ....[17]....
        /*00dc*/ 	.word	0xffffffff


	//   ....[18]....
        /*00e0*/ 	.word	0xffffffff


	//   ....[19]....
        /*00e4*/ 	.word	0xffffffff


	//   ....[20]....
        /*00e8*/ 	.word	0xffffffff


	//   ....[21]....
        /*00ec*/ 	.word	0xffffffff


	//   ....[22]....
        /*00f0*/ 	.word	0xffffffff


	//   ....[23]....
        /*00f4*/ 	.word	0xffffffff


	//   ....[24]....
        /*00f8*/ 	.word	0xffffffff


	//   ....[25]....
        /*00fc*/ 	.word	0xffffffff


	//   ....[26]....
        /*0100*/ 	.word	0xffffffff


	//   ....[27]....
        /*0104*/ 	.word	0xffffffff


	//   ....[28]....
        /*0108*/ 	.word	0xffffffff


	//   ....[29]....
        /*010c*/ 	.word	0xffffffff


	//   ....[30]....
        /*0110*/ 	.word	0xffffffff


	//   ....[31]....
        /*0114*/ 	.word	0xffffffff


	//   ....[32]....
        /*0118*/ 	.word	0xffffffff


	//   ....[33]....
        /*011c*/ 	.word	0xffffffff


	//   ....[34]....
        /*0120*/ 	.word	0xffffffff


	//   ....[35]....
        /*0124*/ 	.word	0xffffffff


	//   ....[36]....
        /*0128*/ 	.word	0xffffffff


	//   ....[37]....
        /*012c*/ 	.word	0xffffffff


	//   ....[38]....
        /*0130*/ 	.word	0xffffffff


	//   ....[39]....
        /*0134*/ 	.word	0xffffffff


	//   ....[40]....
        /*0138*/ 	.word	0xffffffff


	//   ....[41]....
        /*013c*/ 	.word	0xffffffff


	//   ....[42]....
        /*0140*/ 	.word	0xffffffff


	//   ....[43]....
        /*0144*/ 	.word	0xffffffff


	//   ....[44]....
        /*0148*/ 	.word	0xffffffff


	//   ....[45]....
        /*014c*/ 	.word	0xffffffff


	//   ....[46]....
        /*0150*/ 	.word	0xffffffff


	//   ....[47]....
        /*0154*/ 	.word	0xffffffff


	//   ....[48]....
        /*0158*/ 	.word	0xffffffff


	//   ....[49]....
        /*015c*/ 	.word	0xffffffff


	//   ....[50]....
        /*0160*/ 	.word	0xffffffff


	//   ....[51]....
        /*0164*/ 	.word	0xffffffff


	//   ....[52]....
        /*0168*/ 	.word	0xffffffff


	//   ....[53]....
        /*016c*/ 	.word	0xffffffff


	//   ....[54]....
        /*0170*/ 	.word	0xffffffff


	//   ....[55]....
        /*0174*/ 	.word	0xffffffff


	//   ....[56]....
        /*0178*/ 	.word	0xffffffff


	//   ....[57]....
        /*017c*/ 	.word	0xffffffff


	//   ....[58]....
        /*0180*/ 	.word	0xffffffff


	//   ....[59]....
        /*0184*/ 	.word	0xffffffff


	//   ....[60]....
        /*0188*/ 	.word	0xffffffff


	//   ....[61]....
        /*018c*/ 	.word	0xffffffff


	//   ....[62]....
        /*0190*/ 	.word	0xffffffff


	//   ....[63]....
        /*0194*/ 	.word	0xffffffff


	//   ....[64]....
        /*0198*/ 	.word	0x05000022


	//   ....[65]....
        /*019c*/ 	.word	0x05000022


	//   ....[66]....
        /*01a0*/ 	.word	0x05000022


	//   ....[67]....
        /*01a4*/ 	.word	0x05000022


	//   ....[68]....
        /*01a8*/ 	.word	0x05000022


	//   ....[69]....
        /*01ac*/ 	.word	0x05000022


	//   ....[70]....
        /*01b0*/ 	.word	0x05000022


	//   ....[71]....
        /*01b4*/ 	.word	0x05000022


	//   ....[72]....
        /*01b8*/ 	.word	0x05000022


	//   ....[73]....
        /*01bc*/ 	.word	0x05000022


	//   ....[74]....
        /*01c0*/ 	.word	0x05000022


	//   ....[75]....
        /*01c4*/ 	.word	0x05000022


	//   ....[76]....
        /*01c8*/ 	.word	0x05000022


	//   ....[77]....
        /*01cc*/ 	.word	0x05000022


	//   ....[78]....
        /*01d0*/ 	.word	0x05000022


	//   ....[79]....
        /*01d4*/ 	.word	0x05000022


	//   ....[80]....
        /*01d8*/ 	.word	0x05000022


	//   ....[81]....
        /*01dc*/ 	.word	0x05000022


	//   ....[82]....
        /*01e0*/ 	.word	0x05000022


	//   ....[83]....
        /*01e4*/ 	.word	0x05000022


	//   ....[84]....
        /*01e8*/ 	.word	0x05000022


	//   ....[85]....
        /*01ec*/ 	.word	0x05000022


	//   ....[86]....
        /*01f0*/ 	.word	0x05000022


	//   ....[87]....
        /*01f4*/ 	.word	0x05000022


	//   ....[88]....
        /*01f8*/ 	.word	0x05000022


	//   ....[89]....
        /*01fc*/ 	.word	0x05000022


	//   ....[90]....
        /*0200*/ 	.word	0x05000022


	//   ....[91]....
        /*0204*/ 	.word	0x05000022


	//   ....[92]....
        /*0208*/ 	.word	0x05000022


	//   ....[93]....
        /*020c*/ 	.word	0x05000022


	//   ....[94]....
        /*0210*/ 	.word	0x05000022


	//   ....[95]....
        /*0214*/ 	.word	0x05000022


	//   ....[96]....
        /*0218*/ 	.word	0x05000022


	//   ....[97]....
        /*021c*/ 	.word	0x05000022


	//   ....[98]....
        /*0220*/ 	.word	0x05000022


	//   ....[99]....
        /*0224*/ 	.word	0x05000022


	//----- nvinfo : EIATTR_COOP_GROUP_INSTR_OFFSETS
	.align		4
.L_142:
        /*0228*/ 	.byte	0x04, 0x28
        /*022a*/ 	.short	(.L_144 - .L_143)


	//   ....[0]....
.L_143:
        /*022c*/ 	.word	0x000004f0


	//   ....[1]....
        /*0230*/ 	.word	0x00000670


	//   ....[2]....
        /*0234*/ 	.word	0x000006a0


	//   ....[3]....
        /*0238*/ 	.word	0x000006d0


	//   ....[4]....
        /*023c*/ 	.word	0x00000700


	//   ....[5]....
        /*0240*/ 	.word	0x00000730


	//   ....[6]....
        /*0244*/ 	.word	0x000007b0


	//   ....[7]....
        /*0248*/ 	.word	0x00000b50


	//   ....[8]....
        /*024c*/ 	.word	0x00000b80


	//   ....[9]....
        /*0250*/ 	.word	0x00000bb0


	//   ....[10]....
        /*0254*/ 	.word	0x00000be0


	//   ....[11]....
        /*0258*/ 	.word	0x00000c10


	//   ....[12]....
        /*025c*/ 	.word	0x00000c90


	//   ....[13]....
        /*0260*/ 	.word	0x00000e90


	//   ....[14]....
        /*0264*/ 	.word	0x00000f50


	//   ....[15]....
        /*0268*/ 	.word	0x00000fc0


	//   ....[16]....
        /*026c*/ 	.word	0x00001070


	//   ....[17]....
        /*0270*/ 	.word	0x000010c0


	//   ....[18]....
        /*0274*/ 	.word	0x000010f0


	//   ....[19]....
        /*0278*/ 	.word	0x00001120


	//   ....[20]....
        /*027c*/ 	.word	0x00001160


	//   ....[21]....
        /*0280*/ 	.word	0x00001170


	//   ....[22]....
        /*0284*/ 	.word	0x00001210


	//   ....[23]....
        /*0288*/ 	.word	0x000012e0


	//   ....[24]....
        /*028c*/ 	.word	0x00001340


	//   ....[25]....
        /*0290*/ 	.word	0x000013a0


	//   ....[26]....
        /*0294*/ 	.word	0x000013f0


	//   ....[27]....
        /*0298*/ 	.word	0x00001420


	//   ....[28]....
        /*029c*/ 	.word	0x00001450


	//   ....[29]....
        /*02a0*/ 	.word	0x00001480


	//   ....[30]....
        /*02a4*/ 	.word	0x00001490


	//   ....[31]....
        /*02a8*/ 	.word	0x00001860


	//   ....[32]....
        /*02ac*/ 	.word	0x00002440


	//   ....[33]....
        /*02b0*/ 	.word	0x000025c0


	//   ....[34]....
        /*02b4*/ 	.word	0x000025f0


	//   ....[35]....
        /*02b8*/ 	.word	0x00002620


	//   ....[36]....
        /*02bc*/ 	.word	0x00002650


	//   ....[37]....
        /*02c0*/ 	.word	0x00002680


	//   ....[38]....
        /*02c4*/ 	.word	0x00002700


	//   ....[39]....
        /*02c8*/ 	.word	0x00002a20


	//   ....[40]....
        /*02cc*/ 	.word	0x00002a50


	//   ....[41]....
        /*02d0*/ 	.word	0x00002a80


	//   ....[42]....
        /*02d4*/ 	.word	0x00002ab0


	//   ....[43]....
        /*02d8*/ 	.word	0x00002ae0


	//   ....[44]....
        /*02dc*/ 	.word	0x00002b60


	//   ....[45]....
        /*02e0*/ 	.word	0x00002d60


	//   ....[46]....
        /*02e4*/ 	.word	0x00002e20


	//   ....[47]....
        /*02e8*/ 	.word	0x00002ed0


	//   ....[48]....
        /*02ec*/ 	.word	0x00002f60


	//   ....[49]....
        /*02f0*/ 	.word	0x00002fb0


	//   ....[50]....
        /*02f4*/ 	.word	0x00002ff0


	//   ....[51]....
        /*02f8*/ 	.word	0x00003020


	//   ....[52]....
        /*02fc*/ 	.word	0x00003060


	//   ....[53]....
        /*0300*/ 	.word	0x00003080


	//   ....[54]....
        /*0304*/ 	.word	0x00003110


	//   ....[55]....
        /*0308*/ 	.word	0x000031d0


	//   ....[56]....
        /*030c*/ 	.word	0x00003230


	//   ....[57]....
        /*0310*/ 	.word	0x000032a0


	//   ....[58]....
        /*0314*/ 	.word	0x000032f0


	//   ....[59]....
        /*0318*/ 	.word	0x00003330


	//   ....[60]....
        /*031c*/ 	.word	0x00003370


	//   ....[61]....
        /*0320*/ 	.word	0x000033b0


	//   ....[62]....
        /*0324*/ 	.word	0x000033c0


	//   ....[63]....
        /*0328*/ 	.word	0x000037f0


	//   ....[64]....
        /*032c*/ 	.word	0x00003e60


	//   ....[65]....
        /*0330*/ 	.word	0x00003ee0


	//   ....[66]....
        /*0334*/ 	.word	0x00003f70


	//   ....[67]....
        /*0338*/ 	.word	0x00004060


	//   ....[68]....
        /*033c*/ 	.word	0x000040f0


	//   ....[69]....
        /*0340*/ 	.word	0x00004170


	//   ....[70]....
        /*0344*/ 	.word	0x00004200


	//   ....[71]....
        /*0348*/ 	.word	0x00004270


	//   ....[72]....
        /*034c*/ 	.word	0x000042a0


	//   ....[73]....
        /*0350*/ 	.word	0x00004350


	//   ....[74]....
        /*0354*/ 	.word	0x000043d0


	//   ....[75]....
        /*0358*/ 	.word	0x00004450


	//   ....[76]....
        /*035c*/ 	.word	0x00004510


	//   ....[77]....
        /*0360*/ 	.word	0x00004590


	//   ....[78]....
        /*0364*/ 	.word	0x00004600


	//   ....[79]....
        /*0368*/ 	.word	0x00004670


	//   ....[80]....
        /*036c*/ 	.word	0x000046e0


	//   ....[81]....
        /*0370*/ 	.word	0x00004740


	//   ....[82]....
        /*0374*/ 	.word	0x000047b0


	//   ....[83]....
        /*0378*/ 	.word	0x00004830


	//   ....[84]....
        /*037c*/ 	.word	0x000048d0


	//   ....[85]....
        /*0380*/ 	.word	0x000049a0


	//   ....[86]....
        /*0384*/ 	.word	0x00004a20


	//   ....[87]....
        /*0388*/ 	.word	0x00004aa0


	//   ....[88]....
        /*038c*/ 	.word	0x00004b20


	//   ....[89]....
        /*0390*/ 	.word	0x00004b80


	//   ....[90]....
        /*0394*/ 	.word	0x00004bb0


	//   ....[91]....
        /*0398*/ 	.word	0x00004c70


	//   ....[92]....
        /*039c*/ 	.word	0x00004cf0


	//   ....[93]....
        /*03a0*/ 	.word	0x00004d70


	//   ....[94]....
        /*03a4*/ 	.word	0x00004e40


	//   ....[95]....
        /*03a8*/ 	.word	0x00004ec0


	//   ....[96]....
        /*03ac*/ 	.word	0x00004f40


	//   ....[97]....
        /*03b0*/ 	.word	0x00004fc0


	//   ....[98]....
        /*03b4*/ 	.word	0x00005020


	//   ....[99]....
        /*03b8*/ 	.word	0x000050b0


	//----- nvinfo : EIATTR_VRC_CTA_INIT_COUNT
	.align		4
.L_144:
        /*03bc*/ 	.byte	0x02, 0x4a
	.zero		1
	.zero		1


	//----- nvinfo : EIATTR_EXIT_INSTR_OFFSETS
	.align		4
        /*03c0*/ 	.byte	0x04, 0x1c
        /*03c2*/ 	.short	(.L_146 - .L_145)


	//   ....[0]....
.L_145:
        /*03c4*/ 	.word	0x00001b90


	//   ....[1]....
        /*03c8*/ 	.word	0x00001bb0


	//   ....[2]....
        /*03cc*/ 	.word	0x00003df0


	//   ....[3]....
        /*03d0*/ 	.word	0x00003e10


	//----- nvinfo : EIATTR_MAX_THREADS
	.align		4
.L_146:
        /*03d4*/ 	.byte	0x04, 0x05
        /*03d6*/ 	.short	(.L_148 - .L_147)
.L_147:
        /*03d8*/ 	.word	0x00000080
        /*03dc*/ 	.word	0x00000001
        /*03e0*/ 	.word	0x00000001


	//----- nvinfo : EIATTR_CRS_STACK_SIZE
	.align		4
.L_148:
        /*03e4*/ 	.byte	0x04, 0x1e
        /*03e6*/ 	.short	(.L_150 - .L_149)
.L_149:
        /*03e8*/ 	.word	0x00000000


	//----- nvinfo : EIATTR_CBANK_PARAM_SIZE
	.align		4
.L_150:
        /*03ec*/ 	.byte	0x03, 0x19
        /*03ee*/ 	.short	0x0024


	//----- nvinfo : EIATTR_PARAM_CBANK
	.align		4
        /*03f0*/ 	.byte	0x04, 0x0a
        /*03f2*/ 	.short	(.L_152 - .L_151)
	.align		4
.L_151:
        /*03f4*/ 	.word	index@(.nv.constant0._ZN3cub18CUB_300001_SM_10006detail4scan16DeviceScanKernelINS2_10policy_hubIiiijN4cuda3__47maximumIiEEE10Policy1000EN6thrust24THRUST_300001_SM_1000_NS6detail15normal_iteratorINSC_10device_ptrIiEEEESH_NS0_13ScanTileStateIiLb1EEES8_NS0_8NullTypeEjiLb0ESK_EEvT0_T1_T2_iT3_T4_T5_)
        /*03f8*/ 	.short	0x0380
        /*03fa*/ 	.short	0x0024


	//----- nvinfo : EIATTR_SW_WAR
	.align		4
.L_152:
        /*03fc*/ 	.byte	0x04, 0x36
        /*03fe*/ 	.short	(.L_154 - .L_153)
.L_153:
        /*0400*/ 	.word	0x00000008
.L_154:


//--------------------- .nv.info._ZN3cub18CUB_300001_SM_10006detail4scan20DeviceScanInitKernelINS0_13ScanTileStateIiLb1EEEEEvT_i --------------------------
	.section	.nv.info._ZN3cub18CUB_300001_SM_10006detail4scan20DeviceScanInitKernelINS0_13ScanTileStateIiLb1EEEEEvT_i,"",@"SHT_CUDA_INFO"
	.sectionflags	@""
	.align	4


	//----- nvinfo : EIATTR_CUDA_API_VERSION
	.align		4
        /*0000*/ 	.byte	0x04, 0x37
        /*0002*/ 	.short	(.L_156 - .L_155)
.L_155:
        /*0004*/ 	.word	0x00000082


	//----- nvinfo : EIATTR_KPARAM_INFO
	.align		4
.L_156:
        /*0008*/ 	.byte	0x04, 0x17
        /*000a*/ 	.short	(.L_158 - .L_157)
.L_157:
        /*000c*/ 	.word	0x00000000
        /*0010*/ 	.short	0x0001
        /*0012*/ 	.short	0x0008
        /*0014*/ 	.byte	0x00, 0xf0, 0x11, 0x00


	//----- nvinfo : EIATTR_KPARAM_INFO
	.align		4
.L_158:
        /*0018*/ 	.byte	0x04, 0x17
        /*001a*/ 	.short	(.L_160 - .L_159)
.L_159:
        /*001c*/ 	.word	0x00000000
        /*0020*/ 	.short	0x0000
        /*0022*/ 	.short	0x0000
        /*0024*/ 	.byte	0x00, 0xf0, 0x21, 0x00


	//----- nvinfo : EIATTR_SPARSE_MMA_MASK
	.align		4
.L_160:
        /*0028*/ 	.byte	0x03, 0x50
        /*002a*/ 	.short	0x0000


	//----- nvinfo : EIATTR_MAXREG_COUNT
	.align		4
        /*002c*/ 	.byte	0x03, 0x1b
        /*002e*/ 	.short	0x00ff


	//----- nvinfo : EIATTR_MERCURY_ISA_VERSION
	.align		4
        /*0030*/ 	.byte	0x03, 0x5f
        /*0032*/ 	.short	0x0101


	//----- nvinfo : EIATTR_VRC_CTA_INIT_COUNT
	.align		4
        /*0034*/ 	.byte	0x02, 0x4a
	.zero		1
	.zero		1


	//----- nvinfo : EIATTR_EXIT_INSTR_OFFSETS
	.align		4
        /*0038*/ 	.byte	0x04, 0x1c
        /*003a*/ 	.short	(.L_162 - .L_161)


	//   ....[0]....
.L_161:
        /*003c*/ 	.word	0x000000f0


	//   ....[1]....
        /*0040*/ 	.word	0x00000130


	//----- nvinfo : EIATTR_CBANK_PARAM_SIZE
	.align		4
.L_162:
        /*0044*/ 	.byte	0x03, 0x19
        /*0046*/ 	.short	0x000c


	//----- nvinfo : EIATTR_PARAM_CBANK
	.align		4
        /*0048*/ 	.byte	0x04, 0x0a
        /*004a*/ 	.short	(.L_164 - .L_163)
	.align		4
.L_163:
        /*004c*/ 	.word	index@(.nv.constant0._ZN3cub18CUB_300001_SM_10006detail4scan20DeviceScanInitKernelINS0_13ScanTileStateIiLb1EEEEEvT_i)
        /*0050*/ 	.short	0x0380
        /*0052*/ 	.short	0x000c


	//----- nvinfo : EIATTR_SW_WAR
	.align		4
.L_164:
        /*0054*/ 	.byte	0x04, 0x36
        /*0056*/ 	.short	(.L_166 - .L_165)
.L_165:
        /*0058*/ 	.word	0x00000008
.L_166:


//--------------------- .nv.info._ZN3cub18CUB_300001_SM_10006detail9transform16transform_kernelINS2_10policy_hubILb1EN4cuda3std3__45tupleIJN6thrust24THRUST_300001_SM_1000_NS17counting_iteratorIiNSA_11use_defaultESC_SC_EEEEEE10policy1000El4tempNSA_6detail15normal_iteratorINSA_10device_ptrIiEEEEJSD_EEEvT0_iT1_T2_DpNS2_10kernel_argIT3_EE --------------------------
	.section	.nv.info._ZN3cub18CUB_300001_SM_10006detail9transform16transform_kernelINS2_10policy_hubILb1EN4cuda3std3__45tupleIJN6thrust24THRUST_300001_SM_1000_NS17counting_iteratorIiNSA_11use_defaultESC_SC_EEEEEE10policy1000El4tempNSA_6detail15normal_iteratorINSA_10device_ptrIiEEEEJSD_EEEvT0_iT1_T2_DpNS2_10kernel_argIT3_EE,"",@"SHT_CUDA_INFO"
	.sectionflags	@""
	.align	4


	//----- nvinfo : EIATTR_CUDA_API_VERSION
	.align		4
        /*0000*/ 	.byte	0x04, 0x37
        /*0002*/ 	.short	(.L_168 - .L_167)
.L_167:
        /*0004*/ 	.word	0x00000082


	//----- nvinfo : EIATTR_KPARAM_INFO
	.align		4
.L_168:
        /*0008*/ 	.byte	0x04, 0x17
        /*000a*/ 	.short	(.L_170 - .L_169)
.L_169:
        /*000c*/ 	.word	0x00000000
        /*0010*/ 	.short	0x0004
        /*0012*/ 	.short	0x0030
        /*0014*/ 	.byte	0x00, 0xf0, 0x41, 0x00


	//----- nvinfo : EIATTR_KPARAM_INFO
	.align		4
.L_170:
        /*0018*/ 	.byte	0x04, 0x17
        /*001a*/ 	.short	(.L_172 - .L_171)
.L_171:
        /*001c*/ 	.word	0x00000000
        /*0020*/ 	.short	0x0003
        /*0022*/ 	.short	0x0028
        /*0024*/ 	.byte	0x00, 0xf0, 0x21, 0x00


	//----- nvinfo : EIATTR_KPARAM_INFO
	.align		4
.L_172:
        /*0028*/ 	.byte	0x04, 0x17
        /*002a*/ 	.short	(.L_174 - .L_173)
.L_173:
        /*002c*/ 	.word	0x00000000
        /*0030*/ 	.short	0x0002
        /*0032*/ 	.short	0x0010
        /*0034*/ 	.byte	0x00, 0xf0, 0x61, 0x00


	//----- nvinfo : EIATTR_KPARAM_INFO
	.align		4
.L_174:
        /*0038*/ 	.byte	0x04, 0x17
        /*003a*/ 	.short	(.L_176 - .L_175)
.L_175:
        /*003c*/ 	.word	0x00000000
        /*0040*/ 	.short	0x0001
        /*0042*/ 	.short	0x0008
        /*0044*/ 	.byte	0x00, 0xf0, 0x11, 0x00


	//----- nvinfo : EIATTR_KPARAM_INFO
	.align		4
.L_176:
        /*0048*/ 	.byte	0x04, 0x17
        /*004a*/ 	.short	(.L_178 - .L_177)
.L_177:
        /*004c*/ 	.word	0x00000000
        /*0050*/ 	.short	0x0000
        /*0052*/ 	.short	0x0000
        /*0054*/ 	.byte	0x00, 0xf0, 0x21, 0x00


	//----- nvinfo : EIATTR_SPARSE_MMA_MASK
	.align		4
.L_178:
        /*0058*/ 	.byte	0x03, 0x50
        /*005a*/ 	.short	0x0000


	//----- nvinfo : EIATTR_MAXREG_COUNT
	.align		4
        /*005c*/ 	.byte	0x03, 0x1b
        /*005e*/ 	.short	0x00ff


	//----- nvinfo : EIATTR_MERCURY_ISA_VERSION
	.align		4
        /*0060*/ 	.byte	0x03, 0x5f
        /*0062*/ 	.short	0x0101


	//----- nvinfo : EIATTR_VRC_CTA_INIT_COUNT
	.align		4
        /*0064*/ 	.byte	0x02, 0x4a
	.zero		1
	.zero		1


	//----- nvinfo : EIATTR_EXIT_INSTR_OFFSETS
	.align		4
        /*0068*/ 	.byte	0x04, 0x1c
        /*006a*/ 	.short	(.L_180 - .L_179)


	//   ....[0]....
.L_179:
        /*006c*/ 	.word	0x00000190


	//   ....[1]....
        /*0070*/ 	.word	0x00000d80


	//   ....[2]....
        /*0074*/ 	.word	0x000010a0


	//   ....[3]....
        /*0078*/ 	.word	0x000010d0


	//   ....[4]....
        /*007c*/ 	.word	0x00001220


	//   ....[5]....
        /*0080*/ 	.word	0x00001240


	//   ....[6]....
        /*0084*/ 	.word	0x00001a30


	//   ....[7]....
        /*0088*/ 	.word	0x00001e20


	//   ....[8]....
        /*008c*/ 	.word	0x00002090


	//   ....[9]....
        /*0090*/ 	.word	0x000021f0


	//----- nvinfo : EIATTR_MAX_THREADS
	.align		4
.L_180:
        /*0094*/ 	.byte	0x04, 0x05
        /*0096*/ 	.short	(.L_182 - .L_181)
.L_181:
        /*0098*/ 	.word	0x00000080
        /*009c*/ 	.word	0x00000001
        /*00a0*/ 	.word	0x00000001


	//----- nvinfo : EIATTR_CRS_STACK_SIZE
	.align		4
.L_182:
        /*00a4*/ 	.byte	0x04, 0x1e
        /*00a6*/ 	.short	(.L_184 - .L_183)
.L_183:
        /*00a8*/ 	.word	0x00000000


	//----- nvinfo : EIATTR_CBANK_PARAM_SIZE
	.align		4
.L_184:
        /*00ac*/ 	.byte	0x03, 0x19
        /*00ae*/ 	.short	0x0040


	//----- nvinfo : EIATTR_PARAM_CBANK
	.align		4
        /*00b0*/ 	.byte	0x04, 0x0a
        /*00b2*/ 	.short	(.L_186 - .L_185)
	.align		4
.L_185:
        /*00b4*/ 	.word	index@(.nv.constant0._ZN3cub18CUB_300001_SM_10006detail9transform16transform_kernelINS2_10policy_hubILb1EN4cuda3std3__45tupleIJN6thrust24THRUST_300001_SM_1000_NS17counting_iteratorIiNSA_11use_defaultESC_SC_EEEEEE10policy1000El4tempNSA_6detail15normal_iteratorINSA_10device_ptrIiEEEEJSD_EEEvT0_iT1_T2_DpNS2_10kernel_argIT3_EE)
        /*00b8*/ 	.short	0x0380
        /*00ba*/ 	.short	0x0040


	//----- nvinfo : EIATTR_SW_WAR
	.align		4
.L_186:
        /*00bc*/ 	.byte	0x04, 0x36
        /*00be*/ 	.short	(.L_188 - .L_187)
.L_187:
        /*00c0*/ 	.word	0x00000008
.L_188:


//--------------------- .nv.info._ZN3cub18CUB_300001_SM_10006detail9transform16transform_kernelINS2_10policy_hubILb1EN4cuda3std3__45tupleIJN6thrust24THRUST_300001_SM_1000_NS17counting_iteratorIiNSA_11use_defaultESC_SC_EEEEEE10policy1000Ei4tempNSA_6detail15normal_iteratorINSA_10device_ptrIiEEEEJSD_EEEvT0_iT1_T2_DpNS2_10kernel_argIT3_EE --------------------------
	.section	.nv.info._ZN3cub18CUB_300001_SM_10006detail9transform16transform_kernelINS2_10policy_hubILb1EN4cuda3std3__45tupleIJN6thrust24THRUST_300001_SM_1000_NS17counting_iteratorIiNSA_11use_defaultESC_SC_EEEEEE10policy1000Ei4tempNSA_6detail15normal_iteratorINSA_10device_ptrIiEEEEJSD_EEEvT0_iT1_T2_DpNS2_10kernel_argIT3_EE,"",@"SHT_CUDA_INFO"
	.sectionflags	@""
	.align	4


	//----- nvinfo : EIATTR_CUDA_API_VERSION
	.align		4
        /*0000*/ 	.byte	0x04, 0x37
        /*0002*/ 	.short	(.L_190 - .L_189)
.L_189:
        /*0004*/ 	.word	0x00000082


	//----- nvinfo : EIATTR_KPARAM_INFO
	.align		4
.L_190:
        /*0008*/ 	.byte	0x04, 0x17
        /*000a*/ 	.short	(.L_192 - .L_191)
.L_191:
        /*000c*/ 	.word	0x00000000
        /*0010*/ 	.short	0x0004
        /*0012*/ 	.short	0x0028
        /*0014*/ 	.byte	0x00, 0xf0, 0x41, 0x00


	//----- nvinfo : EIATTR_KPARAM_INFO
	.align		4
.L_192:
        /*0018*/ 	.byte	0x04, 0x17
        /*001a*/ 	.short	(.L_194 - .L_193)
.L_193:
        /*001c*/ 	.word	0x00000000
        /*0020*/ 	.short	0x0003
        /*0022*/ 	.short	0x0020
        /*0024*/ 	.byte	0x00, 0xf0, 0x21, 0x00


	//----- nvinfo : EIATTR_KPARAM_INFO
	.align		4
.L_194:
        /*0028*/ 	.byte	0x04, 0x17
        /*002a*/ 	.short	(.L_196 - .L_195)
.L_195:
        /*002c*/ 	.word	0x00000000
        /*0030*/ 	.short	0x0002
        /*0032*/ 	.short	0x0008
        /*0034*/ 	.byte	0x00, 0xf0, 0x61, 0x00


	//----- nvinfo : EIATTR_KPARAM_INFO
	.align		4
.L_196:
        /*0038*/ 	.byte	0x04, 0x17
        /*003a*/ 	.short	(.L_198 - .L_197)
.L_197:
        /*003c*/ 	.word	0x00000000
        /*0040*/ 	.short	0x0001
        /*0042*/ 	.short	0x0004
        /*0044*/ 	.byte	0x00, 0xf0, 0x11, 0x00


	//----- nvinfo : EIATTR_KPARAM_INFO
	.align		4
.L_198:
        /*0048*/ 	.byte	0x04, 0x17
        /*004a*/ 	.short	(.L_200 - .L_199)
.L_199:
        /*004c*/ 	.word	0x00000000
        /*0050*/ 	.short	0x0000
        /*0052*/ 	.short	0x0000
        /*0054*/ 	.byte	0x00, 0xf0, 0x11, 0x00


	//----- nvinfo : EIATTR_SPARSE_MMA_MASK
	.align		4
.L_200:
        /*0058*/ 	.byte	0x03, 0x50
        /*005a*/ 	.short	0x0000


	//----- nvinfo : EIATTR_MAXREG_COUNT
	.align		4
        /*005c*/ 	.byte	0x03, 0x1b
        /*005e*/ 	.short	0x00ff


	//----- nvinfo : EIATTR_MERCURY_ISA_VERSION
	.align		4
        /*0060*/ 	.byte	0x03, 0x5f
        /*0062*/ 	.short	0x0101


	//----- nvinfo : EIATTR_VRC_CTA_INIT_COUNT
	.align		4
        /*0064*/ 	.byte	0x02, 0x4a
	.zero		1
	.zero		1


	//----- nvinfo : EIATTR_EXIT_INSTR_OFFSETS
	.align		4
        /*0068*/ 	.byte	0x04, 0x1c
        /*006a*/ 	.short	(.L_202 - .L_201)


	//   ....[0]....
.L_201:
        /*006c*/ 	.word	0x00000100


	//   ....[1]....
        /*0070*/ 	.word	0x000008e0


	//   ....[2]....
        /*0074*/ 	.word	0x00000cd0


	//   ....[3]....
        /*0078*/ 	.word	0x00000f40


	//   ....[4]....
        /*007c*/ 	.word	0x000010a0


	//   ....[5]....
        /*0080*/ 	.word	0x000010c0


	//   ....[6]....
        /*0084*/ 	.word	0x00001710


	//   ....[7]....
        /*0088*/ 	.word	0x00001a30


	//   ....[8]....
        /*008c*/ 	.word	0x00001a60


	//   ....[9]....
        /*0090*/ 	.word	0x00001bb0


	//----- nvinfo : EIATTR_MAX_THREADS
	.align		4
.L_202:
        /*0094*/ 	.byte	0x04, 0x05
        /*0096*/ 	.short	(.L_204 - .L_203)
.L_203:
        /*0098*/ 	.word	0x00000080
        /*009c*/ 	.word	0x00000001
        /*00a0*/ 	.word	0x00000001


	//----- nvinfo : EIATTR_CRS_STACK_SIZE
	.align		4
.L_204:
        /*00a4*/ 	.byte	0x04, 0x1e
        /*00a6*/ 	.short	(.L_206 - .L_205)
.L_205:
        /*00a8*/ 	.word	0x00000000


	//----- nvinfo : EIATTR_CBANK_PARAM_SIZE
	.align		4
.L_206:
        /*00ac*/ 	.byte	0x03, 0x19
        /*00ae*/ 	.short	0x0038


	//----- nvinfo : EIATTR_PARAM_CBANK
	.align		4
        /*00b0*/ 	.byte	0x04, 0x0a
        /*00b2*/ 	.short	(.L_208 - .L_207)
	.align		4
.L_207:
        /*00b4*/ 	.word	index@(.nv.constant0._ZN3cub18CUB_300001_SM_10006detail9transform16transform_kernelINS2_10policy_hubILb1EN4cuda3std3__45tupleIJN6thrust24THRUST_300001_SM_1000_NS17counting_iteratorIiNSA_11use_defaultESC_SC_EEEEEE10policy1000Ei4tempNSA_6detail15normal_iteratorINSA_10device_ptrIiEEEEJSD_EEEvT0_iT1_T2_DpNS2_10kernel_argIT3_EE)
        /*00b8*/ 	.short	0x0380
        /*00ba*/ 	.short	0x0038


	//----- nvinfo : EIATTR_SW_WAR
	.align		4
.L_208:
        /*00bc*/ 	.byte	0x04, 0x36
        /*00be*/ 	.short	(.L_210 - .L_209)
.L_209:
        /*00c0*/ 	.word	0x00000008
.L_210:


//--------------------- .nv.info._ZN3cub18CUB_300001_SM_10006detail8for_each13static_kernelINS2_12policy_hub_t12policy_500_tElN6thrust24THRUST_300001_SM_1000_NS8cuda_cub6__fill7functorINS7_6detail15normal_iteratorINS7_10device_ptrIiEEEEiEEEEvT0_T1_ --------------------------
	.section	.nv.info._ZN3cub18CUB_300001_SM_10006detail8for_each13static_kernelINS2_12policy_hub_t12policy_500_tElN6thrust24THRUST_300001_SM_1000_NS8cuda_cub6__fill7functorINS7_6detail15normal_iteratorINS7_10device_ptrIiEEEEiEEEEvT0_T1_,"",@"SHT_CUDA_INFO"
	.sectionflags	@""
	.align	4


	//----- nvinfo : EIATTR_CUDA_API_VERSION
	.align		4
        /*0000*/ 	.byte	0x04, 0x37
        /*0002*/ 	.short	(.L_212 - .L_211)
.L_211:
        /*0004*/ 	.word	0x00000082


	//----- nvinfo : EIATTR_KPARAM_INFO
	.align		4
.L_212:
        /*0008*/ 	.byte	0x04, 0x17
        /*000a*/ 	.short	(.L_214 - .L_213)
.L_213:
        /*000c*/ 	.word	0x00000000
        /*0010*/ 	.short	0x0001
        /*0012*/ 	.short	0x0008
        /*0014*/ 	.byte	0x00, 0xf0, 0x41, 0x00


	//----- nvinfo : EIATTR_KPARAM_INFO
	.align		4
.L_214:
        /*0018*/ 	.byte	0x04, 0x17
        /*001a*/ 	.short	(.L_216 - .L_215)
.L_215:
        /*001c*/ 	.word	0x00000000
        /*0020*/ 	.short	0x0000
        /*0022*/ 	.short	0x0000
        /*0024*/ 	.byte	0x00, 0xf0, 0x21, 0x00


	//----- nvinfo : EIATTR_SPARSE_MMA_MASK
	.align		4
.L_216:
        /*0028*/ 	.byte	0x03, 0x50
        /*002a*/ 	.short	0x0000


	//----- nvinfo : EIATTR_MAXREG_COUNT
	.align		4
        /*002c*/ 	.byte	0x03, 0x1b
        /*002e*/ 	.short	0x00ff


	//----- nvinfo : EIATTR_MERCURY_ISA_VERSION
	.align		4
        /*0030*/ 	.byte	0x03, 0x5f
        /*0032*/ 	.short	0x0101


	//----- nvinfo : EIATTR_VRC_CTA_INIT_COUNT
	.align		4
        /*0034*/ 	.byte	0x02, 0x4a
	.zero		1
	.zero		1


	//----- nvinfo : EIATTR_EXIT_INSTR_OFFSETS
	.align		4
        /*0038*/ 	.byte	0x04, 0x1c
        /*003a*/ 	.short	(.L_218 - .L_217)


	//   ....[0]....
.L_217:
        /*003c*/ 	.word	0x00000130


	//   ....[1]....
        /*0040*/ 	.word	0x00000240


	//   ....[2]....
        /*0044*/ 	.word	0x00000270


	//----- nvinfo : EIATTR_MAX_THREADS
	.align		4
.L_218:
        /*0048*/ 	.byte	0x04, 0x05
        /*004a*/ 	.short	(.L_220 - .L_219)
.L_219:
        /*004c*/ 	.word	0x00000100
        /*0050*/ 	.word	0x00000001
        /*0054*/ 	.word	0x00000001


	//----- nvinfo : EIATTR_CBANK_PARAM_SIZE
	.align		4
.L_220:
        /*0058*/ 	.byte	0x03, 0x19
        /*005a*/ 	.short	0x0018


	//----- nvinfo : EIATTR_PARAM_CBANK
	.align		4
        /*005c*/ 	.byte	0x04, 0x0a
        /*005e*/ 	.short	(.L_222 - .L_221)
	.align		4
.L_221:
        /*0060*/ 	.word	index@(.nv.constant0._ZN3cub18CUB_300001_SM_10006detail8for_each13static_kernelINS2_12policy_hub_t12policy_500_tElN6thrust24THRUST_300001_SM_1000_NS8cuda_cub6__fill7functorINS7_6detail15normal_iteratorINS7_10device_ptrIiEEEEiEEEEvT0_T1_)
        /*0064*/ 	.short	0x0380
        /*0066*/ 	.short	0x0018


	//----- nvinfo : EIATTR_SW_WAR
	.align		4
.L_222:
        /*0068*/ 	.byte	0x04, 0x36
        /*006a*/ 	.short	(.L_224 - .L_223)
.L_223:
        /*006c*/ 	.word	0x00000008
.L_224:


//--------------------- .nv.info._ZN3cub18CUB_300001_SM_10006detail8for_each13static_kernelINS2_12policy_hub_t12policy_500_tEmN6thrust24THRUST_300001_SM_1000_NS8cuda_cub20__uninitialized_fill7functorINS7_10device_ptrIiEEiEEEEvT0_T1_ --------------------------
	.section	.nv.info._ZN3cub18CUB_300001_SM_10006detail8for_each13static_kernelINS2_12policy_hub_t12policy_500_tEmN6thrust24THRUST_300001_SM_1000_NS8cuda_cub20__uninitialized_fill7functorINS7_10device_ptrIiEEiEEEEvT0_T1_,"",@"SHT_CUDA_INFO"
	.sectionflags	@""
	.align	4


	//----- nvinfo : EIATTR_CUDA_API_VERSION
	.align		4
        /*0000*/ 	.byte	0x04, 0x37
        /*0002*/ 	.short	(.L_226 - .L_225)
.L_225:
        /*0004*/ 	.word	0x00000082


	//----- nvinfo : EIATTR_KPARAM_INFO
	.align		4
.L_226:
        /*0008*/ 	.byte	0x04, 0x17
        /*000a*/ 	.short	(.L_228 - .L_227)
.L_227:
        /*000c*/ 	.word	0x00000000
        /*0010*/ 	.short	0x0001
        /*0012*/ 	.short	0x0008
        /*0014*/ 	.byte	0x00, 0xf0, 0x41, 0x00


	//----- nvinfo : EIATTR_KPARAM_INFO
	.align		4
.L_228:
        /*0018*/ 	.byte	0x04, 0x17
        /*001a*/ 	.short	(.L_230 - .L_229)
.L_229:
        /*001c*/ 	.word	0x00000000
        /*0020*/ 	.short	0x0000
        /*0022*/ 	.short	0x0000
        /*0024*/ 	.byte	0x00, 0xf0, 0x21, 0x00


	//----- nvinfo : EIATTR_SPARSE_MMA_MASK
	.align		4
.L_230:
        /*0028*/ 	.byte	0x03, 0x50
        /*002a*/ 	.short	0x0000


	//----- nvinfo : EIATTR_MAXREG_COUNT
	.align		4
        /*002c*/ 	.byte	0x03, 0x1b
        /*002e*/ 	.short	0x00ff


	//----- nvinfo : EIATTR_MERCURY_ISA_VERSION
	.align		4
        /*0030*/ 	.byte	0x03, 0x5f
        /*0032*/ 	.short	0x0101


	//----- nvinfo : EIATTR_VRC_CTA_INIT_COUNT
	.align		4
        /*0034*/ 	.byte	0x02, 0x4a
	.zero		1
	.zero		1


	//----- nvinfo : EIATTR_EXIT_INSTR_OFFSETS
	.align		4
        /*0038*/ 	.byte	0x04, 0x1c
        /*003a*/ 	.short	(.L_232 - .L_231)


	//   ....[0]....
.L_231:
        /*003c*/ 	.word	0x00000130


	//   ....[1]....
        /*0040*/ 	.word	0x00000230


	//   ....[2]....
        /*0044*/ 	.word	0x00000260


	//----- nvinfo : EIATTR_MAX_THREADS
	.align		4
.L_232:
        /*0048*/ 	.byte	0x04, 0x05
        /*004a*/ 	.short	(.L_234 - .L_233)
.L_233:
        /*004c*/ 	.word	0x00000100
        /*0050*/ 	.word	0x00000001
        /*0054*/ 	.word	0x00000001


	//----- nvinfo : EIATTR_CBANK_PARAM_SIZE
	.align		4
.L_234:
        /*0058*/ 	.byte	0x03, 0x19
        /*005a*/ 	.short	0x0018


	//----- nvinfo : EIATTR_PARAM_CBANK
	.align		4
        /*005c*/ 	.byte	0x04, 0x0a
        /*005e*/ 	.short	(.L_236 - .L_235)
	.align		4
.L_235:
        /*0060*/ 	.word	index@(.nv.constant0._ZN3cub18CUB_300001_SM_10006detail8for_each13static_kernelINS2_12policy_hub_t12policy_500_tEmN6thrust24THRUST_300001_SM_1000_NS8cuda_cub20__uninitialized_fill7functorINS7_10device_ptrIiEEiEEEEvT0_T1_)
        /*0064*/ 	.short	0x0380
        /*0066*/ 	.short	0x0018


	//----- nvinfo : EIATTR_SW_WAR
	.align		4
.L_236:
        /*0068*/ 	.byte	0x04, 0x36
        /*006a*/ 	.short	(.L_238 - .L_237)
.L_237:
        /*006c*/ 	.word	0x00000008
.L_238:


//--------------------- .nv.info._ZN3cub18CUB_300001_SM_10006detail11EmptyKernelIvEEvv --------------------------
	.section	.nv.info._ZN3cub18CUB_300001_SM_10006detail11EmptyKernelIvEEvv,"",@"SHT_CUDA_INFO"
	.sectionflags	@""
	.align	4


	//----- nvinfo : EIATTR_CUDA_API_VERSION
	.align		4
        /*0000*/ 	.byte	0x04, 0x37
        /*0002*/ 	.short	(.L_240 - .L_239)
.L_239:
        /*0004*/ 	.word	0x00000082


	//----- nvinfo : EIATTR_SPARSE_MMA_MASK
	.align		4
.L_240:
        /*0008*/ 	.byte	0x03, 0x50
        /*000a*/ 	.short	0x0000


	//----- nvinfo : EIATTR_MAXREG_COUNT
	.align		4
        /*000c*/ 	.byte	0x03, 0x1b
        /*000e*/ 	.short	0x00ff


	//----- nvinfo : EIATTR_MERCURY_ISA_VERSION
	.align		4
        /*0010*/ 	.byte	0x03, 0x5f
        /*0012*/ 	.short	0x0101


	//----- nvinfo : EIATTR_VRC_CTA_INIT_COUNT
	.align		4
        /*0014*/ 	.byte	0x02, 0x4a
	.zero		1
	.zero		1


	//----- nvinfo : EIATTR_EXIT_INSTR_OFFSETS
	.align		4
        /*0018*/ 	.byte	0x04, 0x1c
        /*001a*/ 	.short	(.L_242 - .L_241)


	//   ....[0]....
.L_241:
        /*001c*/ 	.word	0x00000010


	//----- nvinfo : EIATTR_SW_WAR
	.align		4
.L_242:
        /*0020*/ 	.byte	0x04, 0x36
        /*0022*/ 	.short	(.L_244 - .L_243)
.L_243:
        /*0024*/ 	.word	0x00000008
.L_244:


//--------------------- .nv.callgraph             --------------------------
	.section	.nv.callgraph,"",@"SHT_CUDA_CALLGRAPH"
	.align	4
	.sectionentsize	8
	.align		4
        /*0000*/ 	.word	0x00000000
	.align		4
        /*0004*/ 	.word	0xffffffff
	.align		4
        /*0008*/ 	.word	0x00000000
	.align		4
        /*000c*/ 	.word	0xfffffffe
	.align		4
        /*0010*/ 	.word	0x00000000
	.align		4
        /*0014*/ 	.word	0xfffffffd
	.align		4
        /*0018*/ 	.word	0x00000000
	.align		4
        /*001c*/ 	.word	0xfffffffc


//--------------------- .nv.constant4             --------------------------
	.section	.nv.constant4,"a",@progbits
	.align	8
	.align		8
.nv.constant4:
        /*0000*/ 	.dword	_ZN34_INTERNAL_90178437_4_k_cu_8c29fc4e4cuda3std3__45__cpo5beginE
	.align		8
        /*0008*/ 	.dword	_ZN34_INTERNAL_90178437_4_k_cu_8c29fc4e4cuda3std3__45__cpo3endE
	.align		8
        /*0010*/ 	.dword	_ZN34_INTERNAL_90178437_4_k_cu_8c29fc4e4cuda3std3__45__cpo6cbeginE
	.align		8
        /*0018*/ 	.dword	_ZN34_INTERNAL_90178437_4_k_cu_8c29fc4e4cuda3std3__45__cpo4cendE
	.align		8
        /*0020*/ 	.dword	_ZN34_INTERNAL_90178437_4_k_cu_8c29fc4e4cuda3std3__45__cpo6rbeginE
	.align		8
        /*0028*/ 	.dword	_ZN34_INTERNAL_90178437_4_k_cu_8c29fc4e4cuda3std3__45__cpo4rendE
	.align		8
        /*0030*/ 	.dword	_ZN34_INTERNAL_90178437_4_k_cu_8c29fc4e4cuda3std3__45__cpo7crbeginE
	.align		8
        /*0038*/ 	.dword	_ZN34_INTERNAL_90178437_4_k_cu_8c29fc4e4cuda3std3__45__cpo5crendE
	.align		8
        /*0040*/ 	.dword	_ZN34_INTERNAL_90178437_4_k_cu_8c29fc4e4cuda3std3__436_GLOBAL__N__90178437_4_k_cu_8c29fc4e6ignoreE
	.align		8
        /*0048*/ 	.dword	_ZN34_INTERNAL_90178437_4_k_cu_8c29fc4e4cuda3std3__419piecewise_constructE
	.align		8
        /*0050*/ 	.dword	_ZN34_INTERNAL_90178437_4_k_cu_8c29fc4e4cuda3std3__48in_placeE
	.align		8
        /*0058*/ 	.dword	_ZN34_INTERNAL_90178437_4_k_cu_8c29fc4e4cuda3std3__420unreachable_sentinelE
	.align		8
        /*0060*/ 	.dword	_ZN34_INTERNAL_90178437_4_k_cu_8c29fc4e4cuda3std3__47nulloptE
	.align		8
        /*0068*/ 	.dword	_ZN34_INTERNAL_90178437_4_k_cu_8c29fc4e4cuda3std3__48unexpectE
	.align		8
        /*0070*/ 	.dword	_ZN34_INTERNAL_90178437_4_k_cu_8c29fc4e4cuda3std6ranges3__45__cpo4swapE
	.align		8
        /*0078*/ 	.dword	_ZN34_INTERNAL_90178437_4_k_cu_8c29fc4e4cuda3std6ranges3__45__cpo9iter_moveE
	.align		8
        /*0080*/ 	.dword	_ZN34_INTERNAL_90178437_4_k_cu_8c29fc4e4cuda3std6ranges3__45__cpo5beginE
	.align		8
        /*0088*/ 	.dword	_ZN34_INTERNAL_90178437_4_k_cu_8c29fc4e4cuda3std6ranges3__45__cpo3endE
	.align		8
        /*0090*/ 	.dword	_ZN34_INTERNAL_90178437_4_k_cu_8c29fc4e4cuda3std6ranges3__45__cpo6cbeginE
	.align		8
        /*0098*/ 	.dword	_ZN34_INTERNAL_90178437_4_k_cu_8c29fc4e4cuda3std6ranges3__45__cpo4cendE
	.align		8
        /*00a0*/ 	.dword	_ZN34_INTERNAL_90178437_4_k_cu_8c29fc4e4cuda3std6ranges3__45__cpo7advanceE
	.align		8
        /*00a8*/ 	.dword	_ZN34_INTERNAL_90178437_4_k_cu_8c29fc4e4cuda3std6ranges3__45__cpo9iter_swapE
	.align		8
        /*00b0*/ 	.dword	_ZN34_INTERNAL_90178437_4_k_cu_8c29fc4e4cuda3std6ranges3__45__cpo4nextE
	.align		8
        /*00b8*/ 	.dword	_ZN34_INTERNAL_90178437_4_k_cu_8c29fc4e4cuda3std6ranges3__45__cpo4prevE
	.align		8
        /*00c0*/ 	.dword	_ZN34_INTERNAL_90178437_4_k_cu_8c29fc4e4cuda3std6ranges3__45__cpo4dataE
	.align		8
        /*00c8*/ 	.dword	_ZN34_INTERNAL_90178437_4_k_cu_8c29fc4e4cuda3std6ranges3__45__cpo5cdataE
	.align		8
        /*00d0*/ 	.dword	_ZN34_INTERNAL_90178437_4_k_cu_8c29fc4e4cuda3std6ranges3__45__cpo4sizeE
	.align		8
        /*00d8*/ 	.dword	_ZN34_INTERNAL_90178437_4_k_cu_8c29fc4e4cuda3std6ranges3__45__cpo5ssizeE
	.align		8
        /*00e0*/ 	.dword	_ZN34_INTERNAL_90178437_4_k_cu_8c29fc4e4cuda3std6ranges3__45__cpo8distanceE
	.align		8
        /*00e8*/ 	.dword	_ZN34_INTERNAL_90178437_4_k_cu_8c29fc4e6thrust24THRUST_300001_SM_1000_NS8cuda_cub3parE
	.align		8
        /*00f0*/ 	.dword	_ZN34_INTERNAL_90178437_4_k_cu_8c29fc4e6thrust24THRUST_300001_SM_1000_NS8cuda_cub10par_nosyncE
	.align		8
        /*00f8*/ 	.dword	_ZN34_INTERNAL_90178437_4_k_cu_8c29fc4e6thrust24THRUST_300001_SM_1000_NS6system6detail10sequential3seqE
	.align		8
        /*0100*/ 	.dword	_ZN34_INTERNAL_90178437_4_k_cu_8c29fc4e6thrust24THRUST_300001_SM_1000_NS12placeholders2_1E
	.align		8
        /*0108*/ 	.dword	_ZN34_INTERNAL_90178437_4_k_cu_8c29fc4e6thrust24THRUST_300001_SM_1000_NS12placeholders2_2E
	.align		8
        /*0110*/ 	.dword	_ZN34_INTERNAL_90178437_4_k_cu_8c29fc4e6thrust24THRUST_300001_SM_1000_NS12placeholders2_3E
	.align		8
        /*0118*/ 	.dword	_ZN34_INTERNAL_90178437_4_k_cu_8c29fc4e6thrust24THRUST_300001_SM_1000_NS12placeholders2_4E
	.align		8
        /*0120*/ 	.dword	_ZN34_INTERNAL_90178437_4_k_cu_8c29fc4e6thrust24THRUST_300001_SM_1000_NS12placeholders2_5E
	.align		8
        /*0128*/ 	.dword	_ZN34_INTERNAL_90178437_4_k_cu_8c29fc4e6thrust24THRUST_300001_SM_1000_NS12placeholders2_6E
	.align		8
        /*0130*/ 	.dword	_ZN34_INTERNAL_90178437_4_k_cu_8c29fc4e6thrust24THRUST_300001_SM_1000_NS12placeholders2_7E
	.align		8
        /*0138*/ 	.dword	_ZN34_INTERNAL_90178437_4_k_cu_8c29fc4e6thrust24THRUST_300001_SM_1000_NS12placeholders2_8E
	.align		8
        /*0140*/ 	.dword	_ZN34_INTERNAL_90178437_4_k_cu_8c29fc4e6thrust24THRUST_300001_SM_1000_NS12placeholders2_9E
	.align		8
        /*0148*/ 	.dword	_ZN34_INTERNAL_90178437_4_k_cu_8c29fc4e6thrust24THRUST_300001_SM_1000_NS12placeholders3_10E
	.align		8
        /*0150*/ 	.dword	_ZN34_INTERNAL_90178437_4_k_cu_8c29fc4e6thrust24THRUST_300001_SM_1000_NS3seqE


//--------------------- .text._ZN3cub18CUB_300001_SM_10006detail4scan16DeviceScanKernelINS2_10policy_hubIiiimN4cuda3__47maximumIiEEE10Policy1000EN6thrust24THRUST_300001_SM_1000_NS6detail15normal_iteratorINSC_10device_ptrIiEEEESH_NS0_13ScanTileStateIiLb1EEES8_NS0_8NullTypeEmiLb0ESK_EEvT0_T1_T2_iT3_T4_T5_ --------------------------
	.section	.text._ZN3cub18CUB_300001_SM_10006detail4scan16DeviceScanKernelINS2_10policy_hubIiiimN4cuda3__47maximumIiEEE10Policy1000EN6thrust24THRUST_300001_SM_1000_NS6detail15normal_iteratorINSC_10device_ptrIiEEEESH_NS0_13ScanTileStateIiLb1EEES8_NS0_8NullTypeEmiLb0ESK_EEvT0_T1_T2_iT3_T4_T5_,"ax",@progbits
	.align	128
        .global         _ZN3cub18CUB_300001_SM_10006detail4scan16DeviceScanKernelINS2_10policy_hubIiiimN4cuda3__47maximumIiEEE10Policy1000EN6thrust24THRUST_300001_SM_1000_NS6detail15normal_iteratorINSC_10device_ptrIiEEEESH_NS0_13ScanTileStateIiLb1EEES8_NS0_8NullTypeEmiLb0ESK_EEvT0_T1_T2_iT3_T4_T5_
        .type           _ZN3cub18CUB_300001_SM_10006detail4scan16DeviceScanKernelINS2_10policy_hubIiiimN4cuda3__47maximumIiEEE10Policy1000EN6thrust24THRUST_300001_SM_1000_NS6detail15normal_iteratorINSC_10device_ptrIiEEEESH_NS0_13ScanTileStateIiLb1EEES8_NS0_8NullTypeEmiLb0ESK_EEvT0_T1_T2_iT3_T4_T5_,@function
        .size           _ZN3cub18CUB_300001_SM_10006detail4scan16DeviceScanKernelINS2_10policy_hubIiiimN4cuda3__47maximumIiEEE10Policy1000EN6thrust24THRUST_300001_SM_1000_NS6detail15normal_iteratorINSC_10device_ptrIiEEEESH_NS0_13ScanTileStateIiLb1EEES8_NS0_8NullTypeEmiLb0ESK_EEvT0_T1_T2_iT3_T4_T5_,(.L_x_240 - _ZN3cub18CUB_300001_SM_10006detail4scan16DeviceScanKernelINS2_10policy_hubIiiimN4cuda3__47maximumIiEEE10Policy1000EN6thrust24THRUST_300001_SM_1000_NS6detail15normal_iteratorINSC_10device_ptrIiEEEESH_NS0_13ScanTileStateIiLb1EEES8_NS0_8NullTypeEmiLb0ESK_EEvT0_T1_T2_iT3_T4_T5_)
        .other          _ZN3cub18CUB_300001_SM_10006detail4scan16DeviceScanKernelINS2_10policy_hubIiiimN4cuda3__47maximumIiEEE10Policy1000EN6thrust24THRUST_300001_SM_1000_NS6detail15normal_iteratorINSC_10device_ptrIiEEEESH_NS0_13ScanTileStateIiLb1EEES8_NS0_8NullTypeEmiLb0ESK_EEvT0_T1_T2_iT3_T4_T5_,@"STO_CUDA_ENTRY STV_DEFAULT"
_ZN3cub18CUB_300001_SM_10006detail4scan16DeviceScanKernelINS2_10policy_hubIiiimN4cuda3__47maximumIiEEE10Policy1000EN6thrust24THRUST_300001_SM_1000_NS6detail15normal_iteratorINSC_10device_ptrIiEEEESH_NS0_13ScanTileStateIiLb1EEES8_NS0_8NullTypeEmiLb0ESK_EEvT0_T1_T2_iT3_T4_T5_:
.text._ZN3cub18CUB_300001_SM_10006detail4scan16DeviceScanKernelINS2_10policy_hubIiiimN4cuda3__47maximumIiEEE10Policy1000EN6thrust24THRUST_300001_SM_1000_NS6detail15normal_iteratorINSC_10device_ptrIiEEEESH_NS0_13ScanTileStateIiLb1EEES8_NS0_8NullTypeEmiLb0ESK_EEvT0_T1_T2_iT3_T4_T5_:
[----:B------:R-:W-:Y:S08]  /*0000*/  LDC R1, c[0x0][0x37c] ;  /* 0x0000df00ff017b82 */ /* 0x000ff00000000800 */
[----:B------:R-:W0:Y:S01]  /*0010*/  S2UR UR5, SR_CTAID.X ;  /* 0x00000000000579c3 */ /* 0x000e220000002500 */
[----:B------:R-:W0:Y:S01]  /*0020*/  LDCU UR9, c[0x0][0x398] ;  /* 0x00007300ff0977ac */ /* 0x000e220008000800 */
[----:B------:R-:W1:Y:S01]  /*0030*/  LDCU.64 UR6, c[0x0][0x3a0] ;  /* 0x00007400ff0677ac */ /* 0x000e620008000a00 */
[----:B------:R-:W2:Y:S01]  /*0040*/  LDCU.64 UR12, c[0x0][0x358] ;  /* 0x00006b00ff0c77ac */ /* 0x000ea20008000a00 */
[----:B0-----:R-:W-:-:S04]  /*0050*/  UIADD3 UR8, UPT, UPT, UR5, UR9, URZ ;  /* 0x0000000905087290 */ /* 0x001fc8000fffe0ff */
[----:B------:R-:W-:-:S04]  /*0060*/  UIMAD.WIDE UR10, UR8, 0xc00, URZ ;  /* 0x00000c00080a78a5 */ /* 0x000fc8000f8e02ff */
[----:B-1----:R-:W-:-:S04]  /*0070*/  UIADD3 UR6, UP0, UPT, -UR10, UR6, URZ ;  /* 0x000000060a067290 */ /* 0x002fc8000ff1e1ff */
[----:B------:R-:W-:Y:S02]  /*0080*/  UIADD3.X UR4, UPT, UPT, ~UR11, UR7, URZ, UP0, !UPT ;  /* 0x000000070b047290 */ /* 0x000fe400087fe5ff */
[----:B------:R-:W-:-:S04]  /*0090*/  UISETP.GE.U32.AND UP0, UPT, UR6, 0xc01, UPT ;  /* 0x00000c010600788c */ /* 0x000fc8000bf06070 */
[----:B------:R-:W-:-:S09]  /*00a0*/  UISETP.GE.U32.AND.EX UP0, UPT, UR4, URZ, UPT, UP0 ;  /* 0x000000ff0400728c */ /* 0x000fd2000bf06100 */
[----:B--2---:R-:W-:Y:S05]  /*00b0*/  BRA.U !UP0, `(.L_x_0) ;  /* 0x0000001908bc7547 */ /* 0x004fea000b800000 */
[----:B------:R-:W0:Y:S01]  /*00c0*/  S2R R28, SR_TID.X ;  /* 0x00000000001c7919 */ /* 0x000e220000002100 */
[----:B------:R-:W1:Y:S01]  /*00d0*/  LDCU.64 UR4, c[0x0][0x380] ;  /* 0x00007000ff0477ac */ /* 0x000e620008000a00 */
[C---:B0-----:R-:W-:Y:S02]  /*00e0*/  LOP3.LUT R0, R28.reuse, 0x1f, RZ, 0xc0, !PT ;  /* 0x0000001f1c007812 */ /* 0x041fe400078ec0ff */
[----:B------:R-:W-:-:S05]  /*00f0*/  LOP3.LUT R3, R28, 0x3e0, RZ, 0xc0, !PT ;  /* 0x000003e01c037812 */ /* 0x000fca00078ec0ff */
[----:B------:R-:W-:-:S05]  /*0100*/  IMAD R0, R3, 0x18, R0 ;  /* 0x0000001803007824 */ /* 0x000fca00078e0200 */
[----:B------:R-:W-:-:S05]  /*0110*/  IADD3 R0, P0, PT, R0, UR10, RZ ;  /* 0x0000000a00007c10 */ /* 0x000fca000ff1e0ff */
[----:B------:R-:W-:Y:S02]  /*0120*/  IMAD.X R5, RZ, RZ, UR11, P0 ;  /* 0x0000000bff057e24 */ /* 0x000fe400080e06ff */
[----:B------:R-:W-:-:S03]  /*0130*/  IMAD.SHL.U32 R3, R0, 0x4, RZ ;  /* 0x0000000400037824 */ /* 0x000fc600078e00ff */
[----:B------:R-:W-:Y:S02]  /*0140*/  SHF.L.U64.HI R2, R0, 0x2, R5 ;  /* 0x0000000200027819 */ /* 0x000fe40000010205 */
[----:B-1----:R-:W-:-:S04]  /*0150*/  IADD3 R4, P0, PT, R3, UR4, RZ ;  /* 0x0000000403047c10 */ /* 0x002fc8000ff1e0ff */
[----:B------:R-:W-:-:S05]  /*0160*/  IADD3.X R5, PT, PT, R2, UR5, RZ, P0, !PT ;  /* 0x0000000502057c10 */ /* 0x000fca00087fe4ff */
[----:B------:R-:W2:Y:S04]  /*0170*/  LDG.E R0, desc[UR12][R4.64] ;  /* 0x0000000c04007981 */ /* 0x000ea8000c1e1900 */
[----:B------:R-:W3:Y:S04]  /*0180*/  LDG.E R6, desc[UR12][R4.64+0x80] ;  /* 0x0000800c04067981 */ /* 0x000ee8000c1e1900 */
[----:B------:R-:W4:Y:S04]  /*0190*/  LDG.E R8, desc[UR12][R4.64+0x100] ;  /* 0x0001000c04087981 */ /* 0x000f28000c1e1900 */
[----:B------:R-:W5:Y:S04]  /*01a0*/  LDG.E R10, desc[UR12][R4.64+0x180] ;  /* 0x0001800c040a7981 */ /* 0x000f68000c1e1900 */
        /* <DEDUP_REMOVED lines=19> */
[----:B------:R-:W5:Y:S01]  /*02e0*/  LDG.E R33, desc[UR12][R4.64+0xb80] ;  /* 0x000b800c04217981 */ /* 0x000f62000c1e1900 */
[----:B------:R-:W0:Y:S01]  /*02f0*/  S2UR UR5, SR_CgaCtaId ;  /* 0x00000000000579c3 */ /* 0x000e220000008800 */
[----:B------:R-:W-:Y:S01]  /*0300*/  SHF.R.U32.HI R31, RZ, 0x5, R28 ;  /* 0x00000005ff1f7819 */ /* 0x000fe2000001161c */
[----:B------:R-:W-:Y:S01]  /*0310*/  UMOV UR4, 0x400 ;  /* 0x0000040000047882 */ /* 0x000fe20000000000 */
[----:B------:R-:W1:Y:S01]  /*0320*/  S2R R30, SR_LANEID ;  /* 0x00000000001e7919 */ /* 0x000e620000000000 */
[----:B------:R-:W-:Y:S01]  /*0330*/  UISETP.NE.AND UP0, UPT, UR8, URZ, UPT ;  /* 0x000000ff0800728c */ /* 0x000fe2000bf05270 */
[----:B------:R-:W-:Y:S01]  /*0340*/  BSSY.RECONVERGENT B0, `(.L_x_1) ;  /* 0x000014a000007945 */ /* 0x000fe20003800200 */
[----:B0-----:R-:W-:Y:S01]  /*0350*/  ULEA UR4, UR5, UR4, 0x18 ;  /* 0x0000000405047291 */ /* 0x001fe2000f8ec0ff */
[----:B-1----:R-:W-:-:S05]  /*0360*/  IMAD R29, R31, 0x300, R30 ;  /* 0x000003001f1d7824 */ /* 0x002fca00078e021e */
[----:B------:R-:W-:-:S05]  /*0370*/  LEA R29, R29, UR4, 0x2 ;  /* 0x000000041d1d7c11 */ /* 0x000fca000f8e10ff */
[----:B--2---:R0:W-:Y:S04]  /*0380*/  STS [R29], R0 ;  /* 0x000000001d007388 */ /* 0x0041e80000000800 */
[----:B---3--:R1:W-:Y:S04]  /*0390*/  STS [R29+0x80], R6 ;  /* 0x000080061d007388 */ /* 0x0083e80000000800 */
[----:B----4-:R1:W-:Y:S01]  /*03a0*/  STS [R29+0x100], R8 ;  /* 0x000100081d007388 */ /* 0x0103e20000000800 */
[----:B0-----:R-:W-:-:S03]  /*03b0*/  IMAD R0, R30, 0x5c, R29 ;  /* 0x0000005c1e007824 */ /* 0x001fc600078e021d */
[----:B-----5:R1:W-:Y:S04]  /*03c0*/  STS [R29+0x180], R10 ;  /* 0x0001800a1d007388 */ /* 0x0203e80000000800 */
[----:B------:R1:W-:Y:S04]  /*03d0*/  STS [R29+0x200], R12 ;  /* 0x0002000c1d007388 */ /* 0x0003e80000000800 */
        /* <DEDUP_REMOVED lines=18> */
[----:B------:R1:W-:Y:S01]  /*0500*/  STS [R29+0xb80], R33 ;  /* 0x000b80211d007388 */ /* 0x0003e20000000800 */
[----:B------:R-:W-:-:S03]  /*0510*/  NOP ;  /* 0x0000000000007918 */ /* 0x000fc60000000000 */
[----:B------:R1:W0:Y:S04]  /*0520*/  LDS.128 R4, [R0] ;  /* 0x0000000000047984 */ /* 0x0002280000000c00 */
[----:B------:R1:W2:Y:S04]  /*0530*/  LDS.128 R8, [R0+0x10] ;  /* 0x0000100000087984 */ /* 0x0002a80000000c00 */
[----:B------:R1:W3:Y:S04]  /*0540*/  LDS.128 R12, [R0+0x20] ;  /* 0x00002000000c7984 */ /* 0x0002e80000000c00 */
[----:B------:R1:W4:Y:S04]  /*0550*/  LDS.128 R16, [R0+0x30] ;  /* 0x0000300000107984 */ /* 0x0003280000000c00 */
[----:B------:R1:W0:Y:S04]  /*0560*/  LDS.128 R20, [R0+0x40] ;  /* 0x0000400000147984 */ /* 0x0002280000000c00 */
[----:B------:R1:W0:Y:S01]  /*0570*/  LDS.128 R24, [R0+0x50] ;  /* 0x0000500000187984 */ /* 0x0002220000000c00 */
[----:B------:R-:W-:Y:S06]  /*0580*/  BAR.SYNC.DEFER_BLOCKING 0x0 ;  /* 0x0000000000007b1d */ /* 0x000fec0000010000 */
[----:B------:R-:W-:Y:S05]  /*0590*/  BRA.U UP0, `(.L_x_2) ;  /* 0x0000000500387547 */ /* 0x000fea000b800000 */
[----:B01----:R-:W-:Y:S02]  /*05a0*/  VIMNMX3 R32, R4, R5, R6, !PT ;  /* 0x000000050420720f */ /* 0x003fe40007800106 */
[----:B--2---:R-:W-:Y:S02]  /*05b0*/  VIMNMX3 R33, R7, R8, R9, !PT ;  /* 0x000000080721720f */ /* 0x004fe40007800109 */
[----:B---3--:R-:W-:Y:S02]  /*05c0*/  VIMNMX3 R34, R10, R11, R12, !PT ;  /* 0x0000000b0a22720f */ /* 0x008fe4000780010c */
[----:B------:R-:W-:Y:S02]  /*05d0*/  VIMNMX3 R35, R13, R14, R15, !PT ;  /* 0x0000000e0d23720f */ /* 0x000fe4000780010f */
[----:B----4-:R-:W-:Y:S02]  /*05e0*/  VIMNMX3 R36, R16, R17, R18, !PT ;  /* 0x000000111024720f */ /* 0x010fe40007800112 */
[----:B------:R-:W-:-:S02]  /*05f0*/  VIMNMX3 R37, R19, R20, R21, !PT ;  /* 0x000000141325720f */ /* 0x000fc40007800115 */
[----:B------:R-:W-:Y:S02]  /*0600*/  VIMNMX3 R38, R22, R23, R24, !PT ;  /* 0x000000171626720f */ /* 0x000fe40007800118 */
[----:B------:R-:W-:Y:S02]  /*0610*/  VIMNMX3 R39, R25, R26, R27, !PT ;  /* 0x0000001a1927720f */ /* 0x000fe4000780011b */
[----:B------:R-:W-:Y:S02]  /*0620*/  VIMNMX3 R32, R32, R33, R34, !PT ;  /* 0x000000212020720f */ /* 0x000fe40007800122 */
[----:B------:R-:W-:Y:S02]  /*0630*/  VIMNMX3 R35, R35, R36, R37, !PT ;  /* 0x000000242323720f */ /* 0x000fe40007800125 */
[----:B------:R-:W-:Y:S02]  /*0640*/  VIMNMX R38, PT, PT, R38, R39, !PT ;  /* 0x0000002726267248 */ /* 0x000fe40007fe0100 */
[----:B------:R-:W-:-:S02]  /*0650*/  ISETP.GE.AND P0, PT, R30, 0x1, PT ;  /* 0x000000011e00780c */ /* 0x000fc40003f06270 */
[----:B------:R-:W-:Y:S02]  /*0660*/  VIMNMX3 R38, R32, R35, R38, !PT ;  /* 0x000000232026720f */ /* 0x000fe40007800126 */
[----:B------:R-:W-:Y:S02]  /*0670*/  ISETP.NE.AND P2, PT, R30, RZ, PT ;  /* 0x000000ff1e00720c */ /* 0x000fe40003f45270 */
[----:B------:R-:W-:Y:S01]  /*0680*/  ISETP.NE.AND P1, PT, R31, 0x3, PT ;  /* 0x000000031f00780c */ /* 0x000fe20003f25270 */
[----:B------:R-:W0:Y:S06]  /*0690*/  SHFL.UP PT, R33, R38, 0x1, RZ ;  /* 0x0420000026217989 */ /* 0x000e2c00000e00ff */
[----:B0-----:R-:W-:-:S02]  /*06a0*/  @P0 VIMNMX R38, PT, PT, R38, R33, !PT ;  /* 0x0000002126260248 */ /* 0x001fc40007fe0100 */
[----:B------:R-:W-:-:S03]  /*06b0*/  ISETP.GE.AND P0, PT, R30, 0x2, PT ;  /* 0x000000021e00780c */ /* 0x000fc60003f06270 */
[----:B------:R-:W0:Y:S10]  /*06c0*/  SHFL.UP PT, R33, R38, 0x2, RZ ;  /* 0x0440000026217989 */ /* 0x000e3400000e00ff */
[----:B0-----:R-:W-:-:S02]  /*06d0*/  @P0 VIMNMX R38, PT, PT, R38, R33, !PT ;  /* 0x0000002126260248 */ /* 0x001fc40007fe0100 */
[----:B------:R-:W-:-:S03]  /*06e0*/  ISETP.GE.AND P0, PT, R30, 0x4, PT ;  /* 0x000000041e00780c */ /* 0x000fc60003f06270 */
[----:B------:R-:W0:Y:S10]  /*06f0*/  SHFL.UP PT, R33, R38, 0x4, RZ ;  /* 0x0480000026217989 */ /* 0x000e3400000e00ff */
[----:B0-----:R-:W-:-:S02]  /*0700*/  @P0 VIMNMX R38, PT, PT, R38, R33, !PT ;  /* 0x0000002126260248 */ /* 0x001fc40007fe0100 */
[----:B------:R-:W-:-:S03]  /*0710*/  ISETP.GE.AND P0, PT, R30, 0x8, PT ;  /* 0x000000081e00780c */ /* 0x000fc60003f06270 */
[----:B------:R-:W0:Y:S10]  /*0720*/  SHFL.UP PT, R33, R38, 0x8, RZ ;  /* 0x0500000026217989 */ /* 0x000e3400000e00ff */
[----:B0-----:R-:W-:-:S02]  /*0730*/  @P0 VIMNMX R38, PT, PT, R38, R33, !PT ;  /* 0x0000002126260248 */ /* 0x001fc40007fe0100 */
[----:B------:R-:W-:-:S03]  /*0740*/  ISETP.NE.AND P0, PT, R30, 0x1f, PT ;  /* 0x0000001f1e00780c */ /* 0x000fc60003f05270 */
[----:B------:R-:W0:Y:S10]  /*0750*/  SHFL.UP PT, R33, R38, 0x10, RZ ;  /* 0x0600000026217989 */ /* 0x000e3400000e00ff */
[----:B------:R-:W-:-:S02]  /*0760*/  @!P0 LEA R40, R31, UR4, 0x2 ;  /* 0x000000041f288c11 */ /* 0x000fc4000f8e10ff */
[----:B0-----:R-:W-:-:S05]  /*0770*/  VIMNMX R37, PT, PT, R38, R33, !PT ;  /* 0x0000002126257248 */ /* 0x001fca0007fe0100 */
[----:B------:R-:W-:Y:S01]  /*0780*/  @!P0 STS [R40+0x10], R37 ;  /* 0x0000102528008388 */ /* 0x000fe20000000800 */
[----:B------:R-:W-:Y:S01]  /*0790*/  BAR.SYNC.DEFER_BLOCKING 0x0 ;  /* 0x0000000000007b1d */ /* 0x000fe20000010000 */
[----:B------:R-:W-:-:S04]  /*07a0*/  ISETP.GE.AND P0, PT, R30, 0x10, PT ;  /* 0x000000101e00780c */ /* 0x000fc80003f06270 */
[----:B------:R-:W-:Y:S02]  /*07b0*/  SEL R36, R38, R37, !P0 ;  /* 0x0000002526247207 */ /* 0x000fe40004000000 */
[----:B------:R-:W-:-:S04]  /*07c0*/  ISETP.NE.AND P0, PT, R31, 0x2, PT ;  /* 0x000000021f00780c */ /* 0x000fc80003f05270 */
[----:B------:R-:W-:Y:S04]  /*07d0*/  SHFL.UP PT, R36, R36, 0x1, RZ ;  /* 0x0420000024247989 */ /* 0x000fe800000e00ff */
[----:B------:R-:W0:Y:S02]  /*07e0*/  LDS.128 R32, [UR4+0x10] ;  /* 0x00001004ff207984 */ /* 0x000e240008000c00 */
[----:B0-----:R-:W-:-:S04]  /*07f0*/  VIMNMX R33, PT, PT, R32, R33, !PT ;  /* 0x0000002120217248 */ /* 0x001fc80007fe0100 */
[----:B------:R-:W-:Y:S02]  /*0800*/  SEL R31, R33, R32, !P0 ;  /* 0x00000020211f7207 */ /* 0x000fe40004000000 */
[----:B------:R-:W-:Y:S02]  /*0810*/  VIMNMX R34, PT, PT, R34, R33, !PT ;  /* 0x0000002122227248 */ /* 0x000fe40007fe0100 */
[----:B------:R-:W-:Y:S02]  /*0820*/  ISETP.GE.U32.AND P0, PT, R28, 0x20, PT ;  /* 0x000000201c00780c */ /* 0x000fe40003f06070 */
[----:B------:R-:W-:Y:S02]  /*0830*/  SEL R31, R34, R31, !P1 ;  /* 0x0000001f221f7207 */ /* 0x000fe40004800000 */
[----:B------:R-:W-:Y:S02]  /*0840*/  VIMNMX R35, PT, PT, R35, R34, !PT ;  /* 0x0000002223237248 */ /* 0x000fe40007fe0100 */
[----:B------:R-:W-:-:S04]  /*0850*/  @P2 VIMNMX R31, PT, PT, R36, R31, !PT ;  /* 0x0000001f241f2248 */ /* 0x000fc80007fe0100 */
[----:B------:R-:W-:Y:S02]  /*0860*/  SEL R31, R36, R31, !P0 ;  /* 0x0000001f241f7207 */ /* 0x000fe40004000000 */
[----:B------:R-:W-:Y:S02]  /*0870*/  ISETP.NE.AND P0, PT, R28, RZ, PT ;  /* 0x000000ff1c00720c */ /* 0x000fe40003f05270 */
[----:B------:R-:W-:-:S04]  /*0880*/  VIMNMX R36, PT, PT, R4, R31, !PT ;  /* 0x0000001f04247248 */ /* 0x000fc80007fe0100 */
[----:B------:R-:W-:Y:S02]  /*0890*/  SEL R30, R4, R36, !P0 ;  /* 0x00000024041e7207 */ /* 0x000fe40004000000 */
[----:B------:R-:W-:Y:S02]  /*08a0*/  ISETP.NE.AND P0, PT, R28, RZ, PT ;  /* 0x000000ff1c00720c */ /* 0x000fe40003f05270 */
[----:B------:R-:W-:-:S04]  /*08b0*/  VIMNMX R37, PT, PT, R5, R30, !PT ;  /* 0x0000001e05257248 */ /* 0x000fc80007fe0100 */
        /* <DEDUP_REMOVED lines=21> */
[----:B------:R-:W-:Y:S01]  /*0a10*/  VIMNMX R27, PT, PT, R27, R26, !PT ;  /* 0x0000001a1b1b7248 */ /* 0x000fe20007fe0100 */
[----:B------:R-:W-:Y:S06]  /*0a20*/  @P0 BRA `(.L_x_3) ;  /* 0x0000000c006c0947 */ /* 0x000fec0003800000 */
[----:B------:R-:W0:Y:S01]  /*0a30*/  LDC.64 R6, c[0x0][0x390] ;  /* 0x0000e400ff067b82 */ /* 0x000e220000000a00 */
[----:B------:R-:W-:Y:S02]  /*0a40*/  IMAD.MOV.U32 R34, RZ, RZ, 0x65 ;  /* 0x00000065ff227424 */ /* 0x000fe400078e00ff */
[----:B------:R-:W-:-:S03]  /*0a50*/  IMAD.MOV.U32 R36, RZ, RZ, R4 ;  /* 0x000000ffff247224 */ /* 0x000fc600078e0004 */
[----:B0-----:R0:W-:Y:S01]  /*0a60*/  ST.E.64.STRONG.GPU desc[UR12][R6.64+0x100], R34 ;  /* 0x0001002206007985 */ /* 0x0011e2000c10fb0c */
[----:B------:R-:W-:Y:S05]  /*0a70*/  BRA `(.L_x_3) ;  /* 0x0000000c00587947 */ /* 0x000fea0003800000 */
.L_x_2:
        /* <DEDUP_REMOVED lines=39> */
[----:B------:R-:W-:Y:S02]  /*0cf0*/  ISETP.GT.U32.AND P0, PT, R28, 0x1f, PT ;  /* 0x0000001f1c00780c */ /* 0x000fe40003f04070 */
[----:B------:R-:W-:-:S04]  /*0d00*/  VIMNMX R34, PT, PT, R34, R33, !PT ;  /* 0x0000002122227248 */ /* 0x000fc80007fe0100 */
[----:B------:R-:W-:Y:S02]  /*0d10*/  SEL R32, R34, R32, !P1 ;  /* 0x0000002022207207 */ /* 0x000fe40004800000 */
[----:B------:R-:W-:Y:S02]  /*0d20*/  ISETP.GE.U32.AND P1, PT, R28, 0x20, PT ;  /* 0x000000201c00780c */ /* 0x000fe40003f26070 */
[----:B------:R-:W-:Y:S02]  /*0d30*/  @P2 VIMNMX R32, PT, PT, R37, R32, !PT ;  /* 0x0000002025202248 */ /* 0x000fe40007fe0100 */
[----:B------:R-:W-:Y:S02]  /*0d40*/  VIMNMX R35, PT, PT, R35, R34, !PT ;  /* 0x0000002223237248 */ /* 0x000fe40007fe0100 */
[----:B------:R-:W-:Y:S01]  /*0d50*/  SEL R38, R37, R32, !P1 ;  /* 0x0000002025267207 */ /* 0x000fe20004800000 */
[----:B------:R-:W-:Y:S06]  /*0d60*/  @P0 BRA `(.L_x_4) ;  /* 0x00000008001c0947 */ /* 0x000fec0003800000 */
[----:B------:R-:W0:Y:S01]  /*0d70*/  LDC.64 R42, c[0x0][0x390] ;  /* 0x0000e400ff2a7b82 */ /* 0x000e220000000a00 */
[----:B------:R-:W-:Y:S01]  /*0d80*/  ISETP.NE.AND P0, PT, R28, RZ, PT ;  /* 0x000000ff1c00720c */ /* 0x000fe20003f05270 */
[----:B------:R-:W-:Y:S01]  /*0d90*/  IMAD.U32 R51, RZ, RZ, UR8 ;  /* 0x00000008ff337e24 */ /* 0x000fe2000f8e00ff */
[----:B------:R-:W-:-:S05]  /*0da0*/  LOP3.LUT R41, RZ, R28, RZ, 0x33, !PT ;  /* 0x0000001cff297212 */ /* 0x000fca00078e33ff */
[----:B------:R-:W1:Y:S01]  /*0db0*/  LDC R31, c[0x0][0x370] ;  /* 0x0000dc00ff1f7b82 */ /* 0x000e620000000800 */
[----:B------:R-:W-:-:S05]  /*0dc0*/  VIADD R41, R41, UR8 ;  /* 0x0000000829297c36 */ /* 0x000fca0008000000 */
[----:B------:R-:W-:Y:S01]  /*0dd0*/  @!P0 IMAD.MOV.U32 R34, RZ, RZ, 0x64 ;  /* 0x00000064ff228424 */ /* 0x000fe200078e00ff */
[----:B------:R2:W-:Y:S01]  /*0de0*/  @!P0 STS [UR4+0xc], R35 ;  /* 0x00000c23ff008988 */ /* 0x0005e20008000804 */
[----:B0-----:R-:W-:-:S05]  /*0df0*/  IMAD.WIDE R50, R51, 0x8, R42 ;  /* 0x0000000833327825 */ /* 0x001fca00078e022a */
[----:B------:R2:W-:Y:S01]  /*0e00*/  @!P0 ST.E.64.STRONG.GPU desc[UR12][R50.64+0x100], R34 ;  /* 0x0001002232008985 */ /* 0x0005e2000c10fb0c */
[----:B-1----:R-:W-:-:S13]  /*0e10*/  ISETP.GT.U32.AND P1, PT, R31, 0x1f3, PT ;  /* 0x000001f31f00780c */ /* 0x002fda0003f24070 */
[----:B--2---:R-:W-:Y:S05]  /*0e20*/  @P1 BRA `(.L_x_5) ;  /* 0x0000000000081947 */ /* 0x004fea0003800000 */
[----:B------:R0:W-:Y:S06]  /*0e30*/  MEMBAR.SC.CTA ;  /* 0x0000000000007992 */ /* 0x0001ec0000000000 */
[----:B0-----:R-:W-:Y:S05]  /*0e40*/  BRA `(.L_x_6) ;  /* 0x0000000000087947 */ /* 0x001fea0003800000 */
.L_x_5:
[----:B------:R-:W-:Y:S05]  /*0e50*/  NANOSLEEP 0x4dd ;  /* 0x000004dd0000795d */ /* 0x000fea0003800000 */
[----:B------:R-:W-:Y:S01]  /*0e60*/  NOP ;  /* 0x0000000000007918 */ /* 0x000fe20000000000 */
.L_x_6:
[----:B------:R-:W-:-:S05]  /*0e70*/  IMAD.WIDE R42, R41, 0x8, R42 ;  /* 0x00000008292a7825 */ /* 0x000fca00078e022a */
[----:B------:R-:W2:Y:S01]  /*0e80*/  LD.E.64.STRONG.GPU R36, desc[UR12][R42.64+0x100] ;  /* 0x0001000c2a247980 */ /* 0x000ea2000c10fb00 */
[----:B------:R-:W-:Y:S01]  /*0e90*/  UMOV UR5, 0xffffffff ;  /* 0xffffffff00057882 */ /* 0x000fe20000000000 */
[----:B--2---:R-:W-:Y:S02]  /*0ea0*/  ISETP.NE.AND P0, PT, R36, 0x63, PT ;  /* 0x000000632400780c */ /* 0x004fe40003f05270 */
[----:B------:R-:W-:Y:S11]  /*0eb0*/  BRA.DIV UR5, `(.L_x_7) ;  /* 0x0000002e05fc7947 */ /* 0x000ff6000b800000 */
[----:B------:R-:W-:-:S13]  /*0ec0*/  VOTE.ANY P0, !P0 ;  /* 0x0000000000ff7806 */ /* 0x000fda0004000100 */
.L_x_46:
[----:B------:R-:W-:Y:S05]  /*0ed0*/  @!P0 BRA `(.L_x_8) ;  /* 0x0000000000308947 */ /* 0x000fea0003800000 */
.L_x_12:
[----:B------:R-:W-:Y:S05]  /*0ee0*/  YIELD ;  /* 0x0000000000007946 */ /* 0x000fea0003800000 */
[----:B------:R-:W-:Y:S05]  /*0ef0*/  @P1 BRA `(.L_x_9) ;  /* 0x0000000000081947 */ /* 0x000fea0003800000 */
[----:B------:R0:W-:Y:S06]  /*0f00*/  MEMBAR.SC.CTA ;  /* 0x0000000000007992 */ /* 0x0001ec0000000000 */
[----:B0-----:R-:W-:Y:S05]  /*0f10*/  BRA `(.L_x_10) ;  /* 0x0000000000087947 */ /* 0x001fea0003800000 */
.L_x_9:
[----:B------:R-:W-:Y:S05]  /*0f20*/  NANOSLEEP 0x288 ;  /* 0x000002880000795d */ /* 0x000fea0003800000 */
[----:B------:R-:W-:Y:S01]  /*0f30*/  NOP ;  /* 0x0000000000007918 */ /* 0x000fe20000000000 */
.L_x_10:
[----:B------:R-:W2:Y:S01]  /*0f40*/  LD.E.64.STRONG.GPU R36, desc[UR12][R42.64+0x100] ;  /* 0x0001000c2a247980 */ /* 0x000ea2000c10fb00 */
[----:B------:R-:W-:Y:S01]  /*0f50*/  UMOV UR5, 0xffffffff ;  /* 0xffffffff00057882 */ /* 0x000fe20000000000 */
[----:B--2---:R-:W-:Y:S02]  /*0f60*/  ISETP.NE.AND P0, PT, R36, 0x63, PT ;  /* 0x000000632400780c */ /* 0x004fe40003f05270 */
[----:B------:R-:W-:Y:S11]  /*0f70*/  BRA.DIV UR5, `(.L_x_11) ;  /* 0x0000002e05ec7947 */ /* 0x000ff6000b800000 */
[----:B------:R-:W-:-:S13]  /*0f80*/  VOTE.ANY P0, !P0 ;  /* 0x0000000000ff7806 */ /* 0x000fda0004000100 */
.L_x_49:
[----:B------:R-:W-:Y:S05]  /*0f90*/  @P0 BRA `(.L_x_12) ;  /* 0xfffffffc00d00947 */ /* 0x000fea000383ffff */
.L_x_8:
[----:B------:R-:W-:Y:S01]  /*0fa0*/  UMOV UR5, 0xffffffff ;  /* 0xffffffff00057882 */ /* 0x000fe20000000000 */
[----:B------:R-:W-:Y:S01]  /*0fb0*/  ISETP.NE.AND P0, PT, R36, 0x65, PT ;  /* 0x000000652400780c */ /* 0x000fe20003f05270 */
[----:B------:R-:W-:Y:S01]  /*0fc0*/  IMAD.MOV.U32 R47, RZ, RZ, R37 ;  /* 0x000000ffff2f7224 */ /* 0x000fe200078e0025 */
[----:B------:R-:W-:Y:S11]  /*0fd0*/  BRA.DIV UR5, `(.L_x_13) ;  /* 0x0000002e05f47947 */ /* 0x000ff6000b800000 */
[----:B------:R-:W0:Y:S01]  /*0fe0*/  S2R R45, SR_GEMASK ;  /* 0x00000000002d7919 */ /* 0x000e220000003c00 */
[----:B------:R-:W-:Y:S01]  /*0ff0*/  VOTE.ANY R32, PT, !P0 ;  /* 0x0000000000207806 */ /* 0x000fe200040e0100 */
[C---:B------:R-:W-:Y:S02]  /*1000*/  VIADD R44, R30.reuse, 0x2 ;  /* 0x000000021e2c7836 */ /* 0x040fe40000000000 */
[C---:B------:R-:W-:Y:S02]  /*1010*/  VIADD R43, R30.reuse, 0x4 ;  /* 0x000000041e2b7836 */ /* 0x040fe40000000000 */
[C---:B------:R-:W-:Y:S02]  /*1020*/  VIADD R42, R30.reuse, 0x8 ;  /* 0x000000081e2a7836 */ /* 0x040fe40000000000 */
[----:B------:R-:W-:Y:S01]  /*1030*/  VIADD R46, R30, 0x10 ;  /* 0x000000101e2e7836 */ /* 0x000fe20000000000 */
[----:B0-----:R-:W-:-:S05]  /*1040*/  LOP3.LUT R32, R32, 0x80000000, R45, 0xec, !PT ;  /* 0x8000000020207812 */ /* 0x001fca00078eec2d */
[----:B------:R-:W-:-:S05]  /*1050*/  VIADD R33, R32, 0xffffffff ;  /* 0xffffffff20217836 */ /* 0x000fca0000000000 */
[----:B------:R-:W-:-:S04]  /*1060*/  LOP3.LUT R33, R32, R33, RZ, 0xc, !PT ;  /* 0x0000002120217212 */ /* 0x000fc800078e0cff */
[----:B------:R0:W1:Y:S02]  /*1070*/  POPC R39, R33 ;  /* 0x0000002100277309 */ /* 0x0000640000000000 */
[----:B0-----:R-:W0:Y:S01]  /*1080*/  LDC.64 R32, c[0x0][0x390] ;  /* 0x0000e400ff207b82 */ /* 0x001e220000000a00 */
[----:B-1----:R-:W1:Y:S01]  /*1090*/  SHFL.DOWN PT, R40, R47, 0x1, R39 ;  /* 0x082000002f287989 */ /* 0x002e6200000e0027 */
[-C--:B------:R-:W-:Y:S02]  /*10a0*/  ISETP.GE.AND P0, PT, R30, R39.reuse, PT ;  /* 0x000000271e00720c */ /* 0x080fe40003f06270 */
[----:B------:R-:W-:Y:S02]  /*10b0*/  ISETP.GT.AND P1, PT, R46, R39, PT ;  /* 0x000000272e00720c */ /* 0x000fe40003f24270 */
[----:B0-----:R-:W-:-:S09]  /*10c0*/  IADD3 R48, P2, PT, R32, 0x100, RZ ;  /* 0x0000010020307810 */ /* 0x001fd20007f5e0ff */
[----:B-1----:R-:W-:Y:S01]  /*10d0*/  @!P0 VIMNMX R47, PT, PT, R40, R47, !PT ;  /* 0x0000002f282f8248 */ /* 0x002fe20007fe0100 */
[----:B------:R-:W-:Y:S01]  /*10e0*/  IMAD.X R49, RZ, RZ, R33, P2 ;  /* 0x000000ffff317224 */ /* 0x000fe200010e0621 */
[----:B------:R-:W-:-:S03]  /*10f0*/  ISETP.GT.AND P0, PT, R44, R39, PT ;  /* 0x000000272c00720c */ /* 0x000fc60003f04270 */
[----:B------:R-:W0:Y:S10]  /*1100*/  SHFL.DOWN PT, R40, R47, 0x2, R39 ;  /* 0x084000002f287989 */ /* 0x000e3400000e0027 */
[----:B0-----:R-:W-:-:S02]  /*1110*/  @!P0 VIMNMX R47, PT, PT, R47, R40, !PT ;  /* 0x000000282f2f8248 */ /* 0x001fc40007fe0100 */
[----:B------:R-:W-:-:S03]  /*1120*/  ISETP.GT.AND P0, PT, R43, R39, PT ;  /* 0x000000272b00720c */ /* 0x000fc60003f04270 */
[----:B------:R-:W0:Y:S10]  /*1130*/  SHFL.DOWN PT, R40, R47, 0x4, R39 ;  /* 0x088000002f287989 */ /* 0x000e3400000e0027 */
[----:B0-----:R-:W-:-:S02]  /*1140*/  @!P0 VIMNMX R47, PT, PT, R47, R40, !PT ;  /* 0x000000282f2f8248 */ /* 0x001fc40007fe0100 */
[----:B------:R-:W-:-:S03]  /*1150*/  ISETP.GT.AND P0, PT, R42, R39, PT ;  /* 0x000000272a00720c */ /* 0x000fc60003f04270 */
[----:B------:R-:W0:Y:S10]  /*1160*/  SHFL.DOWN PT, R40, R47, 0x8, R39 ;  /* 0x090000002f287989 */ /* 0x000e3400000e0027 */
[----:B0-----:R-:W-:-:S02]  /*1170*/  @!P0 VIMNMX R47, PT, PT, R47, R40, !PT ;  /* 0x000000282f2f8248 */ /* 0x001fc40007fe0100 */
[----:B------:R-:W-:-:S03]  /*1180*/  ISETP.NE.AND P0, PT, R36, 0x65, PT ;  /* 0x000000652400780c */ /* 0x000fc60003f05270 */
[----:B------:R-:W0:Y:S10]  /*1190*/  SHFL.DOWN PT, R40, R47, 0x10, R39 ;  /* 0x0a0000002f287989 */ /* 0x000e3400000e0027 */
[----:B------:R-:W-:-:S02]  /*11a0*/  VOTE.ALL P0, P0 ;  /* 0x0000000000ff7806 */ /* 0x000fc40000000000 */
[----:B0-----:R-:W-:-:S11]  /*11b0*/  @!P1 VIMNMX R47, PT, PT, R47, R40, !PT ;  /* 0x000000282f2f9248 */ /* 0x001fd60007fe0100 */
.L_x_58:
[----:B------:R-:W-:Y:S05]  /*11c0*/  @!P0 BRA `(.L_x_14) ;  /* 0x0000000000c48947 */ /* 0x000fea0003800000 */
.L_x_22:
[----:B------:R-:W-:-:S05]  /*11d0*/  IMAD.WIDE R52, R41, 0x8, R48 ;  /* 0x0000000829347825 */ /* 0x000fca00078e0230 */
[----:B------:R-:W2:Y:S01]  /*11e0*/  LD.E.64.STRONG.GPU R36, desc[UR12][R52.64+-0x100] ;  /* 0xffff000c34247980 */ /* 0x000ea2000c10fb00 */
[----:B------:R-:W-:Y:S05]  /*11f0*/  YIELD ;  /* 0x0000000000007946 */ /* 0x000fea0003800000 */
[----:B------:R-:W-:Y:S01]  /*1200*/  UMOV UR5, 0xffffffff ;  /* 0xffffffff00057882 */ /* 0x000fe20000000000 */
[----:B--2---:R-:W-:Y:S02]  /*1210*/  ISETP.NE.AND P0, PT, R36, 0x63, PT ;  /* 0x000000632400780c */ /* 0x004fe40003f05270 */
[----:B------:R-:W-:Y:S11]  /*1220*/  BRA.DIV UR5, `(.L_x_15) ;  /* 0x0000003205507947 */ /* 0x000ff6000b800000 */
[----:B------:R-:W-:-:S13]  /*1230*/  VOTE.ANY P0, !P0 ;  /* 0x0000000000ff7806 */ /* 0x000fda0004000100 */
.L_x_61:
[----:B------:R-:W-:Y:S05]  /*1240*/  @!P0 BRA `(.L_x_16) ;  /* 0x0000000000348947 */ /* 0x000fea0003800000 */
[----:B------:R-:W-:-:S13]  /*1250*/  ISETP.GT.U32.AND P1, PT, R31, 0x1f3, PT ;  /* 0x000001f31f00780c */ /* 0x000fda0003f24070 */
.L_x_20:
[----:B------:R-:W-:Y:S05]  /*1260*/  YIELD ;  /* 0x0000000000007946 */ /* 0x000fea0003800000 */
[----:B------:R-:W-:Y:S05]  /*1270*/  @P1 BRA `(.L_x_17) ;  /* 0x0000000000081947 */ /* 0x000fea0003800000 */
[----:B------:R0:W-:Y:S06]  /*1280*/  MEMBAR.SC.CTA ;  /* 0x0000000000007992 */ /* 0x0001ec0000000000 */
[----:B0-----:R-:W-:Y:S05]  /*1290*/  BRA `(.L_x_18) ;  /* 0x0000000000087947 */ /* 0x001fea0003800000 */
.L_x_17:
[----:B------:R-:W-:Y:S05]  /*12a0*/  NANOSLEEP 0x288 ;  /* 0x000002880000795d */ /* 0x000fea0003800000 */
[----:B------:R-:W-:Y:S01]  /*12b0*/  NOP ;  /* 0x0000000000007918 */ /* 0x000fe20000000000 */
.L_x_18:
[----:B------:R-:W2:Y:S01]  /*12c0*/  LD.E.64.STRONG.GPU R36, desc[UR12][R52.64+-0x100] ;  /* 0xffff000c34247980 */ /* 0x000ea2000c10fb00 */
[----:B------:R-:W-:Y:S01]  /*12d0*/  UMOV UR5, 0xffffffff ;  /* 0xffffffff00057882 */ /* 0x000fe20000000000 */
[----:B--2---:R-:W-:Y:S02]  /*12e0*/  ISETP.NE.AND P0, PT, R36, 0x63, PT ;  /* 0x000000632400780c */ /* 0x004fe40003f05270 */
[----:B------:R-:W-:Y:S11]  /*12f0*/  BRA.DIV UR5, `(.L_x_19) ;  /* 0x00000032053c7947 */ /* 0x000ff6000b800000 */
[----:B------:R-:W-:-:S13]  /*1300*/  VOTE.ANY P0, !P0 ;  /* 0x0000000000ff7806 */ /* 0x000fda0004000100 */
.L_x_64:
[----:B------:R-:W-:Y:S05]  /*1310*/  @P0 BRA `(.L_x_20) ;  /* 0xfffffffc00d00947 */ /* 0x000fea000383ffff */
.L_x_16:
[----:B------:R-:W-:Y:S01]  /*1320*/  UMOV UR5, 0xffffffff ;  /* 0xffffffff00057882 */ /* 0x000fe20000000000 */
[----:B------:R-:W-:Y:S02]  /*1330*/  ISETP.NE.AND P0, PT, R36, 0x65, PT ;  /* 0x000000652400780c */ /* 0x000fe40003f05270 */
[----:B------:R-:W-:Y:S11]  /*1340*/  BRA.DIV UR5, `(.L_x_21) ;  /* 0x0000003205487947 */ /* 0x000ff6000b800000 */
[----:B------:R-:W-:Y:S01]  /*1350*/  VOTE.ANY R32, PT, !P0 ;  /* 0x0000000000207806 */ /* 0x000fe200040e0100 */
[----:B------:R-:W-:-:S03]  /*1360*/  VIADD R41, R41, 0xffffffe0 ;  /* 0xffffffe029297836 */ /* 0x000fc60000000000 */
[----:B------:R-:W-:-:S05]  /*1370*/  LOP3.LUT R32, R32, 0x80000000, R45, 0xec, !PT ;  /* 0x8000000020207812 */ /* 0x000fca00078eec2d */
[----:B------:R-:W-:-:S05]  /*1380*/  VIADD R33, R32, 0xffffffff ;  /* 0xffffffff20217836 */ /* 0x000fca0000000000 */
[----:B------:R-:W-:-:S04]  /*1390*/  LOP3.LUT R33, R32, R33, RZ, 0xc, !PT ;  /* 0x0000002120217212 */ /* 0x000fc800078e0cff */
[----:B------:R-:W0:Y:S02]  /*13a0*/  POPC R39, R33 ;  /* 0x0000002100277309 */ /* 0x000e240000000000 */
[----:B0-----:R-:W0:Y:S01]  /*13b0*/  SHFL.DOWN PT, R40, R37, 0x1, R39 ;  /* 0x0820000025287989 */ /* 0x001e2200000e0027 */
[-C--:B------:R-:W-:Y:S02]  /*13c0*/  ISETP.GE.AND P0, PT, R30, R39.reuse, PT ;  /* 0x000000271e00720c */ /* 0x080fe40003f06270 */
[----:B------:R-:W-:-:S11]  /*13d0*/  ISETP.GT.AND P1, PT, R46, R39, PT ;  /* 0x000000272e00720c */ /* 0x000fd60003f24270 */
[----:B0-----:R-:W-:Y:S02]  /*13e0*/  @!P0 VIMNMX R37, PT, PT, R40, R37, !PT ;  /* 0x0000002528258248 */ /* 0x001fe40007fe0100 */
        /* <DEDUP_REMOVED lines=12> */
[----:B0-----:R-:W-:-:S04]  /*14b0*/  @!P1 VIMNMX R37, PT, PT, R37, R40, !PT ;  /* 0x0000002825259248 */ /* 0x001fc80007fe0100 */
[----:B------:R-:W-:-:S07]  /*14c0*/  VIMNMX R47, PT, PT, R37, R47, !PT ;  /* 0x0000002f252f7248 */ /* 0x000fce0007fe0100 */
.L_x_73:
[----:B------:R-:W-:Y:S05]  /*14d0*/  @P0 BRA `(.L_x_22) ;  /* 0xfffffffc003c0947 */ /* 0x000fea000383ffff */
.L_x_14:
[----:B------:R-:W-:Y:S02]  /*14e0*/  ISETP.NE.AND P1, PT, R28, RZ, PT ;  /* 0x000000ff1c00720c */ /* 0x000fe40003f25270 */
[----:B------:R-:W-:-:S11]  /*14f0*/  ISETP.NE.AND P0, PT, R30, RZ, PT ;  /* 0x000000ff1e00720c */ /* 0x000fd60003f05270 */
[----:B------:R-:W0:Y:S01]  /*1500*/  @!P1 S2R R31, SR_CgaCtaId ;  /* 0x00000000001f9919 */ /* 0x000e220000008800 */
[----:B------:R-:W-:Y:S01]  /*1510*/  @!P1 MOV R30, 0x400 ;  /* 0x00000400001e9802 */ /* 0x000fe20000000f00 */
[----:B------:R-:W-:Y:S01]  /*1520*/  @!P1 IMAD.MOV.U32 R34, RZ, RZ, 0x65 ;  /* 0x00000065ff229424 */ /* 0x000fe200078e00ff */
[----:B------:R-:W-:Y:S01]  /*1530*/  @!P0 MOV R32, 0x400 ;  /* 0x0000040000208802 */ /* 0x000fe20000000f00 */
[----:B------:R-:W1:Y:S01]  /*1540*/  @!P0 S2R R33, SR_CgaCtaId ;  /* 0x0000000000218919 */ /* 0x000e620000008800 */
[----:B------:R-:W-:-:S05]  /*1550*/  @!P1 VIMNMX R35, PT, PT, R35, R47, !PT ;  /* 0x0000002f23239248 */ /* 0x000fca0007fe0100 */
[----:B------:R2:W-:Y:S01]  /*1560*/  @!P1 ST.E.64.STRONG.GPU desc[UR12][R50.64+0x100], R34 ;  /* 0x0001002232009985 */ /* 0x0005e2000c10fb0c */
[----:B0-----:R-:W-:Y:S02]  /*1570*/  @!P1 LEA R30, R31, R30, 0x18 ;  /* 0x0000001e1f1e9211 */ /* 0x001fe400078ec0ff */
[----:B-1----:R-:W-:-:S03]  /*1580*/  @!P0 LEA R36, R33, R32, 0x18 ;  /* 0x0000002021248211 */ /* 0x002fc600078ec0ff */
[----:B------:R2:W-:Y:S01]  /*1590*/  @!P1 STS [R30+0x8], R35 ;  /* 0x000008231e009388 */ /* 0x0005e20000000800 */
[----:B------:R-:W-:Y:S02]  /*15a0*/  IMAD.MOV.U32 R32, RZ, RZ, R38 ;  /* 0x000000ffff207224 */ /* 0x000fe400078e0026 */
[----:B------:R-:W-:Y:S01]  /*15b0*/  @!P0 IMAD.MOV.U32 R32, RZ, RZ, R47 ;  /* 0x000000ffff208224 */ /* 0x000fe200078e002f */
[----:B------:R2:W-:Y:S04]  /*15c0*/  @!P1 STS [R30+0x4], R47 ;  /* 0x0000042f1e009388 */ /* 0x0005e80000000800 */
[----:B------:R2:W-:Y:S02]  /*15d0*/  @!P0 STS [R36+0x24], R47 ;  /* 0x0000242f24008388 */ /* 0x0005e40000000800 */
.L_x_4:
[----:B------:R-:W-:Y:S05]  /*15e0*/  WARPSYNC.ALL ;  /* 0x0000000000007948 */ /* 0x000fea0003800000 */
[----:B------:R-:W0:Y:S08]  /*15f0*/  S2UR UR6, SR_CgaCtaId ;  /* 0x00000000000679c3 */ /* 0x000e300000008800 */
[----:B------:R-:W-:Y:S01]  /*1600*/  BAR.SYNC.DEFER_BLOCKING 0x0 ;  /* 0x0000000000007b1d */ /* 0x000fe20000010000 */
[----:B------:R-:W-:-:S05]  /*1610*/  ISETP.NE.AND P0, PT, R28, RZ, PT ;  /* 0x000000ff1c00720c */ /* 0x000fca0003f05270 */
[----:B------:R-:W-:Y:S02]  /*1620*/  UMOV UR5, 0x400 ;  /* 0x0000040000057882 */ /* 0x000fe40000000000 */
[----:B0-----:R-:W-:-:S09]  /*1630*/  ULEA UR5, UR6, UR5, 0x18 ;  /* 0x0000000506057291 */ /* 0x001fd2000f8ec0ff */
[----:B--2---:R-:W0:Y:S02]  /*1640*/  LDS R30, [UR5+0x24] ;  /* 0x00002405ff1e7984 */ /* 0x004e240008000800 */
[----:B0-----:R-:W-:-:S04]  /*1650*/  @P0 VIMNMX R32, PT, PT, R30, R32, !PT ;  /* 0x000000201e200248 */ /* 0x001fc80007fe0100 */
        /* <DEDUP_REMOVED lines=23> */
[----:B------:R-:W-:-:S07]  /*17d0*/  VIMNMX R27, PT, PT, R27, R26, !PT ;  /* 0x0000001a1b1b7248 */ /* 0x000fce0007fe0100 */
.L_x_3:
[----:B------:R-:W-:Y:S05]  /*17e0*/  BSYNC.RECONVERGENT B0 ;  /* 0x0000000000007941 */ /* 0x000fea0003800200 */
.L_x_1:
[----:B------:R-:W-:Y:S06]  /*17f0*/  BAR.SYNC.DEFER_BLOCKING 0x0 ;  /* 0x0000000000007b1d */ /* 0x000fec0000010000 */
[----:B------:R-:W1:Y:S01]  /*1800*/  LDCU.64 UR6, c[0x0][0x388] ;  /* 0x00007100ff0677ac */ /* 0x000e620008000a00 */
[----:B------:R-:W-:Y:S01]  /*1810*/  STS.128 [R0], R36 ;  /* 0x0000002400007388 */ /* 0x000fe20000000c00 */
[----:B-1----:R-:W-:-:S03]  /*1820*/  IADD3 R4, P0, PT, R3, UR6, RZ ;  /* 0x0000000603047c10 */ /* 0x002fc6000ff1e0ff */
[----:B------:R-:W-:Y:S01]  /*1830*/  STS.128 [R0+0x10], R8 ;  /* 0x0000100800007388 */ /* 0x000fe20000000c00 */
[----:B------:R-:W-:-:S03]  /*1840*/  IADD3.X R5, PT, PT, R2, UR7, RZ, P0, !PT ;  /* 0x0000000702057c10 */ /* 0x000fc600087fe4ff */
[----:B------:R-:W-:Y:S04]  /*1850*/  STS.128 [R0+0x20], R12 ;  /* 0x0000200c00007388 */ /* 0x000fe80000000c00 */
[----:B------:R-:W-:Y:S04]  /*1860*/  STS.128 [R0+0x30], R16 ;  /* 0x0000301000007388 */ /* 0x000fe80000000c00 */
[----:B------:R-:W-:Y:S04]  /*1870*/  STS.128 [R0+0x40], R20 ;  /* 0x0000401400007388 */ /* 0x000fe80000000c00 */
[----:B------:R-:W-:Y:S01]  /*1880*/  STS.128 [R0+0x50], R24 ;  /* 0x0000501800007388 */ /* 0x000fe20000000c00 */
[----:B------:R-:W-:-:S03]  /*1890*/  NOP ;  /* 0x0000000000007918 */ /* 0x000fc60000000000 */
[----:B0-----:R-:W0:Y:S04]  /*18a0*/  LDS R7, [R29] ;  /* 0x000000001d077984 */ /* 0x001e280000000800 */
[----:B------:R-:W1:Y:S04]  /*18b0*/  LDS R31, [R29+0x80] ;  /* 0x000080001d1f7984 */ /* 0x000e680000000800 */
[----:B------:R-:W2:Y:S04]  /*18c0*/  LDS R33, [R29+0x100] ;  /* 0x000100001d217984 */ /* 0x000ea80000000800 */
[----:B------:R-:W3:Y:S04]  /*18d0*/  LDS R35, [R29+0x180] ;  /* 0x000180001d237984 */ /* 0x000ee80000000800 */
[----:B------:R-:W4:Y:S04]  /*18e0*/  LDS R9, [R29+0x200] ;  /* 0x000200001d097984 */ /* 0x000f280000000800 */
[----:B------:R-:W5:Y:S04]  /*18f0*/  LDS R11, [R29+0x280] ;  /* 0x000280001d0b7984 */ /* 0x000f680000000800 */
        /* <DEDUP_REMOVED lines=18> */
[----:B0-----:R-:W-:Y:S04]  /*1a20*/  STG.E desc[UR12][R4.64], R7 ;  /* 0x0000000704007986 */ /* 0x001fe8000c10190c */
[----:B-1----:R-:W-:Y:S04]  /*1a30*/  STG.E desc[UR12][R4.64+0x80], R31 ;  /* 0x0000801f04007986 */ /* 0x002fe8000c10190c */
[----:B--2---:R-:W-:Y:S04]  /*1a40*/  STG.E desc[UR12][R4.64+0x100], R33 ;  /* 0x0001002104007986 */ /* 0x004fe8000c10190c */
[----:B---3--:R-:W-:Y:S04]  /*1a50*/  STG.E desc[UR12][R4.64+0x180], R35 ;  /* 0x0001802304007986 */ /* 0x008fe8000c10190c */
[----:B----4-:R-:W-:Y:S04]  /*1a60*/  STG.E desc[UR12][R4.64+0x200], R9 ;  /* 0x0002000904007986 */ /* 0x010fe8000c10190c */
[----:B-----5:R-:W-:Y:S04]  /*1a70*/  STG.E desc[UR12][R4.64+0x280], R11 ;  /* 0x0002800b04007986 */ /* 0x020fe8000c10190c */
[----:B------:R-:W-:Y:S04]  /*1a80*/  STG.E desc[UR12][R4.64+0x300], R13 ;  /* 0x0003000d04007986 */ /* 0x000fe8000c10190c */
        /* <DEDUP_REMOVED lines=16> */
[----:B------:R-:W-:Y:S01]  /*1b90*/  STG.E desc[UR12][R4.64+0xb80], R0 ;  /* 0x000b800004007986 */ /* 0x000fe2000c10190c */
[----:B------:R-:W-:Y:S05]  /*1ba0*/  EXIT ;  /* 0x000000000000794d */ /* 0x000fea0003800000 */
.L_x_0:
[----:B------:R-:W-:-:S04]  /*1bb0*/  ISETP.NE.U32.AND P0, PT, RZ, UR6, PT ;  /* 0x00000006ff007c0c */ /* 0x000fc8000bf05070 */
[----:B------:R-:W-:-:S13]  /*1bc0*/  ISETP.NE.AND.EX P0, PT, RZ, UR4, PT, P0 ;  /* 0x00000004ff007c0c */ /* 0x000fda000bf05300 */
[----:B------:R-:W-:Y:S05]  /*1bd0*/  @!P0 EXIT ;  /* 0x000000000000894d */ /* 0x000fea0003800000 */
[----:B------:R-:W0:Y:S02]  /*1be0*/  LDCU.64 UR4, c[0x0][0x380] ;  /* 0x00007000ff0477ac */ /* 0x000e240008000a00 */
[----:B0-----:R-:W-:-:S06]  /*1bf0*/  UIMAD.WIDE UR4, UR8, 0x3000, UR4 ;  /* 0x00003000080478a5 */ /* 0x001fcc000f8e0204 */
[----:B------:R-:W-:Y:S02]  /*1c00*/  IMAD.U32 R2, RZ, RZ, UR4 ;  /* 0x00000004ff027e24 */ /* 0x000fe4000f8e00ff */
[----:B------:R-:W-:-:S05]  /*1c10*/  IMAD.U32 R3, RZ, RZ, UR5 ;  /* 0x00000005ff037e24 */ /* 0x000fca000f8e00ff */
[----:B------:R0:W2:Y:S01]  /*1c20*/  LDG.E R11, desc[UR12][R2.64] ;  /* 0x0000000c020b7981 */ /* 0x0000a2000c1e1900 */
[----:B------:R-:W1:Y:S02]  /*1c30*/  S2R R6, SR_TID.X ;  /* 0x0000000000067919 */ /* 0x000e640000002100 */
[C---:B-1----:R-:W-:Y:S02]  /*1c40*/  LOP3.LUT R5, R6.reuse, 0x1f, RZ, 0xc0, !PT ;  /* 0x0000001f06057812 */ /* 0x042fe400078ec0ff */
[----:B------:R-:W-:-:S05]  /*1c50*/  LOP3.LUT R0, R6, 0x3e0, RZ, 0xc0, !PT ;  /* 0x000003e006007812 */ /* 0x000fca00078ec0ff */
[----:B------:R-:W-:-:S04]  /*1c60*/  IMAD R5, R0, 0x18, R5 ;  /* 0x0000001800057824 */ /* 0x000fc800078e0205 */
[C---:B------:R-:W-:Y:S01]  /*1c70*/  VIADD R0, R5.reuse, 0x20 ;  /* 0x0000002005007836 */ /* 0x040fe20000000000 */
[C---:B------:R-:W-:Y:S01]  /*1c80*/  ISETP.GE.U32.AND P2, PT, R5.reuse, UR6, PT ;  /* 0x0000000605007c0c */ /* 0x040fe2000bf46070 */
[C---:B------:R-:W-:Y:S01]  /*1c90*/  VIADD R4, R5.reuse, 0x40 ;  /* 0x0000004005047836 */ /* 0x040fe20000000000 */
[C---:B------:R-:W-:Y:S01]  /*1ca0*/  LEA R8, P3, R5.reuse, UR4, 0x2 ;  /* 0x0000000405087c11 */ /* 0x040fe2000f8610ff */
[C---:B------:R-:W-:Y:S01]  /*1cb0*/  VIADD R7, R5.reuse, 0x60 ;  /* 0x0000006005077836 */ /* 0x040fe20000000000 */
[----:B------:R-:W-:Y:S01]  /*1cc0*/  ISETP.GE.U32.AND P6, PT, R0, UR6, PT ;  /* 0x0000000600007c0c */ /* 0x000fe2000bfc6070 */
[----:B------:R-:W-:Y:S01]  /*1cd0*/  VIADD R0, R5, 0x80 ;  /* 0x0000008005007836 */ /* 0x000fe20000000000 */
[----:B------:R-:W-:Y:S01]  /*1ce0*/  ISETP.GE.U32.AND P5, PT, R4, UR6, PT ;  /* 0x0000000604007c0c */ /* 0x000fe2000bfa6070 */
[----:B------:R-:W-:Y:S01]  /*1cf0*/  IMAD.X R9, RZ, RZ, UR5, P3 ;  /* 0x00000005ff097e24 */ /* 0x000fe200098e06ff */
[----:B------:R-:W-:Y:S01]  /*1d00*/  ISETP.GE.U32.AND P1, PT, R7, UR6, PT ;  /* 0x0000000607007c0c */ /* 0x000fe2000bf26070 */
[C---:B0-----:R-:W-:Y:S01]  /*1d10*/  VIADD R2, R5.reuse, 0xa0 ;  /* 0x000000a005027836 */ /* 0x041fe20000000000 */
[----:B------:R-:W-:Y:S01]  /*1d20*/  ISETP.GE.U32.AND P0, PT, R0, UR6, PT ;  /* 0x0000000600007c0c */ /* 0x000fe2000bf06070 */
[----:B------:R-:W-:-:S03]  /*1d30*/  VIADD R0, R5, 0xc0 ;  /* 0x000000c005007836 */ /* 0x000fc60000000000 */
[----:B------:R-:W-:Y:S01]  /*1d40*/  ISETP.GE.U32.AND P4, PT, R2, UR6, PT ;  /* 0x0000000602007c0c */ /* 0x000fe2000bf86070 */
[C---:B------:R-:W-:Y:S01]  /*1d50*/  VIADD R2, R5.reuse, 0x100 ;  /* 0x0000010005027836 */ /* 0x040fe20000000000 */
[----:B------:R-:W-:Y:S01]  /*1d60*/  ISETP.GE.U32.AND P3, PT, R0, UR6, PT ;  /* 0x0000000600007c0c */ /* 0x000fe2000bf66070 */
[C---:B------:R-:W-:Y:S02]  /*1d70*/  VIADD R0, R5.reuse, 0xe0 ;  /* 0x000000e005007836 */ /* 0x040fe40000000000 */
[C---:B------:R-:W-:Y:S02]  /*1d80*/  VIADD R37, R5.reuse, 0x240 ;  /* 0x0000024005257836 */ /* 0x040fe40000000000 */
[C---:B------:R-:W-:Y:S02]  /*1d90*/  VIADD R36, R5.reuse, 0x260 ;  /* 0x0000026005247836 */ /* 0x040fe40000000000 */
[C---:B------:R-:W-:Y:S02]  /*1da0*/  VIADD R7, R5.reuse, 0x280 ;  /* 0x0000028005077836 */ /* 0x040fe40000000000 */
[----:B------:R-:W-:-:S02]  /*1db0*/  VIADD R4, R5, 0x2a0 ;  /* 0x000002a005047836 */ /* 0x000fc40000000000 */
[C---:B------:R-:W-:Y:S02]  /*1dc0*/  VIADD R3, R5.reuse, 0x2c0 ;  /* 0x000002c005037836 */ /* 0x040fe40000000000 */
[----:B--2---:R-:W-:Y:S02]  /*1dd0*/  IMAD.MOV.U32 R33, RZ, RZ, R11 ;  /* 0x000000ffff217224 */ /* 0x004fe400078e000b */
[----:B------:R-:W2:Y:S01]  /*1de0*/  @!P2 LDG.E R11, desc[UR12][R8.64] ;  /* 0x0000000c080ba981 */ /* 0x000ea2000c1e1900 */
[----:B------:R-:W-:Y:S01]  /*1df0*/  ISETP.GE.U32.AND P2, PT, R0, UR6, PT ;  /* 0x0000000600007c0c */ /* 0x000fe2000bf46070 */
[--C-:B------:R-:W-:Y:S02]  /*1e00*/  IMAD.MOV.U32 R15, RZ, RZ, R33.reuse ;  /* 0x000000ffff0f7224 */ /* 0x100fe400078e0021 */
[----:B------:R-:W-:Y:S02]  /*1e10*/  VIADD R0, R5, 0x120 ;  /* 0x0000012005007836 */ /* 0x000fe40000000000 */
[----:B------:R-:W-:-:S02]  /*1e20*/  IMAD.MOV.U32 R13, RZ, RZ, R33 ;  /* 0x000000ffff0d7224 */ /* 0x000fc400078e0021 */
[--C-:B------:R-:W-:Y:S01]  /*1e30*/  IMAD.MOV.U32 R19, RZ, RZ, R33.reuse ;  /* 0x000000ffff137224 */ /* 0x100fe200078e0021 */
[----:B------:R-:W3:Y:S01]  /*1e40*/  @!P5 LDG.E R15, desc[UR12][R8.64+0x100] ;  /* 0x0001000c080fd981 */ /* 0x000ee2000c1e1900 */
[----:B------:R-:W-:Y:S01]  /*1e50*/  ISETP.GE.U32.AND P5, PT, R0, UR6, PT ;  /* 0x0000000600007c0c */ /* 0x000fe2000bfa6070 */
[C---:B------:R-:W-:Y:S02]  /*1e60*/  VIADD R0, R5.reuse, 0x160 ;  /* 0x0000016005007836 */ /* 0x040fe40000000000 */
[----:B------:R-:W4:Y:S01]  /*1e70*/  @!P6 LDG.E R13, desc[UR12][R8.64+0x80] ;  /* 0x0000800c080de981 */ /* 0x000f22000c1e1900 */
[--C-:B------:R-:W-:Y:S01]  /*1e80*/  IMAD.MOV.U32 R17, RZ, RZ, R33.reuse ;  /* 0x000000ffff117224 */ /* 0x100fe200078e0021 */
[----:B------:R-:W-:Y:S01]  /*1e90*/  ISETP.GE.U32.AND P6, PT, R2, UR6, PT ;  /* 0x0000000602007c0c */ /* 0x000fe2000bfc6070 */
[----:B------:R-:W-:Y:S01]  /*1ea0*/  IMAD.MOV.U32 R21, RZ, RZ, R33 ;  /* 0x000000ffff157224 */ /* 0x000fe200078e0021 */
[----:B------:R-:W5:Y:S01]  /*1eb0*/  @!P0 LDG.E R19, desc[UR12][R8.64+0x200] ;  /* 0x0002000c08138981 */ /* 0x000f62000c1e1900 */
[----:B------:R-:W-:Y:S01]  /*1ec0*/  ISETP.GE.U32.AND P0, PT, R0, UR6, PT ;  /* 0x0000000600007c0c */ /* 0x000fe2000bf06070 */
[----:B------:R-:W-:-:S02]  /*1ed0*/  VIADD R2, R5, 0x140 ;  /* 0x0000014005027836 */ /* 0x000fc40000000000 */
[C---:B------:R-:W-:Y:S01]  /*1ee0*/  VIADD R0, R5.reuse, 0x180 ;  /* 0x0000018005007836 */ /* 0x040fe20000000000 */
[----:B------:R-:W5:Y:S01]  /*1ef0*/  @!P1 LDG.E R17, desc[UR12][R8.64+0x180] ;  /* 0x0001800c08119981 */ /* 0x000f62000c1e1900 */
[--C-:B------:R-:W-:Y:S01]  /*1f00*/  IMAD.MOV.U32 R23, RZ, RZ, R33.reuse ;  /* 0x000000ffff177224 */ /* 0x100fe200078e0021 */
[----:B------:R-:W-:Y:S01]  /*1f10*/  ISETP.GE.U32.AND P1, PT, R2, UR6, PT ;  /* 0x0000000602007c0c */ /* 0x000fe2000bf26070 */
[--C-:B------:R-:W-:Y:S01]  /*1f20*/  IMAD.MOV.U32 R25, RZ, RZ, R33.reuse ;  /* 0x000000ffff197224 */ /* 0x100fe200078e0021 */
[----:B------:R-:W5:Y:S01]  /*1f30*/  @!P4 LDG.E R21, desc[UR12][R8.64+0x280] ;  /* 0x0002800c0815c981 */ /* 0x000f62000c1e1900 */
[----:B------:R-:W-:Y:S01]  /*1f40*/  ISETP.GE.U32.AND P4, PT, R0, UR6, PT ;  /* 0x0000000600007c0c */ /* 0x000fe2000bf86070 */
[C---:B------:R-:W-:Y:S02]  /*1f50*/  VIADD R2, R5.reuse, 0x1a0 ;  /* 0x000001a005027836 */ /* 0x040fe40000000000 */
[C---:B------:R-:W-:Y:S01]  /*1f60*/  VIADD R0, R5.reuse, 0x1c0 ;  /* 0x000001c005007836 */ /* 0x040fe20000000000 */
[----:B------:R-:W5:Y:S01]  /*1f70*/  @!P3 LDG.E R23, desc[UR12][R8.64+0x300] ;  /* 0x0003000c0817b981 */ /* 0x000f62000c1e1900 */
        /* <DEDUP_REMOVED lines=9> */
[----:B------:R-:W-:Y:S02]  /*2010*/  ISETP.GE.U32.AND P6, PT, R0, UR6, PT ;  /* 0x0000000600007c0c */ /* 0x000fe4000bfc6070 */
[----:B------:R-:W5:Y:S01]  /*2020*/  @!P5 LDG.E R29, desc[UR12][R8.64+0x480] ;  /* 0x0004800c081dd981 */ /* 0x000f62000c1e1900 */
[----:B------:R-:W-:Y:S01]  /*2030*/  ISETP.GE.U32.AND P5, PT, R2, UR6, PT ;  /* 0x0000000602007c0c */ /* 0x000fe2000bfa6070 */
[----:B------:R-:W-:Y:S02]  /*2040*/  VIADD R0, R5, 0x220 ;  /* 0x0000022005007836 */ /* 0x000fe40000000000 */
[----:B------:R-:W5:Y:S01]  /*2050*/  @!P1 LDG.E R31, desc[UR12][R8.64+0x500] ;  /* 0x0005000c081f9981 */ /* 0x000f62000c1e1900 */
[----:B------:R-:W-:-:S02]  /*2060*/  IMAD.MOV.U32 R35, RZ, RZ, R33 ;  /* 0x000000ffff237224 */ /* 0x000fc400078e0021 */
[--C-:B------:R-:W-:Y:S01]  /*2070*/  IMAD.MOV.U32 R39, RZ, RZ, R33.reuse ;  /* 0x000000ffff277224 */ /* 0x100fe200078e0021 */
[----:B------:R-:W-:Y:S01]  /*2080*/  ISETP.GE.U32.AND P1, PT, R0, UR6, PT ;  /* 0x0000000600007c0c */ /* 0x000fe2000bf26070 */
[--C-:B------:R-:W-:Y:S02]  /*2090*/  IMAD.MOV.U32 R43, RZ, RZ, R33.reuse ;  /* 0x000000ffff2b7224 */ /* 0x100fe400078e0021 */
[--C-:B------:R-:W-:Y:S01]  /*20a0*/  IMAD.MOV.U32 R45, RZ, RZ, R33.reuse ;  /* 0x000000ffff2d7224 */ /* 0x100fe200078e0021 */
[----:B------:R-:W5:Y:S01]  /*20b0*/  @!P0 LDG.E R35, desc[UR12][R8.64+0x580] ;  /* 0x0005800c08238981 */ /* 0x000f62000c1e1900 */
[--C-:B------:R-:W-:Y:S02]  /*20c0*/  IMAD.MOV.U32 R47, RZ, RZ, R33.reuse ;  /* 0x000000ffff2f7224 */ /* 0x100fe400078e0021 */
[----:B------:R-:W-:Y:S01]  /*20d0*/  IMAD.MOV.U32 R49, RZ, RZ, R33 ;  /* 0x000000ffff317224 */ /* 0x000fe200078e0021 */
[----:B------:R-:W5:Y:S01]  /*20e0*/  @!P4 LDG.E R39, desc[UR12][R8.64+0x600] ;  /* 0x0006000c0827c981 */ /* 0x000f62000c1e1900 */
[----:B------:R-:W-:Y:S01]  /*20f0*/  VIADD R0, R5, 0x2e0 ;  /* 0x000002e005007836 */ /* 0x000fe20000000000 */
[----:B------:R-:W-:-:S02]  /*2100*/  ISETP.GE.U32.AND P0, PT, R37, UR6, PT ;  /* 0x0000000625007c0c */ /* 0x000fc4000bf06070 */
[----:B------:R-:W5:Y:S01]  /*2110*/  @!P3 LDG.E R43, desc[UR12][R8.64+0x680] ;  /* 0x0006800c082bb981 */ /* 0x000f62000c1e1900 */
[----:B------:R-:W-:Y:S02]  /*2120*/  ISETP.GE.U32.AND P4, PT, R36, UR6, PT ;  /* 0x0000000624007c0c */ /* 0x000fe4000bf86070 */
[----:B------:R-:W-:Y:S01]  /*2130*/  ISETP.GE.U32.AND P3, PT, R7, UR6, PT ;  /* 0x0000000607007c0c */ /* 0x000fe2000bf66070 */
[----:B------:R-:W5:Y:S01]  /*2140*/  @!P2 LDG.E R45, desc[UR12][R8.64+0x700] ;  /* 0x0007000c082da981 */ /* 0x000f62000c1e1900 */
[----:B------:R-:W-:-:S03]  /*2150*/  ISETP.GE.U32.AND P2, PT, R4, UR6, PT ;  /* 0x0000000604007c0c */ /* 0x000fc6000bf46070 */
[----:B------:R-:W5:Y:S01]  /*2160*/  @!P6 LDG.E R47, desc[UR12][R8.64+0x780] ;  /* 0x0007800c082fe981 */ /* 0x000f62000c1e1900 */
[----:B------:R-:W-:-:S03]  /*2170*/  ISETP.GE.U32.AND P6, PT, R3, UR6, PT ;  /* 0x0000000603007c0c */ /* 0x000fc6000bfc6070 */
[----:B------:R-:W5:Y:S01]  /*2180*/  @!P5 LDG.E R49, desc[UR12][R8.64+0x800] ;  /* 0x0008000c0831d981 */ /* 0x000f62000c1e1900 */
[----:B------:R-:W-:Y:S01]  /*2190*/  ISETP.GE.U32.AND P5, PT, R0, UR6, PT ;  /* 0x0000000600007c0c */ /* 0x000fe2000bfa6070 */
[--C-:B------:R-:W-:Y:S02]  /*21a0*/  IMAD.MOV.U32 R51, RZ, RZ, R33.reuse ;  /* 0x000000ffff337224 */ /* 0x100fe400078e0021 */
[--C-:B------:R-:W-:Y:S02]  /*21b0*/  IMAD.MOV.U32 R53, RZ, RZ, R33.reuse ;  /* 0x000000ffff357224 */ /* 0x100fe400078e0021 */
[--C-:B------:R-:W-:Y:S02]  /*21c0*/  IMAD.MOV.U32 R24, RZ, RZ, R33.reuse ;  /* 0x000000ffff187224 */ /* 0x100fe400078e0021 */
[--C-:B------:R-:W-:Y:S01]  /*21d0*/  IMAD.MOV.U32 R28, RZ, RZ, R33.reuse ;  /* 0x000000ffff1c7224 */ /* 0x100fe200078e0021 */
[----:B------:R-:W5:Y:S01]  /*21e0*/  @!P1 LDG.E R51, desc[UR12][R8.64+0x880] ;  /* 0x0008800c08339981 */ /* 0x000f62000c1e1900 */
[----:B------:R-:W-:-:S02]  /*21f0*/  IMAD.MOV.U32 R32, RZ, RZ, R33 ;  /* 0x000000ffff207224 */ /* 0x000fc400078e0021 */
[----:B------:R-:W-:Y:S01]  /*2200*/  IMAD.MOV.U32 R34, RZ, RZ, R33 ;  /* 0x000000ffff227224 */ /* 0x000fe200078e0021 */
[----:B------:R-:W5:Y:S04]  /*2210*/  @!P0 LDG.E R53, desc[UR12][R8.64+0x900] ;  /* 0x0009000c08358981 */ /* 0x000f68000c1e1900 */
[----:B------:R-:W5:Y:S04]  /*2220*/  @!P4 LDG.E R24, desc[UR12][R8.64+0x980] ;  /* 0x0009800c0818c981 */ /* 0x000f68000c1e1900 */
[----:B------:R-:W5:Y:S04]  /*2230*/  @!P3 LDG.E R28, desc[UR12][R8.64+0xa00] ;  /* 0x000a000c081cb981 */ /* 0x000f68000c1e1900 */
[----:B------:R-:W5:Y:S04]  /*2240*/  @!P2 LDG.E R32, desc[UR12][R8.64+0xa80] ;  /* 0x000a800c0820a981 */ /* 0x000f68000c1e1900 */
[----:B------:R-:W5:Y:S04]  /*2250*/  @!P6 LDG.E R34, desc[UR12][R8.64+0xb00] ;  /* 0x000b000c0822e981 */ /* 0x000f68000c1e1900 */
[----:B------:R-:W5:Y:S01]  /*2260*/  @!P5 LDG.E R33, desc[UR12][R8.64+0xb80] ;  /* 0x000b800c0821d981 */ /* 0x000f62000c1e1900 */
[----:B------:R-:W0:Y:S01]  /*2270*/  S2R R41, SR_LANEID ;  /* 0x0000000000297919 */ /* 0x000e220000000000 */
[----:B------:R-:W1:Y:S01]  /*2280*/  S2UR UR5, SR_CgaCtaId ;  /* 0x00000000000579c3 */ /* 0x000e620000008800 */
[----:B------:R-:W-:Y:S01]  /*2290*/  SHF.R.U32.HI R38, RZ, 0x5, R6 ;  /* 0x00000005ff267819 */ /* 0x000fe20000011606 */
[----:B------:R-:W-:-:S02]  /*22a0*/  UMOV UR4, 0x400 ;  /* 0x0000040000047882 */ /* 0x000fc40000000000 */
[----:B-1----:R-:W-:Y:S02]  /*22b0*/  ULEA UR4, UR5, UR4, 0x18 ;  /* 0x0000000405047291 */ /* 0x002fe4000f8ec0ff */
[----:B0-----:R-:W-:-:S05]  /*22c0*/  IMAD R2, R38, 0x300, R41 ;  /* 0x0000030026027824 */ /* 0x001fca00078e0229 */
[----:B------:R-:W-:-:S05]  /*22d0*/  LEA R2, R2, UR4, 0x2 ;  /* 0x0000000402027c11 */ /* 0x000fca000f8e10ff */
[----:B------:R-:W-:Y:S01]  /*22e0*/  IMAD R0, R41, 0x5c, R2 ;  /* 0x0000005c29007824 */ /* 0x000fe200078e0202 */
[----:B------:R-:W-:Y:S01]  /*22f0*/  UISETP.NE.AND UP0, UPT, UR8, URZ, UPT ;  /* 0x000000ff0800728c */ /* 0x000fe2000bf05270 */
[----:B--2---:R0:W-:Y:S04]  /*2300*/  STS [R2], R11 ;  /* 0x0000000b02007388 */ /* 0x0041e80000000800 */
[----:B---3--:R0:W-:Y:S04]  /*2310*/  STS [R2+0x100], R15 ;  /* 0x0001000f02007388 */ /* 0x0081e80000000800 */
[----:B----4-:R0:W-:Y:S04]  /*2320*/  STS [R2+0x80], R13 ;  /* 0x0000800d02007388 */ /* 0x0101e80000000800 */
        /* <DEDUP_REMOVED lines=22> */
[----:B------:R0:W1:Y:S04]  /*2490*/  LDS.128 R8, [R0] ;  /* 0x0000000000087984 */ /* 0x0000680000000c00 */
        /* <DEDUP_REMOVED lines=20> */
[----:B------:R-:W-:Y:S02]  /*25e0*/  ISETP.NE.AND P1, PT, R38, 0x3, PT ;  /* 0x000000032600780c */ /* 0x000fe40003f25270 */
[----:B------:R-:W-:Y:S01]  /*25f0*/  ISETP.NE.AND P2, PT, R41, RZ, PT ;  /* 0x000000ff2900720c */ /* 0x000fe20003f45270 */
        /* <DEDUP_REMOVED lines=24> */
[----:B------:R-:W-:Y:S02]  /*2780*/  @!P1 VIMNMX R35, PT, PT, R34, R33, !PT ;  /* 0x0000002122239248 */ /* 0x000fe40007fe0100 */
[----:B------:R-:W-:Y:S02]  /*2790*/  ISETP.GE.U32.AND P0, PT, R6, 0x20, PT ;  /* 0x000000200600780c */ /* 0x000fe40003f06070 */
[----:B------:R-:W-:-:S04]  /*27a0*/  @P2 VIMNMX R35, PT, PT, R40, R35, !PT ;  /* 0x0000002328232248 */ /* 0x000fc80007fe0100 */
[----:B------:R-:W-:Y:S02]  /*27b0*/  SEL R35, R40, R35, !P0 ;  /* 0x0000002328237207 */ /* 0x000fe40004000000 */
[----:B------:R-:W-:Y:S02]  /*27c0*/  ISETP.NE.AND P0, PT, R6, RZ, PT ;  /* 0x000000ff0600720c */ /* 0x000fe40003f05270 */
[----:B------:R-:W-:-:S04]  /*27d0*/  VIMNMX R35, PT, PT, R8, R35, !PT ;  /* 0x0000002308237248 */ /* 0x000fc80007fe0100 */
[----:B------:R-:W-:-:S04]  /*27e0*/  SEL R8, R8, R35, !P0 ;  /* 0x0000002308087207 */ /* 0x000fc80004000000 */
        /* <DEDUP_REMOVED lines=23> */
[----:B------:R-:W-:Y:S06]  /*2960*/  BRA `(.L_x_24) ;  /* 0x0000000c00787947 */ /* 0x000fec0003800000 */
.L_x_23:
        /* <DEDUP_REMOVED lines=43> */
[C---:B------:R-:W-:Y:S02]  /*2c20*/  @P2 VIMNMX R33, PT, PT, R40.reuse, R33, !PT ;  /* 0x0000002128212248 */ /* 0x040fe40007fe0100 */
[----:B------:R-:W-:Y:S02]  /*2c30*/  VIMNMX R35, PT, PT, R35, R34, !PT ;  /* 0x0000002223237248 */ /* 0x000fe40007fe0100 */
[----:B------:R-:W-:Y:S01]  /*2c40*/  SEL R42, R40, R33, !P1 ;  /* 0x00000021282a7207 */ /* 0x000fe20004800000 */
[----:B------:R-:W-:Y:S06]  /*2c50*/  @P0 BRA `(.L_x_25) ;  /* 0x00000008003c0947 */ /* 0x000fec0003800000 */
[----:B------:R-:W0:Y:S01]  /*2c60*/  LDC.64 R44, c[0x0][0x390] ;  /* 0x0000e400ff2c7b82 */ /* 0x000e220000000a00 */
[----:B------:R-:W-:Y:S01]  /*2c70*/  ISETP.NE.AND P2, PT, R6, RZ, PT ;  /* 0x000000ff0600720c */ /* 0x000fe20003f45270 */
[----:B------:R-:W-:-:S06]  /*2c80*/  IMAD.U32 R47, RZ, RZ, UR8 ;  /* 0x00000008ff2f7e24 */ /* 0x000fcc000f8e00ff */
[----:B------:R-:W1:Y:S06]  /*2c90*/  LDC R32, c[0x0][0x370] ;  /* 0x0000dc00ff207b82 */ /* 0x000e6c0000000800 */
        /* <DEDUP_REMOVED lines=8> */
.L_x_26:
[----:B------:R-:W-:Y:S05]  /*2d20*/  NANOSLEEP 0x4dd ;  /* 0x000004dd0000795d */ /* 0x000fea0003800000 */
[----:B------:R-:W-:Y:S01]  /*2d30*/  NOP ;  /* 0x0000000000007918 */ /* 0x000fe20000000000 */
.L_x_27:
[----:B------:R-:W0:Y:S01]  /*2d40*/  S2R R32, SR_CTAID.X ;  /* 0x0000000000207919 */ /* 0x000e220000002500 */
[----:B------:R-:W-:-:S04]  /*2d50*/  LOP3.LUT R33, RZ, R6, RZ, 0x33, !PT ;  /* 0x00000006ff217212 */ /* 0x000fc800078e33ff */
[----:B0-----:R-:W-:-:S05]  /*2d60*/  IADD3 R33, PT, PT, R33, UR9, R32 ;  /* 0x0000000921217c10 */ /* 0x001fca000fffe020 */
[----:B------:R-:W-:-:S05]  /*2d70*/  IMAD.WIDE R44, R33, 0x8, R44 ;  /* 0x00000008212c7825 */ /* 0x000fca00078e022c */
[----:B------:R-:W2:Y:S01]  /*2d80*/  LD.E.64.STRONG.GPU R38, desc[UR12][R44.64+0x100] ;  /* 0x0001000c2c267980 */ /* 0x000ea2000c10fb00 */
[----:B------:R-:W-:Y:S01]  /*2d90*/  UMOV UR5, 0xffffffff ;  /* 0xffffffff00057882 */ /* 0x000fe20000000000 */
[----:B--2---:R-:W-:Y:S02]  /*2da0*/  ISETP.NE.AND P0, PT, R38, 0x63, PT ;  /* 0x000000632600780c */ /* 0x004fe40003f05270 */
[----:B------:R-:W-:Y:S11]  /*2db0*/  BRA.DIV UR5, `(.L_x_28) ;  /* 0x0000001a05847947 */ /* 0x000ff6000b800000 */
[----:B------:R-:W-:-:S13]  /*2dc0*/  VOTE.ANY P0, !P0 ;  /* 0x0000000000ff7806 */ /* 0x000fda0004000100 */
.L_x_76:
[----:B------:R-:W-:Y:S05]  /*2dd0*/  @!P0 BRA `(.L_x_29) ;  /* 0x0000000000308947 */ /* 0x000fea0003800000 */
.L_x_33:
[----:B------:R-:W-:Y:S05]  /*2de0*/  YIELD ;  /* 0x0000000000007946 */ /* 0x000fea0003800000 */
[----:B------:R-:W-:Y:S05]  /*2df0*/  @P1 BRA `(.L_x_30) ;  /* 0x0000000000081947 */ /* 0x000fea0003800000 */
[----:B------:R0:W-:Y:S06]  /*2e00*/  MEMBAR.SC.CTA ;  /* 0x0000000000007992 */ /* 0x0001ec0000000000 */
[----:B0-----:R-:W-:Y:S05]  /*2e10*/  BRA `(.L_x_31) ;  /* 0x0000000000087947 */ /* 0x001fea0003800000 */
.L_x_30:
[----:B------:R-:W-:Y:S05]  /*2e20*/  NANOSLEEP 0x288 ;  /* 0x000002880000795d */ /* 0x000fea0003800000 */
[----:B------:R-:W-:Y:S01]  /*2e30*/  NOP ;  /* 0x0000000000007918 */ /* 0x000fe20000000000 */
.L_x_31:
[----:B------:R-:W2:Y:S01]  /*2e40*/  LD.E.64.STRONG.GPU R38, desc[UR12][R44.64+0x100] ;  /* 0x0001000c2c267980 */ /* 0x000ea2000c10fb00 */
[----:B------:R-:W-:Y:S01]  /*2e50*/  UMOV UR5, 0xffffffff ;  /* 0xffffffff00057882 */ /* 0x000fe20000000000 */
[----:B--2---:R-:W-:Y:S02]  /*2e60*/  ISETP.NE.AND P0, PT, R38, 0x63, PT ;  /* 0x000000632600780c */ /* 0x004fe40003f05270 */
[----:B------:R-:W-:Y:S11]  /*2e70*/  BRA.DIV UR5, `(.L_x_32) ;  /* 0x0000001a05747947 */ /* 0x000ff6000b800000 */
[----:B------:R-:W-:-:S13]  /*2e80*/  VOTE.ANY P0, !P0 ;  /* 0x0000000000ff7806 */ /* 0x000fda0004000100 */
.L_x_79:
[----:B------:R-:W-:Y:S05]  /*2e90*/  @P0 BRA `(.L_x_33) ;  /* 0xfffffffc00d00947 */ /* 0x000fea000383ffff */
.L_x_29:
[----:B------:R-:W0:Y:S01]  /*2ea0*/  S2UR UR5, SR_CTAID.X ;  /* 0x00000000000579c3 */ /* 0x000e220000002500 */
[----:B------:R-:W-:Y:S01]  /*2eb0*/  LOP3.LUT R48, RZ, R6, RZ, 0x33, !PT ;  /* 0x00000006ff307212 */ /* 0x000fe200078e33ff */
[----:B------:R-:W-:Y:S01]  /*2ec0*/  IMAD.MOV.U32 R50, RZ, RZ, R39 ;  /* 0x000000ffff327224 */ /* 0x000fe200078e0027 */
[----:B------:R-:W-:-:S05]  /*2ed0*/  ISETP.NE.AND P3, PT, R38, 0x65, PT ;  /* 0x000000652600780c */ /* 0x000fca0003f65270 */
[----:B------:R-:W0:Y:S02]  /*2ee0*/  LDC R33, c[0x0][0x398] ;  /* 0x0000e600ff217b82 */ /* 0x000e240000000800 */
[----:B0-----:R-:W-:Y:S01]  /*2ef0*/  IADD3 R48, PT, PT, R48, UR5, R33 ;  /* 0x0000000530307c10 */ /* 0x001fe2000fffe021 */
[----:B------:R-:W-:-:S03]  /*2f00*/  UMOV UR5, 0xffffffff ;  /* 0xffffffff00057882 */ /* 0x000fc60000000000 */
[----:B------:R-:W-:Y:S05]  /*2f10*/  BRA.DIV UR5, `(.L_x_34) ;  /* 0x0000001a056c7947 */ /* 0x000fea000b800000 */
[----:B------:R-:W0:Y:S01]  /*2f20*/  S2R R43, SR_GEMASK ;  /* 0x00000000002b7919 */ /* 0x000e220000003c00 */
[----:B------:R-:W-:Y:S01]  /*2f30*/  VOTE.ANY R32, PT, !P3 ;  /* 0x0000000000207806 */ /* 0x000fe200058e0100 */
[----:B------:R-:W-:-:S03]  /*2f40*/  VIADD R34, R41, 0x10 ;  /* 0x0000001029227836 */ /* 0x000fc60000000000 */
[----:B0-----:R-:W-:-:S05]  /*2f50*/  LOP3.LUT R32, R32, 0x80000000, R43, 0xec, !PT ;  /* 0x8000000020207812 */ /* 0x001fca00078eec2b */
[----:B------:R-:W-:-:S05]  /*2f60*/  VIADD R33, R32, 0xffffffff ;  /* 0xffffffff20217836 */ /* 0x000fca0000000000 */
[----:B------:R-:W-:Y:S01]  /*2f70*/  LOP3.LUT R33, R32, R33, RZ, 0xc, !PT ;  /* 0x0000002120217212 */ /* 0x000fe200078e0cff */
[----:B------:R-:W-:-:S03]  /*2f80*/  VIADD R32, R41, 0x2 ;  /* 0x0000000229207836 */ /* 0x000fc60000000000 */
[----:B------:R-:W0:Y:S02]  /*2f90*/  POPC R39, R33 ;  /* 0x0000002100277309 */ /* 0x000e240000000000 */
[----:B0-----:R-:W0:Y:S01]  /*2fa0*/  SHFL.DOWN PT, R40, R50, 0x1, R39 ;  /* 0x0820000032287989 */ /* 0x001e2200000e0027 */
[-C--:B------:R-:W-:Y:S02]  /*2fb0*/  ISETP.GE.AND P0, PT, R41, R39.reuse, PT ;  /* 0x000000272900720c */ /* 0x080fe40003f06270 */
[----:B------:R-:W-:-:S11]  /*2fc0*/  ISETP.GT.AND P3, PT, R34, R39, PT ;  /* 0x000000272200720c */ /* 0x000fd60003f64270 */
[----:B0-----:R-:W-:Y:S02]  /*2fd0*/  @!P0 VIMNMX R50, PT, PT, R40, R50, !PT ;  /* 0x0000003228328248 */ /* 0x001fe40007fe0100 */
[----:B------:R-:W-:Y:S01]  /*2fe0*/  ISETP.GT.AND P0, PT, R32, R39, PT ;  /* 0x000000272000720c */ /* 0x000fe20003f04270 */
[----:B------:R-:W-:Y:S02]  /*2ff0*/  VIADD R32, R41, 0x4 ;  /* 0x0000000429207836 */ /* 0x000fe40000000000 */
[----:B------:R-:W0:Y:S10]  /*3000*/  SHFL.DOWN PT, R40, R50, 0x2, R39 ;  /* 0x0840000032287989 */ /* 0x000e3400000e0027 */
[----:B0-----:R-:W-:-:S02]  /*3010*/  @!P0 VIMNMX R50, PT, PT, R50, R40, !PT ;  /* 0x0000002832328248 */ /* 0x001fc40007fe0100 */
[----:B------:R-:W-:Y:S01]  /*3020*/  ISETP.GT.AND P0, PT, R32, R39, PT ;  /* 0x000000272000720c */ /* 0x000fe20003f04270 */
[----:B------:R-:W-:Y:S02]  /*3030*/  VIADD R32, R41, 0x8 ;  /* 0x0000000829207836 */ /* 0x000fe40000000000 */
[----:B------:R-:W0:Y:S10]  /*3040*/  SHFL.DOWN PT, R40, R50, 0x4, R39 ;  /* 0x0880000032287989 */ /* 0x000e3400000e0027 */
[----:B0-----:R-:W-:-:S02]  /*3050*/  @!P0 VIMNMX R50, PT, PT, R50, R40, !PT ;  /* 0x0000002832328248 */ /* 0x001fc40007fe0100 */
[----:B------:R-:W-:Y:S02]  /*3060*/  ISETP.GT.AND P0, PT, R32, R39, PT ;  /* 0x000000272000720c */ /* 0x000fe40003f04270 */
[----:B------:R-:W0:Y:S01]  /*3070*/  LDC.64 R32, c[0x0][0x390] ;  /* 0x0000e400ff207b82 */ /* 0x000e220000000a00 */
[----:B------:R-:W1:Y:S01]  /*3080*/  SHFL.DOWN PT, R40, R50, 0x8, R39 ;  /* 0x0900000032287989 */ /* 0x000e6200000e0027 */
[----:B0-----:R-:W-:-:S09]  /*3090*/  IADD3 R44, P4, PT, R32, 0x100, RZ ;  /* 0x00000100202c7810 */ /* 0x001fd20007f9e0ff */
[----:B-1----:R-:W-:Y:S02]  /*30a0*/  @!P0 VIMNMX R50, PT, PT, R50, R40, !PT ;  /* 0x0000002832328248 */ /* 0x002fe40007fe0100 */
[----:B------:R-:W-:Y:S01]  /*30b0*/  ISETP.NE.AND P0, PT, R38, 0x65, PT ;  /* 0x000000652600780c */ /* 0x000fe20003f05270 */
[----:B------:R-:W-:Y:S02]  /*30c0*/  IMAD.X R45, RZ, RZ, R33, P4 ;  /* 0x000000ffff2d7224 */ /* 0x000fe400020e0621 */
[----:B------:R-:W0:Y:S10]  /*30d0*/  SHFL.DOWN PT, R40, R50, 0x10, R39 ;  /* 0x0a00000032287989 */ /* 0x000e3400000e0027 */
[----:B------:R-:W-:-:S02]  /*30e0*/  VOTE.ALL P0, P0 ;  /* 0x0000000000ff7806 */ /* 0x000fc40000000000 */
[----:B0-----:R-:W-:-:S11]  /*30f0*/  @!P3 VIMNMX R50, PT, PT, R50, R40, !PT ;  /* 0x000000283232b248 */ /* 0x001fd60007fe0100 */
.L_x_88:
[----:B------:R-:W-:Y:S05]  /*3100*/  @!P0 BRA `(.L_x_35) ;  /* 0x0000000000d48947 */ /* 0x000fea0003800000 */
.L_x_43:
[----:B------:R-:W-:-:S05]  /*3110*/  IMAD.WIDE R52, R48, 0x8, R44 ;  /* 0x0000000830347825 */ /* 0x000fca00078e022c */
[----:B------:R-:W2:Y:S01]  /*3120*/  LD.E.64.STRONG.GPU R38, desc[UR12][R52.64+-0x100] ;  /* 0xffff000c34267980 */ /* 0x000ea2000c10fb00 */
[----:B------:R-:W-:Y:S05]  /*3130*/  YIELD ;  /* 0x0000000000007946 */ /* 0x000fea0003800000 */
[----:B------:R-:W-:Y:S01]  /*3140*/  UMOV UR5, 0xffffffff ;  /* 0xffffffff00057882 */ /* 0x000fe20000000000 */
[----:B--2---:R-:W-:Y:S02]  /*3150*/  ISETP.NE.AND P0, PT, R38, 0x63, PT ;  /* 0x000000632600780c */ /* 0x004fe40003f05270 */
[----:B------:R-:W-:Y:S11]  /*3160*/  BRA.DIV UR5, `(.L_x_36) ;  /* 0x0000001a05c87947 */ /* 0x000ff6000b800000 */
[----:B------:R-:W-:-:S13]  /*3170*/  VOTE.ANY P0, !P0 ;  /* 0x0000000000ff7806 */ /* 0x000fda0004000100 */
.L_x_91:
[----:B------:R-:W-:Y:S05]  /*3180*/  @!P0 BRA `(.L_x_37) ;  /* 0x0000000000308947 */ /* 0x000fea0003800000 */
.L_x_41:
[----:B------:R-:W-:Y:S05]  /*3190*/  YIELD ;  /* 0x0000000000007946 */ /* 0x000fea0003800000 */
[----:B------:R-:W-:Y:S05]  /*31a0*/  @P1 BRA `(.L_x_38) ;  /* 0x0000000000081947 */ /* 0x000fea0003800000 */
[----:B------:R0:W-:Y:S06]  /*31b0*/  MEMBAR.SC.CTA ;  /* 0x0000000000007992 */ /* 0x0001ec0000000000 */
[----:B0-----:R-:W-:Y:S05]  /*31c0*/  BRA `(.L_x_39) ;  /* 0x0000000000087947 */ /* 0x001fea0003800000 */
.L_x_38:
[----:B------:R-:W-:Y:S05]  /*31d0*/  NANOSLEEP 0x288 ;  /* 0x000002880000795d */ /* 0x000fea0003800000 */
[----:B------:R-:W-:Y:S01]  /*31e0*/  NOP ;  /* 0x0000000000007918 */ /* 0x000fe20000000000 */
.L_x_39:
[----:B------:R-:W2:Y:S01]  /*31f0*/  LD.E.64.STRONG.GPU R38, desc[UR12][R52.64+-0x100] ;  /* 0xffff000c34267980 */ /* 0x000ea2000c10fb00 */
[----:B------:R-:W-:Y:S01]  /*3200*/  UMOV UR5, 0xffffffff ;  /* 0xffffffff00057882 */ /* 0x000fe20000000000 */
[----:B--2---:R-:W-:Y:S02]  /*3210*/  ISETP.NE.AND P0, PT, R38, 0x63, PT ;  /* 0x000000632600780c */ /* 0x004fe40003f05270 */
[----:B------:R-:W-:Y:S11]  /*3220*/  BRA.DIV UR5, `(.L_x_40) ;  /* 0x0000001a05b87947 */ /* 0x000ff6000b800000 */
[----:B------:R-:W-:-:S13]  /*3230*/  VOTE.ANY P0, !P0 ;  /* 0x0000000000ff7806 */ /* 0x000fda0004000100 */
.L_x_94:
[----:B------:R-:W-:Y:S05]  /*3240*/  @P0 BRA `(.L_x_41) ;  /* 0xfffffffc00d00947 */ /* 0x000fea000383ffff */
.L_x_37:
[----:B------:R-:W-:Y:S01]  /*3250*/  UMOV UR5, 0xffffffff ;  /* 0xffffffff00057882 */ /* 0x000fe20000000000 */
[----:B------:R-:W-:Y:S01]  /*3260*/  ISETP.NE.AND P0, PT, R38, 0x65, PT ;  /* 0x000000652600780c */ /* 0x000fe20003f05270 */
[----:B------:R-:W-:Y:S01]  /*3270*/  IMAD.MOV.U32 R49, RZ, RZ, R39 ;  /* 0x000000ffff317224 */ /* 0x000fe200078e0027 */
[----:B------:R-:W-:Y:S11]  /*3280*/  BRA.DIV UR5, `(.L_x_42) ;  /* 0x0000001a05c07947 */ /* 0x000ff6000b800000 */
[----:B------:R-:W-:Y:S01]  /*3290*/  VOTE.ANY R32, PT, !P0 ;  /* 0x0000000000207806 */ /* 0x000fe200040e0100 */
[----:B------:R-:W-:-:S03]  /*32a0*/  VIADD R48, R48, 0xffffffe0 ;  /* 0xffffffe030307836 */ /* 0x000fc60000000000 */
[----:B------:R-:W-:-:S05]  /*32b0*/  LOP3.LUT R32, R32, 0x80000000, R43, 0xec, !PT ;  /* 0x8000000020207812 */ /* 0x000fca00078eec2b */
[----:B------:R-:W-:-:S05]  /*32c0*/  VIADD R33, R32, 0xffffffff ;  /* 0xffffffff20217836 */ /* 0x000fca0000000000 */
[----:B------:R-:W-:Y:S01]  /*32d0*/  LOP3.LUT R33, R32, R33, RZ, 0xc, !PT ;  /* 0x0000002120217212 */ /* 0x000fe200078e0cff */
[----:B------:R-:W-:-:S03]  /*32e0*/  VIADD R32, R41, 0x2 ;  /* 0x0000000229207836 */ /* 0x000fc60000000000 */
[----:B------:R-:W0:Y:S02]  /*32f0*/  POPC R39, R33 ;  /* 0x0000002100277309 */ /* 0x000e240000000000 */
[----:B0-----:R-:W0:Y:S01]  /*3300*/  SHFL.DOWN PT, R40, R49, 0x1, R39 ;  /* 0x0820000031287989 */ /* 0x001e2200000e0027 */
[----:B------:R-:W-:-:S13]  /*3310*/  ISETP.GE.AND P0, PT, R41, R39, PT ;  /* 0x000000272900720c */ /* 0x000fda0003f06270 */
        /* <DEDUP_REMOVED lines=9> */
[-C--:B------:R-:W-:Y:S01]  /*33b0*/  ISETP.GT.AND P0, PT, R32, R39.reuse, PT ;  /* 0x000000272000720c */ /* 0x080fe20003f04270 */
[----:B------:R-:W-:Y:S02]  /*33c0*/  VIADD R32, R41, 0x10 ;  /* 0x0000001029207836 */ /* 0x000fe40000000000 */
[----:B------:R-:W0:Y:S03]  /*33d0*/  SHFL.DOWN PT, R40, R49, 0x8, R39 ;  /* 0x0900000031287989 */ /* 0x000e2600000e0027 */
[----:B------:R-:W-:-:S07]  /*33e0*/  ISETP.GT.AND P3, PT, R32, R39, PT ;  /* 0x000000272000720c */ /* 0x000fce0003f64270 */
[----:B0-----:R-:W-:Y:S02]  /*33f0*/  @!P0 VIMNMX R49, PT, PT, R49, R40, !PT ;  /* 0x0000002831318248 */ /* 0x001fe40007fe0100 */
[----:B------:R-:W-:-:S03]  /*3400*/  ISETP.NE.AND P0, PT, R38, 0x65, PT ;  /* 0x000000652600780c */ /* 0x000fc60003f05270 */
[----:B------:R-:W0:Y:S10]  /*3410*/  SHFL.DOWN PT, R40, R49, 0x10, R39 ;  /* 0x0a00000031287989 */ /* 0x000e3400000e0027 */
[----:B------:R-:W-:-:S02]  /*3420*/  VOTE.ALL P0, P0 ;  /* 0x0000000000ff7806 */ /* 0x000fc40000000000 */
[----:B0-----:R-:W-:-:S04]  /*3430*/  @!P3 VIMNMX R49, PT, PT, R49, R40, !PT ;  /* 0x000000283131b248 */ /* 0x001fc80007fe0100 */
[----:B------:R-:W-:-:S07]  /*3440*/  VIMNMX R50, PT, PT, R49, R50, !PT ;  /* 0x0000003231327248 */ /* 0x000fce0007fe0100 */
.L_x_103:
[----:B------:R-:W-:Y:S05]  /*3450*/  @P0 BRA `(.L_x_43) ;  /* 0xfffffffc002c0947 */ /* 0x000fea000383ffff */
.L_x_35:
[----:B------:R-:W-:Y:S01]  /*3460*/  ISETP.NE.AND P0, PT, R41, RZ, PT ;  /* 0x000000ff2900720c */ /* 0x000fe20003f05270 */
[----:B------:R-:W0:Y:S01]  /*3470*/  @!P2 S2R R33, SR_CgaCtaId ;  /* 0x000000000021a919 */ /* 0x000e220000008800 */
[----:B------:R-:W-:Y:S01]  /*3480*/  @!P2 MOV R32, 0x400 ;  /* 0x000004000020a802 */ /* 0x000fe20000000f00 */
[----:B------:R-:W-:Y:S01]  /*3490*/  @!P2 IMAD.MOV.U32 R34, RZ, RZ, 0x65 ;  /* 0x00000065ff22a424 */ /* 0x000fe200078e00ff */
[----:B------:R-:W-:-:S05]  /*34a0*/  @!P2 VIMNMX R35, PT, PT, R35, R50, !PT ;  /* 0x000000322323a248 */ /* 0x000fca0007fe0100 */
[----:B------:R1:W-:Y:S04]  /*34b0*/  @!P2 ST.E.64.STRONG.GPU desc[UR12][R46.64+0x100], R34 ;  /* 0x000100222e00a985 */ /* 0x0003e8000c10fb0c */
[----:B------:R-:W2:Y:S01]  /*34c0*/  @!P0 S2R R39, SR_CgaCtaId ;  /* 0x0000000000278919 */ /* 0x000ea20000008800 */
[----:B------:R-:W-:Y:S02]  /*34d0*/  @!P0 MOV R38, 0x400 ;  /* 0x0000040000268802 */ /* 0x000fe40000000f00 */
[----:B0-----:R-:W-:Y:S01]  /*34e0*/  @!P2 LEA R32, R33, R32, 0x18 ;  /* 0x000000202120a211 */ /* 0x001fe200078ec0ff */
[----:B------:R-:W-:Y:S02]  /*34f0*/  IMAD.MOV.U32 R33, RZ, RZ, R42 ;  /* 0x000000ffff217224 */ /* 0x000fe400078e002a */
[----:B------:R-:W-:-:S02]  /*3500*/  @!P0 IMAD.MOV.U32 R33, RZ, RZ, R50 ;  /* 0x000000ffff218224 */ /* 0x000fc400078e0032 */
[----:B------:R1:W-:Y:S04]  /*3510*/  @!P2 STS [R32+0x8], R35 ;  /* 0x000008232000a388 */ /* 0x0003e80000000800 */
[----:B------:R1:W-:Y:S01]  /*3520*/  @!P2 STS [R32+0x4], R50 ;  /* 0x000004322000a388 */ /* 0x0003e20000000800 */
[----:B--2---:R-:W-:-:S05]  /*3530*/  @!P0 LEA R39, R39, R38, 0x18 ;  /* 0x0000002627278211 */ /* 0x004fca00078ec0ff */
[----:B------:R1:W-:Y:S02]  /*3540*/  @!P0 STS [R39+0x24], R50 ;  /* 0x0000243227008388 */ /* 0x0003e40000000800 */
.L_x_25:
[----:B------:R-:W-:Y:S05]  /*3550*/  WARPSYNC.ALL ;  /* 0x0000000000007948 */ /* 0x000fea0003800000 */
[----:B------:R-:W0:Y:S08]  /*3560*/  S2UR UR5, SR_CgaCtaId ;  /* 0x00000000000579c3 */ /* 0x000e300000008800 */
[----:B------:R-:W-:Y:S01]  /*3570*/  BAR.SYNC.DEFER_BLOCKING 0x0 ;  /* 0x0000000000007b1d */ /* 0x000fe20000010000 */
[----:B------:R-:W-:-:S05]  /*3580*/  ISETP.NE.AND P0, PT, R6, RZ, PT ;  /* 0x000000ff0600720c */ /* 0x000fca0003f05270 */
[----:B------:R-:W-:Y:S02]  /*3590*/  UMOV UR4, 0x400 ;  /* 0x0000040000047882 */ /* 0x000fe40000000000 */
[----:B0-----:R-:W-:-:S09]  /*35a0*/  ULEA UR4, UR5, UR4, 0x18 ;  /* 0x0000000405047291 */ /* 0x001fd2000f8ec0ff */
[----:B-1----:R-:W0:Y:S02]  /*35b0*/  LDS R32, [UR4+0x24] ;  /* 0x00002404ff207984 */ /* 0x002e240008000800 */
        /* <DEDUP_REMOVED lines=25> */
.L_x_24:
[----:B------:R-:W-:Y:S01]  /*3750*/  BAR.SYNC.DEFER_BLOCKING 0x0 ;  /* 0x0000000000007b1d */ /* 0x000fe20000010000 */
[----:B------:R-:W-:Y:S01]  /*3760*/  ISETP.NE.AND P0, PT, R6, RZ, PT ;  /* 0x000000ff0600720c */ /* 0x000fe20003f05270 */
[----:B------:R-:W-:-:S04]  /*3770*/  IMAD.U32 R38, RZ, RZ, UR6 ;  /* 0x00000006ff267e24 */ /* 0x000fc8000f8e00ff */
[----:B------:R-:W0:Y:S01]  /*3780*/  LDCU.64 UR8, c[0x0][0x388] ;  /* 0x00007100ff0877ac */ /* 0x000e220008000a00 */
[----:B------:R-:W1:Y:S01]  /*3790*/  S2R R6, SR_TID.X ;  /* 0x0000000000067919 */ /* 0x000e620000002100 */
[----:B------:R1:W-:Y:S04]  /*37a0*/  STS.128 [R0], R8 ;  /* 0x0000000800007388 */ /* 0x0003e80000000c00 */
[----:B------:R-:W-:Y:S04]  /*37b0*/  STS.128 [R0+0x10], R12 ;  /* 0x0000100c00007388 */ /* 0x000fe80000000c00 */
[----:B------:R2:W-:Y:S04]  /*37c0*/  STS.128 [R0+0x20], R16 ;  /* 0x0000201000007388 */ /* 0x0005e80000000c00 */
[----:B------:R-:W-:Y:S04]  /*37d0*/  STS.128 [R0+0x30], R20 ;  /* 0x0000301400007388 */ /* 0x000fe80000000c00 */
[----:B------:R-:W-:Y:S01]  /*37e0*/  STS.128 [R0+0x40], R24 ;  /* 0x0000401800007388 */ /* 0x000fe20000000c00 */
[----:B-1----:R-:W-:-:S02]  /*37f0*/  LOP3.LUT R8, R6, 0x1f, RZ, 0xc0, !PT ;  /* 0x0000001f06087812 */ /* 0x002fc400078ec0ff */
[----:B------:R-:W-:Y:S01]  /*3800*/  LOP3.LUT R6, R6, 0x3e0, RZ, 0xc0, !PT ;  /* 0x000003e006067812 */ /* 0x000fe200078ec0ff */
[----:B------:R-:W-:Y:S01]  /*3810*/  STS.128 [R0+0x50], R28 ;  /* 0x0000501c00007388 */ /* 0x000fe20000000c00 */
[----:B------:R-:W-:-:S03]  /*3820*/  NOP ;  /* 0x0000000000007918 */ /* 0x000fc60000000000 */
[----:B------:R-:W-:Y:S01]  /*3830*/  LDS R32, [R2] ;  /* 0x0000000002207984 */ /* 0x000fe20000000800 */
[----:B------:R-:W-:-:S03]  /*3840*/  IMAD R6, R6, 0x18, R8 ;  /* 0x0000001806067824 */ /* 0x000fc600078e0208 */
[----:B------:R-:W-:Y:S01]  /*3850*/  LDS R34, [R2+0x80] ;  /* 0x0000800002227984 */ /* 0x000fe20000000800 */
[----:B--2---:R-:W-:-:S03]  /*3860*/  VIADD R16, R6, 0x40 ;  /* 0x0000004006107836 */ /* 0x004fc60000000000 */
[----:B------:R-:W-:Y:S04]  /*3870*/  LDS R10, [R2+0x100] ;  /* 0x00010000020a7984 */ /* 0x000fe80000000800 */
        /* <DEDUP_REMOVED lines=20> */
[----:B------:R1:W-:Y:S04]  /*39c0*/  LDS R25, [R2+0xb80] ;  /* 0x000b800002197984 */ /* 0x0003e80000000800 */
[----:B------:R-:W-:Y:S01]  /*39d0*/  @!P0 STS [UR4+0x3000], R38 ;  /* 0x00300026ff008988 */ /* 0x000fe20008000804 */
[----:B------:R-:W-:Y:S01]  /*39e0*/  BAR.SYNC.DEFER_BLOCKING 0x0 ;  /* 0x0000000000007b1d */ /* 0x000fe20000010000 */
[----:B------:R-:W-:-:S05]  /*39f0*/  IADD3 R9, P0, PT, R5, UR10, RZ ;  /* 0x0000000a05097c10 */ /* 0x000fca000ff1e0ff */
[----:B------:R-:W-:Y:S01]  /*3a00*/  IMAD.X R12, RZ, RZ, UR11, P0 ;  /* 0x0000000bff0c7e24 */ /* 0x000fe200080e06ff */
[C---:B0-----:R-:W-:Y:S01]  /*3a10*/  LEA R8, P0, R9.reuse, UR8, 0x2 ;  /* 0x0000000809087c11 */ /* 0x041fe2000f8010ff */
[----:B------:R-:W1:Y:S03]  /*3a20*/  S2R R14, SR_TID.X ;  /* 0x00000000000e7919 */ /* 0x000e660000002100 */
[----:B------:R-:W-:Y:S01]  /*3a30*/  LEA.HI.X R9, R9, UR9, R12, 0x2, P0 ;  /* 0x0000000909097c11 */ /* 0x000fe200080f140c */
[----:B------:R-:W-:Y:S01]  /*3a40*/  VIADD R12, R6, 0x20 ;  /* 0x00000020060c7836 */ /* 0x000fe20000000000 */
[----:B------:R-:W0:Y:S01]  /*3a50*/  LDS R0, [UR4+0x3000] ;  /* 0x00300004ff007984 */ /* 0x000e220008000800 */
[C---:B-1----:R-:W-:Y:S02]  /*3a60*/  LOP3.LUT R2, R14.reuse, 0x3e0, RZ, 0xc0, !PT ;  /* 0x000003e00e027812 */ /* 0x042fe400078ec0ff */
[----:B------:R-:W-:-:S05]  /*3a70*/  LOP3.LUT R14, R14, 0x1f, RZ, 0xc0, !PT ;  /* 0x0000001f0e0e7812 */ /* 0x000fca00078ec0ff */
[----:B------:R-:W-:Y:S02]  /*3a80*/  IMAD R2, R2, 0x18, R14 ;  /* 0x0000001802027824 */ /* 0x000fe400078e020e */
[C---:B------:R-:W-:Y:S01]  /*3a90*/  VIADD R14, R6.reuse, 0xa0 ;  /* 0x000000a0060e7836 */ /* 0x040fe20000000000 */
[-C--:B0-----:R-:W-:Y:S01]  /*3aa0*/  ISETP.GE.AND P2, PT, R5, R0.reuse, PT ;  /* 0x000000000500720c */ /* 0x081fe20003f46270 */
[----:B------:R-:W-:Y:S01]  /*3ab0*/  VIADD R5, R6, 0x60 ;  /* 0x0000006006057836 */ /* 0x000fe20000000000 */
[-C--:B------:R-:W-:Y:S01]  /*3ac0*/  ISETP.GE.AND P6, PT, R12, R0.reuse, PT ;  /* 0x000000000c00720c */ /* 0x080fe20003fc6270 */
[----:B------:R-:W-:Y:S01]  /*3ad0*/  VIADD R12, R6, 0x80 ;  /* 0x00000080060c7836 */ /* 0x000fe20000000000 */
[-C--:B------:R-:W-:Y:S01]  /*3ae0*/  ISETP.GE.AND P5, PT, R16, R0.reuse, PT ;  /* 0x000000001000720c */ /* 0x080fe20003fa6270 */
[C---:B------:R-:W-:Y:S01]  /*3af0*/  VIADD R16, R6.reuse, 0xc0 ;  /* 0x000000c006107836 */ /* 0x040fe20000000000 */
[-C--:B------:R-:W-:Y:S01]  /*3b00*/  ISETP.GE.AND P1, PT, R5, R0.reuse, PT ;  /* 0x000000000500720c */ /* 0x080fe20003f26270 */
[----:B------:R-:W-:Y:S01]  /*3b10*/  VIADD R5, R6, 0xe0 ;  /* 0x000000e006057836 */ /* 0x000fe20000000000 */
[-C--:B------:R-:W-:Y:S01]  /*3b20*/  ISETP.GE.AND P0, PT, R12, R0.reuse, PT ;  /* 0x000000000c00720c */ /* 0x080fe20003f06270 */
[----:B------:R-:W-:Y:S01]  /*3b30*/  VIADD R12, R6, 0x100 ;  /* 0x00000100060c7836 */ /* 0x000fe20000000000 */
[----:B------:R-:W-:-:S02]  /*3b40*/  ISETP.GE.AND P3, PT, R16, R0, PT ;  /* 0x000000001000720c */ /* 0x000fc40003f66270 */
[-C--:B------:R-:W-:Y:S01]  /*3b50*/  ISETP.GE.AND P4, PT, R14, R0.reuse, PT ;  /* 0x000000000e00720c */ /* 0x080fe20003f86270 */
[----:B------:R-:W-:Y:S01]  /*3b60*/  @!P2 STG.E desc[UR12][R8.64], R32 ;  /* 0x000000200800a986 */ /* 0x000fe2000c10190c */
[-C--:B------:R-:W-:Y:S01]  /*3b70*/  ISETP.GE.AND P2, PT, R5, R0.reuse, PT ;  /* 0x000000000500720c */ /* 0x080fe20003f46270 */
[C---:B------:R-:W-:Y:S02]  /*3b80*/  VIADD R5, R6.reuse, 0x120 ;  /* 0x0000012006057836 */ /* 0x040fe40000000000 */
[----:B------:R0:W-:Y:S03]  /*3b90*/  @!P5 STG.E desc[UR12][R8.64+0x100], R10 ;  /* 0x0001000a0800d986 */ /* 0x0001e6000c10190c */
[-C--:B------:R-:W-:Y:S01]  /*3ba0*/  ISETP.GE.AND P5, PT, R5, R0.reuse, PT ;  /* 0x000000000500720c */ /* 0x080fe20003fa6270 */
[----:B------:R-:W-:Y:S01]  /*3bb0*/  VIADD R5, R6, 0x160 ;  /* 0x0000016006057836 */ /* 0x000fe20000000000 */
[----:B------:R-:W-:Y:S01]  /*3bc0*/  @!P6 STG.E desc[UR12][R8.64+0x80], R34 ;  /* 0x000080220800e986 */ /* 0x000fe2000c10190c */
[----:B------:R-:W-:Y:S01]  /*3bd0*/  ISETP.GE.AND P6, PT, R12, R0, PT ;  /* 0x000000000c00720c */ /* 0x000fe20003fc6270 */
[----:B------:R-:W-:-:S02]  /*3be0*/  VIADD R12, R6, 0x140 ;  /* 0x00000140060c7836 */ /* 0x000fc40000000000 */
[----:B------:R1:W-:Y:S01]  /*3bf0*/  @!P0 STG.E desc[UR12][R8.64+0x200], R51 ;  /* 0x0002003308008986 */ /* 0x0003e2000c10190c */
[-C--:B------:R-:W-:Y:S01]  /*3c00*/  ISETP.GE.AND P0, PT, R5, R0.reuse, PT ;  /* 0x000000000500720c */ /* 0x080fe20003f06270 */
[C---:B------:R-:W-:Y:S02]  /*3c10*/  VIADD R5, R6.reuse, 0x1a0 ;  /* 0x000001a006057836 */ /* 0x040fe40000000000 */
[----:B------:R2:W-:Y:S01]  /*3c20*/  @!P3 STG.E desc[UR12][R8.64+0x300], R47 ;  /* 0x0003002f0800b986 */ /* 0x0005e2000c10190c */
[C---:B0-----:R-:W-:Y:S02]  /*3c30*/  VIADD R10, R6.reuse, 0x1c0 ;  /* 0x000001c0060a7836 */ /* 0x041fe40000000000 */
[-C--:B------:R-:W-:Y:S01]  /*3c40*/  ISETP.GE.AND P3, PT, R5, R0.reuse, PT ;  /* 0x000000000500720c */ /* 0x080fe20003f66270 */
[----:B------:R-:W-:Y:S01]  /*3c50*/  VIADD R5, R6, 0x1e0 ;  /* 0x000001e006057836 */ /* 0x000fe20000000000 */
[----:B------:R2:W-:Y:S01]  /*3c60*/  @!P1 STG.E desc[UR12][R8.64+0x180], R53 ;  /* 0x0001803508009986 */ /* 0x0005e2000c10190c */
[----:B------:R-:W-:Y:S01]  /*3c70*/  ISETP.GE.AND P1, PT, R12, R0, PT ;  /* 0x000000000c00720c */ /* 0x000fe20003f26270 */
[----:B------:R-:W-:-:S02]  /*3c80*/  VIADD R12, R6, 0x180 ;  /* 0x00000180060c7836 */ /* 0x000fc40000000000 */
[----:B------:R2:W-:Y:S01]  /*3c90*/  @!P6 STG.E desc[UR12][R8.64+0x400], R43 ;  /* 0x0004002b0800e986 */ /* 0x0005e2000c10190c */
[-C--:B------:R-:W-:Y:S01]  /*3ca0*/  ISETP.GE.AND P6, PT, R5, R0.reuse, PT ;  /* 0x000000000500720c */ /* 0x080fe20003fc6270 */
[----:B-1----:R-:W-:Y:S02]  /*3cb0*/  VIADD R51, R6, 0x200 ;  /* 0x0000020006337836 */ /* 0x002fe40000000000 */
[----:B------:R2:W-:Y:S01]  /*3cc0*/  @!P4 STG.E desc[UR12][R8.64+0x280], R49 ;  /* 0x000280310800c986 */ /* 0x0005e2000c10190c */
[-C--:B------:R-:W-:Y:S01]  /*3cd0*/  ISETP.GE.AND P4, PT, R12, R0.reuse, PT ;  /* 0x000000000c00720c */ /* 0x080fe20003f86270 */
[----:B------:R-:W-:Y:S02]  /*3ce0*/  VIADD R5, R6, 0x220 ;  /* 0x0000022006057836 */ /* 0x000fe40000000000 */
[----:B------:R2:W-:Y:S01]  /*3cf0*/  @!P2 STG.E desc[UR12][R8.64+0x380], R45 ;  /* 0x0003802d0800a986 */ /* 0x0005e2000c10190c */
[----:B------:R-:W-:-:S03]  /*3d00*/  ISETP.GE.AND P2, PT, R10, R0, PT ;  /* 0x000000000a00720c */ /* 0x000fc60003f46270 */
[----:B------:R2:W-:Y:S01]  /*3d10*/  @!P5 STG.E desc[UR12][R8.64+0x480], R39 ;  /* 0x000480270800d986 */ /* 0x0005e2000c10190c */
[----:B------:R-:W-:-:S03]  /*3d20*/  ISETP.GE.AND P5, PT, R51, R0, PT ;  /* 0x000000003300720c */ /* 0x000fc60003fa6270 */
        /* <DEDUP_REMOVED lines=15> */
[----:B------:R2:W-:Y:S04]  /*3e20*/  @!P1 STG.E desc[UR12][R8.64+0x880], R21 ;  /* 0x0008801508009986 */ /* 0x0005e8000c10190c */
[----:B------:R2:W-:Y:S04]  /*3e30*/  @!P0 STG.E desc[UR12][R8.64+0x900], R19 ;  /* 0x0009001308008986 */ /* 0x0005e8000c10190c */
[----:B------:R2:W-:Y:S04]  /*3e40*/  @!P4 STG.E desc[UR12][R8.64+0x980], R17 ;  /* 0x000980110800c986 */ /* 0x0005e8000c10190c */
[----:B------:R2:W-:Y:S04]  /*3e50*/  @!P3 STG.E desc[UR12][R8.64+0xa00], R15 ;  /* 0x000a000f0800b986 */ /* 0x0005e8000c10190c */
[----:B------:R2:W-:Y:S04]  /*3e60*/  @!P2 STG.E desc[UR12][R8.64+0xa80], R13 ;  /* 0x000a800d0800a986 */ /* 0x0005e8000c10190c */
[----:B------:R2:W-:Y:S01]  /*3e70*/  @!P6 STG.E desc[UR12][R8.64+0xb00], R11 ;  /* 0x000b000b0800e986 */ /* 0x0005e2000c10190c */
[----:B------:R-:W-:Y:S05]  /*3e80*/  @P5 EXIT ;  /* 0x000000000000594d */ /* 0x000fea0003800000 */
[----:B------:R-:W-:Y:S01]  /*3e90*/  STG.E desc[UR12][R8.64+0xb80], R25 ;  /* 0x000b801908007986 */ /* 0x000fe2000c10190c */
[----:B------:R-:W-:Y:S05]  /*3ea0*/  EXIT ;  /* 0x000000000000794d */ /* 0x000fea0003800000 */
.L_x_7:
[----:B------:R-:W-:Y:S01]  /*3eb0*/  BSSY B1, `(.L_x_44) ;  /* 0x0000006000017945 */ /* 0x000fe20003800000 */
[----:B------:R-:W-:Y:S01]  /*3ec0*/  PLOP3.LUT P0, PT, P0, PT, PT, 0x8, 0x80 ;  /* 0x000000000080781c */ /* 0x000fe2000070e170 */
[----:B------:R-:W-:-:S12]  /*3ed0*/  IMAD.MOV.U32 R32, RZ, RZ, -0x1 ;  /* 0xffffffffff207424 */ /* 0x000fd800078e00ff */
[----:B------:R-:W-:Y:S05]  /*3ee0*/  WARPSYNC.COLLECTIVE R32, `(.L_x_45) ;  /* 0x0000000020087348 */ /* 0x000fea0003c00000 */
[----:B------:R-:W-:Y:S01]  /*3ef0*/  VOTE.ANY P0, P0 ;  /* 0x0000000000ff7806 */ /* 0x000fe20000000100 */
[----:B------:R-:W-:-:S12]  /*3f00*/  ENDCOLLECTIVE ;  /* 0x000000000000791b */ /* 0x000fd80003800000 */
.L_x_45:
[----:B------:R-:W-:Y:S05]  /*3f10*/  BSYNC B1 ;  /* 0x0000000000017941 */ /* 0x000fea0003800000 */
.L_x_44:
[----:B------:R-:W-:Y:S05]  /*3f20*/  BRA `(.L_x_46) ;  /* 0xffffffcc00e87947 */ /* 0x000fea000383ffff */
.L_x_11:
[----:B------:R-:W-:Y:S01]  /*3f30*/  BSSY B1, `(.L_x_47) ;  /* 0x0000006000017945 */ /* 0x000fe20003800000 */
[----:B------:R-:W-:Y:S01]  /*3f40*/  PLOP3.LUT P0, PT, P0, PT, PT, 0x8, 0x80 ;  /* 0x000000000080781c */ /* 0x000fe2000070e170 */
[----:B------:R-:W-:-:S12]  /*3f50*/  IMAD.MOV.U32 R32, RZ, RZ, -0x1 ;  /* 0xffffffffff207424 */ /* 0x000fd800078e00ff */
[----:B------:R-:W-:Y:S05]  /*3f60*/  WARPSYNC.COLLECTIVE R32, `(.L_x_48) ;  /* 0x0000000020087348 */ /* 0x000fea0003c00000 */
[----:B------:R-:W-:Y:S01]  /*3f70*/  VOTE.ANY P0, P0 ;  /* 0x0000000000ff7806 */ /* 0x000fe20000000100 */
[----:B------:R-:W-:-:S12]  /*3f80*/  ENDCOLLECTIVE ;  /* 0x000000000000791b */ /* 0x000fd80003800000 */
.L_x_48:
[----:B------:R-:W-:Y:S05]  /*3f90*/  BSYNC B1 ;  /* 0x0000000000017941 */ /* 0x000fea0003800000 */
.L_x_47:
[----:B------:R-:W-:Y:S05]  /*3fa0*/  BRA `(.L_x_49) ;  /* 0xffffffcc00f87947 */ /* 0x000fea000383ffff */
.L_x_13:
[----:B------:R-:W0:Y:S01]  /*3fb0*/  S2R R45, SR_GEMASK ;  /* 0x00000000002d7919 */ /* 0x000e220000003c00 */
[----:B------:R-:W-:Y:S01]  /*3fc0*/  BSSY B1, `(.L_x_50) ;  /* 0x0000006000017945 */ /* 0x000fe20003800000 */
[----:B------:R-:W-:Y:S01]  /*3fd0*/  PLOP3.LUT P3, PT, P0, PT, PT, 0x8, 0x80 ;  /* 0x000000000080781c */ /* 0x000fe2000076e170 */
[----:B------:R-:W-:-:S12]  /*3fe0*/  IMAD.MOV.U32 R32, RZ, RZ, -0x1 ;  /* 0xffffffffff207424 */ /* 0x000fd800078e00ff */
[----:B0-----:R-:W-:Y:S05]  /*3ff0*/  WARPSYNC.COLLECTIVE R32, `(.L_x_51) ;  /* 0x0000000020087348 */ /* 0x001fea0003c00000 */
[----:B------:R-:W-:Y:S01]  /*4000*/  VOTE.ANY R32, PT, P3 ;  /* 0x0000000000207806 */ /* 0x000fe200018e0100 */
[----:B0-----:R-:W-:Y:S06]  /*4010*/  ENDCOLLECTIVE ;  /* 0x000000000000791b */ /* 0x001fec0003800000 */
.L_x_51:
[----:B------:R-:W-:Y:S05]  /*4020*/  BSYNC B1 ;  /* 0x0000000000017941 */ /* 0x000fea0003800000 */
.L_x_50:
[----:B------:R-:W-:Y:S01]  /*4030*/  LOP3.LUT R32, R32, 0x80000000, R45, 0xec, !PT ;  /* 0x8000000020207812 */ /* 0x000fe200078eec2d */
[----:B------:R-:W-:Y:S01]  /*4040*/  IMAD.MOV.U32 R34, RZ, RZ, 0x1 ;  /* 0x00000001ff227424 */ /* 0x000fe200078e00ff */
[----:B------:R-:W-:Y:S01]  /*4050*/  ISETP.NE.AND P0, PT, R36, 0x65, PT ;  /* 0x000000652400780c */ /* 0x000fe20003f05270 */
[----:B------:R-:W-:Y:S02]  /*4060*/  VIADD R44, R30, 0x2 ;  /* 0x000000021e2c7836 */ /* 0x000fe40000000000 */
[----:B------:R-:W-:Y:S02]  /*4070*/  VIADD R33, R32, 0xffffffff ;  /* 0xffffffff20217836 */ /* 0x000fe40000000000 */
[C---:B------:R-:W-:Y:S02]  /*4080*/  VIADD R43, R30.reuse, 0x4 ;  /* 0x000000041e2b7836 */ /* 0x040fe40000000000 */
[----:B------:R-:W-:Y:S01]  /*4090*/  VIADD R42, R30, 0x8 ;  /* 0x000000081e2a7836 */ /* 0x000fe20000000000 */
[----:B------:R-:W-:Y:S01]  /*40a0*/  LOP3.LUT R36, R32, R33, RZ, 0xc, !PT ;  /* 0x0000002120247212 */ /* 0x000fe200078e0cff */
[----:B------:R-:W-:-:S02]  /*40b0*/  IMAD.MOV.U32 R33, RZ, RZ, R47 ;  /* 0x000000ffff217224 */ /* 0x000fc400078e002f */
[----:B------:R-:W-:Y:S01]  /*40c0*/  IMAD.MOV.U32 R32, RZ, RZ, -0x1 ;  /* 0xffffffffff207424 */ /* 0x000fe200078e00ff */
[----:B------:R0:W1:Y:S01]  /*40d0*/  POPC R39, R36 ;  /* 0x0000002400277309 */ /* 0x0000620000000000 */
[----:B------:R-:W-:Y:S01]  /*40e0*/  VIADD R46, R30, 0x10 ;  /* 0x000000101e2e7836 */ /* 0x000fe20000000000 */
[----:B0-----:R-:W0:Y:S06]  /*40f0*/  LDC.64 R36, c[0x0][0x390] ;  /* 0x0000e400ff247b82 */ /* 0x001e2c0000000a00 */
[----:B01----:R-:W-:Y:S05]  /*4100*/  WARPSYNC.COLLECTIVE R32, `(.L_x_52) ;  /* 0x0000000020087348 */ /* 0x003fea0003c00000 */
[----:B-1----:R1:W2:Y:S02]  /*4110*/  SHFL.DOWN P3, R40, R33, R34, R39 ;  /* 0x0800002221287389 */ /* 0x0022a40000060027 */
[----:B012---:R-:W-:Y:S05]  /*4120*/  ENDCOLLECTIVE ;  /* 0x000000000000791b */ /* 0x007fea0003800000 */
.L_x_52:
[----:B------:R-:W-:Y:S01]  /*4130*/  ISETP.GE.AND P1, PT, R30, R39, PT ;  /* 0x000000271e00720c */ /* 0x000fe20003f26270 */
[----:B------:R-:W-:-:S12]  /*4140*/  IMAD.MOV.U32 R34, RZ, RZ, 0x2 ;  /* 0x00000002ff227424 */ /* 0x000fd800078e00ff */
[----:B------:R-:W-:Y:S02]  /*4150*/  @!P1 VIMNMX R47, PT, PT, R40, R47, !PT ;  /* 0x0000002f282f9248 */ /* 0x000fe40007fe0100 */
[----:B------:R-:W-:-:S03]  /*4160*/  ISETP.GT.AND P1, PT, R44, R39, PT ;  /* 0x000000272c00720c */ /* 0x000fc60003f24270 */
[----:B------:R-:W-:-:S10]  /*4170*/  IMAD.MOV.U32 R33, RZ, RZ, R47 ;  /* 0x000000ffff217224 */ /* 0x000fd400078e002f */
[----:B------:R-:W-:Y:S05]  /*4180*/  WARPSYNC.COLLECTIVE R32, `(.L_x_53) ;  /* 0x0000000020087348 */ /* 0x000fea0003c00000 */
[----:B------:R0:W1:Y:S02]  /*4190*/  SHFL.DOWN P3, R40, R33, R34, R39 ;  /* 0x0800002221287389 */ /* 0x0000640000060027 */
[----:B01----:R-:W-:Y:S05]  /*41a0*/  ENDCOLLECTIVE ;  /* 0x000000000000791b */ /* 0x003fea0003800000 */
.L_x_53:
[----:B------:R-:W-:Y:S01]  /*41b0*/  IMAD.MOV.U32 R34, RZ, RZ, 0x4 ;  /* 0x00000004ff227424 */ /* 0x000fe200078e00ff */
[----:B------:R-:W-:Y:S02]  /*41c0*/  @!P1 VIMNMX R47, PT, PT, R47, R40, !PT ;  /* 0x000000282f2f9248 */ /* 0x000fe40007fe0100 */
[----:B------:R-:W-:-:S03]  /*41d0*/  ISETP.GT.AND P1, PT, R43, R39, PT ;  /* 0x000000272b00720c */ /* 0x000fc60003f24270 */
[----:B------:R-:W-:-:S10]  /*41e0*/  IMAD.MOV.U32 R33, RZ, RZ, R47 ;  /* 0x000000ffff217224 */ /* 0x000fd400078e002f */
[----:B------:R-:W-:Y:S05]  /*41f0*/  WARPSYNC.COLLECTIVE R32, `(.L_x_54) ;  /* 0x0000000020087348 */ /* 0x000fea0003c00000 */
[----:B------:R0:W1:Y:S02]  /*4200*/  SHFL.DOWN P3, R40, R33, R34, R39 ;  /* 0x0800002221287389 */ /* 0x0000640000060027 */
[----:B01----:R-:W-:Y:S05]  /*4210*/  ENDCOLLECTIVE ;  /* 0x000000000000791b */ /* 0x003fea0003800000 */
.L_x_54:
[----:B------:R-:W-:Y:S01]  /*4220*/  IMAD.MOV.U32 R34, RZ, RZ, 0x8 ;  /* 0x00000008ff227424 */ /* 0x000fe200078e00ff */
[----:B------:R-:W-:Y:S02]  /*4230*/  @!P1 VIMNMX R47, PT, PT, R47, R40, !PT ;  /* 0x000000282f2f9248 */ /* 0x000fe40007fe0100 */
[----:B------:R-:W-:-:S03]  /*4240*/  ISETP.GT.AND P1, PT, R42, R39, PT ;  /* 0x000000272a00720c */ /* 0x000fc60003f24270 */
[----:B------:R-:W-:-:S10]  /*4250*/  IMAD.MOV.U32 R33, RZ, RZ, R47 ;  /* 0x000000ffff217224 */ /* 0x000fd400078e002f */
[----:B------:R-:W-:Y:S05]  /*4260*/  WARPSYNC.COLLECTIVE R32, `(.L_x_55) ;  /* 0x0000000020087348 */ /* 0x000fea0003c00000 */
[----:B------:R0:W1:Y:S02]  /*4270*/  SHFL.DOWN P3, R40, R33, R34, R39 ;  /* 0x0800002221287389 */ /* 0x0000640000060027 */
[----:B01----:R-:W-:Y:S05]  /*4280*/  ENDCOLLECTIVE ;  /* 0x000000000000791b */ /* 0x003fea0003800000 */
.L_x_55:
[----:B------:R-:W-:Y:S01]  /*4290*/  IMAD.MOV.U32 R34, RZ, RZ, 0x10 ;  /* 0x00000010ff227424 */ /* 0x000fe200078e00ff */
[----:B------:R-:W-:Y:S02]  /*42a0*/  @!P1 VIMNMX R47, PT, PT, R47, R40, !PT ;  /* 0x000000282f2f9248 */ /* 0x000fe40007fe0100 */
[----:B------:R-:W-:-:S03]  /*42b0*/  ISETP.GT.AND P1, PT, R46, R39, PT ;  /* 0x000000272e00720c */ /* 0x000fc60003f24270 */
[----:B------:R-:W-:-:S10]  /*42c0*/  IMAD.MOV.U32 R33, RZ, RZ, R47 ;  /* 0x000000ffff217224 */ /* 0x000fd400078e002f */
[----:B------:R-:W-:Y:S05]  /*42d0*/  WARPSYNC.COLLECTIVE R32, `(.L_x_56) ;  /* 0x0000000020087348 */ /* 0x000fea0003c00000 */
[----:B------:R0:W1:Y:S02]  /*42e0*/  SHFL.DOWN P3, R40, R33, R34, R39 ;  /* 0x0800002221287389 */ /* 0x0000640000060027 */
[----:B01----:R-:W-:Y:S05]  /*42f0*/  ENDCOLLECTIVE ;  /* 0x000000000000791b */ /* 0x003fea0003800000 */
.L_x_56:
[----:B------:R-:W-:Y:S05]  /*4300*/  WARPSYNC.COLLECTIVE R32, `(.L_x_57) ;  /* 0x0000000020087348 */ /* 0x000fea0003c00000 */
[----:B------:R-:W-:Y:S01]  /*4310*/  VOTE.ALL P0, P0 ;  /* 0x0000000000ff7806 */ /* 0x000fe20000000000 */
[----:B------:R-:W-:-:S12]  /*4320*/  ENDCOLLECTIVE ;  /* 0x000000000000791b */ /* 0x000fd80003800000 */
.L_x_57:
[----:B------:R-:W-:Y:S02]  /*4330*/  @!P1 VIMNMX R47, PT, PT, R47, R40, !PT ;  /* 0x000000282f2f9248 */ /* 0x000fe40007fe0100 */
[----:B------:R-:W-:-:S05]  /*4340*/  IADD3 R48, P1, PT, R36, 0x100, RZ ;  /* 0x0000010024307810 */ /* 0x000fca0007f3e0ff */
[----:B------:R-:W-:Y:S01]  /*4350*/  IMAD.X R49, RZ, RZ, R37, P1 ;  /* 0x000000ffff317224 */ /* 0x000fe200008e0625 */
[----:B------:R-:W-:Y:S07]  /*4360*/  BRA `(.L_x_58) ;  /* 0xffffffcc00947947 */ /* 0x000fee000383ffff */
.L_x_15:
[----:B------:R-:W-:Y:S01]  /*4370*/  BSSY B1, `(.L_x_59) ;  /* 0x0000006000017945 */ /* 0x000fe20003800000 */
[----:B------:R-:W-:Y:S01]  /*4380*/  PLOP3.LUT P0, PT, P0, PT, PT, 0x8, 0x80 ;  /* 0x000000000080781c */ /* 0x000fe2000070e170 */
[----:B------:R-:W-:-:S12]  /*4390*/  IMAD.MOV.U32 R32, RZ, RZ, -0x1 ;  /* 0xffffffffff207424 */ /* 0x000fd800078e00ff */
[----:B------:R-:W-:Y:S05]  /*43a0*/  WARPSYNC.COLLECTIVE R32, `(.L_x_60) ;  /* 0x0000000020087348 */ /* 0x000fea0003c00000 */
[----:B------:R-:W-:Y:S01]  /*43b0*/  VOTE.ANY P0, P0 ;  /* 0x0000000000ff7806 */ /* 0x000fe20000000100 */
[----:B------:R-:W-:-:S12]  /*43c0*/  ENDCOLLECTIVE ;  /* 0x000000000000791b */ /* 0x000fd80003800000 */
.L_x_60:
[----:B------:R-:W-:Y:S05]  /*43d0*/  BSYNC B1 ;  /* 0x0000000000017941 */ /* 0x000fea0003800000 */
.L_x_59:
[----:B------:R-:W-:Y:S05]  /*43e0*/  BRA `(.L_x_61) ;  /* 0xffffffcc00947947 */ /* 0x000fea000383ffff */
.L_x_19:
[----:B------:R-:W-:Y:S01]  /*43f0*/  BSSY B1, `(.L_x_62) ;  /* 0x0000006000017945 */ /* 0x000fe20003800000 */
[----:B------:R-:W-:Y:S01]  /*4400*/  PLOP3.LUT P0, PT, P0, PT, PT, 0x8, 0x80 ;  /* 0x000000000080781c */ /* 0x000fe2000070e170 */
[----:B------:R-:W-:-:S12]  /*4410*/  IMAD.MOV.U32 R32, RZ, RZ, -0x1 ;  /* 0xffffffffff207424 */ /* 0x000fd800078e00ff */
[----:B------:R-:W-:Y:S05]  /*4420*/  WARPSYNC.COLLECTIVE R32, `(.L_x_63) ;  /* 0x0000000020087348 */ /* 0x000fea0003c00000 */
[----:B------:R-:W-:Y:S01]  /*4430*/  VOTE.ANY P0, P0 ;  /* 0x0000000000ff7806 */ /* 0x000fe20000000100 */
[----:B------:R-:W-:-:S12]  /*4440*/  ENDCOLLECTIVE ;  /* 0x000000000000791b */ /* 0x000fd80003800000 */
.L_x_63:
[----:B------:R-:W-:Y:S05]  /*4450*/  BSYNC B1 ;  /* 0x0000000000017941 */ /* 0x000fea0003800000 */
.L_x_62:
[----:B------:R-:W-:Y:S05]  /*4460*/  BRA `(.L_x_64) ;  /* 0xffffffcc00a87947 */ /* 0x000fea000383ffff */
.L_x_21:
[----:B------:R-:W-:Y:S01]  /*4470*/  BSSY B1, `(.L_x_65) ;  /* 0x0000006000017945 */ /* 0x000fe20003800000 */
[----:B------:R-:W-:Y:S01]  /*4480*/  PLOP3.LUT P3, PT, P0, PT, PT, 0x8, 0x80 ;  /* 0x000000000080781c */ /* 0x000fe2000076e170 */
[----:B------:R-:W-:-:S12]  /*4490*/  IMAD.MOV.U32 R32, RZ, RZ, -0x1 ;  /* 0xffffffffff207424 */ /* 0x000fd800078e00ff */
[----:B------:R-:W-:Y:S05]  /*44a0*/  WARPSYNC.COLLECTIVE R32, `(.L_x_66) ;  /* 0x0000000020087348 */ /* 0x000fea0003c00000 */
[----:B------:R-:W-:Y:S01]  /*44b0*/  VOTE.ANY R32, PT, P3 ;  /* 0x0000000000207806 */ /* 0x000fe200018e0100 */
[----:B------:R-:W-:Y:S06]  /*44c0*/  ENDCOLLECTIVE ;  /* 0x000000000000791b */ /* 0x000fec0003800000 */
.L_x_66:
[----:B------:R-:W-:Y:S05]  /*44d0*/  BSYNC B1 ;  /* 0x0000000000017941 */ /* 0x000fea0003800000 */
.L_x_65:
[----:B------:R-:W-:Y:S01]  /*44e0*/  LOP3.LUT R32, R32, 0x80000000, R45, 0xec, !PT ;  /* 0x8000000020207812 */ /* 0x000fe200078eec2d */
[----:B------:R-:W-:Y:S02]  /*44f0*/  IMAD.MOV.U32 R34, RZ, RZ, 0x1 ;  /* 0x00000001ff227424 */ /* 0x000fe400078e00ff */
[----:B------:R-:W-:Y:S02]  /*4500*/  VIADD R41, R41, 0xffffffe0 ;  /* 0xffffffe029297836 */ /* 0x000fe40000000000 */
[----:B------:R-:W-:-:S05]  /*4510*/  VIADD R33, R32, 0xffffffff ;  /* 0xffffffff20217836 */ /* 0x000fca0000000000 */
[----:B------:R-:W-:Y:S01]  /*4520*/  LOP3.LUT R52, R32, R33, RZ, 0xc, !PT ;  /* 0x0000002120347212 */ /* 0x000fe200078e0cff */
[----:B------:R-:W-:Y:S02]  /*4530*/  IMAD.MOV.U32 R33, RZ, RZ, R37 ;  /* 0x000000ffff217224 */ /* 0x000fe400078e0025 */
[----:B------:R-:W-:Y:S01]  /*4540*/  IMAD.MOV.U32 R32, RZ, RZ, -0x1 ;  /* 0xffffffffff207424 */ /* 0x000fe200078e00ff */
[----:B------:R0:W1:Y:S06]  /*4550*/  POPC R39, R52 ;  /* 0x0000003400277309 */ /* 0x00006c0000000000 */
[----:B01----:R-:W-:Y:S05]  /*4560*/  WARPSYNC.COLLECTIVE R32, `(.L_x_67) ;  /* 0x0000000020087348 */ /* 0x003fea0003c00000 */
[----:B-1----:R1:W2:Y:S02]  /*4570*/  SHFL.DOWN P3, R40, R33, R34, R39 ;  /* 0x0800002221287389 */ /* 0x0022a40000060027 */
[----:B012---:R-:W-:Y:S05]  /*4580*/  ENDCOLLECTIVE ;  /* 0x000000000000791b */ /* 0x007fea0003800000 */
.L_x_67:
        /* <DEDUP_REMOVED lines=8> */
.L_x_68:
[----:B------:R-:W-:Y:S01]  /*4610*/  IMAD.MOV.U32 R34, RZ, RZ, 0x4 ;  /* 0x00000004ff227424 */ /* 0x000fe200078e00ff */
[----:B------:R-:W-:Y:S02]  /*4620*/  @!P0 VIMNMX R37, PT, PT, R37, R40, !PT ;  /* 0x0000002825258248 */ /* 0x000fe40007fe0100 */
[----:B------:R-:W-:-:S03]  /*4630*/  ISETP.GT.AND P0, PT, R43, R39, PT ;  /* 0x000000272b00720c */ /* 0x000fc60003f04270 */
[----:B------:R-:W-:-:S10]  /*4640*/  IMAD.MOV.U32 R33, RZ, RZ, R37 ;  /* 0x000000ffff217224 */ /* 0x000fd400078e0025 */
[----:B------:R-:W-:Y:S05]  /*4650*/  WARPSYNC.COLLECTIVE R32, `(.L_x_69) ;  /* 0x0000000020087348 */ /* 0x000fea0003c00000 */
[----:B------:R0:W1:Y:S02]  /*4660*/  SHFL.DOWN P3, R40, R33, R34, R39 ;  /* 0x0800002221287389 */ /* 0x0000640000060027 */
[----:B01----:R-:W-:Y:S05]  /*4670*/  ENDCOLLECTIVE ;  /* 0x000000000000791b */ /* 0x003fea0003800000 */
.L_x_69:
[----:B------:R-:W-:Y:S01]  /*4680*/  IMAD.MOV.U32 R34, RZ, RZ, 0x8 ;  /* 0x00000008ff227424 */ /* 0x000fe200078e00ff */
[----:B------:R-:W-:Y:S02]  /*4690*/  @!P0 VIMNMX R37, PT, PT, R37, R40, !PT ;  /* 0x0000002825258248 */ /* 0x000fe40007fe0100 */
[----:B------:R-:W-:-:S03]  /*46a0*/  ISETP.GT.AND P0, PT, R42, R39, PT ;  /* 0x000000272a00720c */ /* 0x000fc60003f04270 */
[----:B------:R-:W-:-:S10]  /*46b0*/  IMAD.MOV.U32 R33, RZ, RZ, R37 ;  /* 0x000000ffff217224 */ /* 0x000fd400078e0025 */
[----:B------:R-:W-:Y:S05]  /*46c0*/  WARPSYNC.COLLECTIVE R32, `(.L_x_70) ;  /* 0x0000000020087348 */ /* 0x000fea0003c00000 */
[----:B------:R0:W1:Y:S02]  /*46d0*/  SHFL.DOWN P3, R40, R33, R34, R39 ;  /* 0x0800002221287389 */ /* 0x0000640000060027 */
[----:B01----:R-:W-:Y:S05]  /*46e0*/  ENDCOLLECTIVE ;  /* 0x000000000000791b */ /* 0x003fea0003800000 */
.L_x_70:
[----:B------:R-:W-:Y:S01]  /*46f0*/  IMAD.MOV.U32 R34, RZ, RZ, 0x10 ;  /* 0x00000010ff227424 */ /* 0x000fe200078e00ff */
[----:B------:R-:W-:Y:S02]  /*4700*/  @!P0 VIMNMX R37, PT, PT, R37, R40, !PT ;  /* 0x0000002825258248 */ /* 0x000fe40007fe0100 */
[----:B------:R-:W-:-:S03]  /*4710*/  ISETP.GT.AND P0, PT, R46, R39, PT ;  /* 0x000000272e00720c */ /* 0x000fc60003f04270 */
[----:B------:R-:W-:-:S10]  /*4720*/  IMAD.MOV.U32 R33, RZ, RZ, R37 ;  /* 0x000000ffff217224 */ /* 0x000fd400078e0025 */
[----:B------:R-:W-:Y:S05]  /*4730*/  WARPSYNC.COLLECTIVE R32, `(.L_x_71) ;  /* 0x0000000020087348 */ /* 0x000fea0003c00000 */
[----:B------:R0:W1:Y:S02]  /*4740*/  SHFL.DOWN P3, R40, R33, R34, R39 ;  /* 0x0800002221287389 */ /* 0x0000640000060027 */
[----:B01----:R-:W-:Y:S05]  /*4750*/  ENDCOLLECTIVE ;  /* 0x000000000000791b */ /* 0x003fea0003800000 */
.L_x_71:
[----:B------:R-:W-:Y:S02]  /*4760*/  @!P0 VIMNMX R37, PT, PT, R37, R40, !PT ;  /* 0x0000002825258248 */ /* 0x000fe40007fe0100 */
[----:B------:R-:W-:Y:S02]  /*4770*/  ISETP.NE.AND P0, PT, R36, 0x65, PT ;  /* 0x000000652400780c */ /* 0x000fe40003f05270 */
[----:B------:R-:W-:-:S11]  /*4780*/  VIMNMX R47, PT, PT, R37, R47, !PT ;  /* 0x0000002f252f7248 */ /* 0x000fd60007fe0100 */
[----:B------:R-:W-:Y:S05]  /*4790*/  WARPSYNC.COLLECTIVE R32, `(.L_x_72) ;  /* 0x0000000020087348 */ /* 0x000fea0003c00000 */
[----:B------:R-:W-:Y:S01]  /*47a0*/  VOTE.ALL P0, P0 ;  /* 0x0000000000ff7806 */ /* 0x000fe20000000000 */
[----:B------:R-:W-:-:S12]  /*47b0*/  ENDCOLLECTIVE ;  /* 0x000000000000791b */ /* 0x000fd80003800000 */
.L_x_72:
[----:B------:R-:W-:Y:S05]  /*47c0*/  BRA `(.L_x_73) ;  /* 0xffffffcc00407947 */ /* 0x000fea000383ffff */
.L_x_28:
[----:B------:R-:W-:Y:S01]  /*47d0*/  BSSY B0, `(.L_x_74) ;  /* 0x0000006000007945 */ /* 0x000fe20003800000 */
[----:B------:R-:W-:Y:S01]  /*47e0*/  PLOP3.LUT P0, PT, P0, PT, PT, 0x8, 0x80 ;  /* 0x000000000080781c */ /* 0x000fe2000070e170 */
[----:B------:R-:W-:-:S12]  /*47f0*/  IMAD.MOV.U32 R32, RZ, RZ, -0x1 ;  /* 0xffffffffff207424 */ /* 0x000fd800078e00ff */
[----:B------:R-:W-:Y:S05]  /*4800*/  WARPSYNC.COLLECTIVE R32, `(.L_x_75) ;  /* 0x0000000020087348 */ /* 0x000fea0003c00000 */
[----:B------:R-:W-:Y:S01]  /*4810*/  VOTE.ANY P0, P0 ;  /* 0x0000000000ff7806 */ /* 0x000fe20000000100 */
[----:B------:R-:W-:-:S12]  /*4820*/  ENDCOLLECTIVE ;  /* 0x000000000000791b */ /* 0x000fd80003800000 */
.L_x_75:
[----:B------:R-:W-:Y:S05]  /*4830*/  BSYNC B0 ;  /* 0x0000000000007941 */ /* 0x000fea0003800000 */
.L_x_74:
[----:B------:R-:W-:Y:S05]  /*4840*/  BRA `(.L_x_76) ;  /* 0xffffffe400607947 */ /* 0x000fea000383ffff */
.L_x_32:
[----:B------:R-:W-:Y:S01]  /*4850*/  BSSY B0, `(.L_x_77) ;  /* 0x0000006000007945 */ /* 0x000fe20003800000 */
[----:B------:R-:W-:Y:S01]  /*4860*/  PLOP3.LUT P0, PT, P0, PT, PT, 0x8, 0x80 ;  /* 0x000000000080781c */ /* 0x000fe2000070e170 */
[----:B------:R-:W-:-:S12]  /*4870*/  IMAD.MOV.U32 R32, RZ, RZ, -0x1 ;  /* 0xffffffffff207424 */ /* 0x000fd800078e00ff */
[----:B------:R-:W-:Y:S05]  /*4880*/  WARPSYNC.COLLECTIVE R32, `(.L_x_78) ;  /* 0x0000000020087348 */ /* 0x000fea0003c00000 */
[----:B------:R-:W-:Y:S01]  /*4890*/  VOTE.ANY P0, P0 ;  /* 0x0000000000ff7806 */ /* 0x000fe20000000100 */
[----:B------:R-:W-:-:S12]  /*48a0*/  ENDCOLLECTIVE ;  /* 0x000000000000791b */ /* 0x000fd80003800000 */
.L_x_78:
[----:B------:R-:W-:Y:S05]  /*48b0*/  BSYNC B0 ;  /* 0x0000000000007941 */ /* 0x000fea0003800000 */
.L_x_77:
[----:B------:R-:W-:Y:S05]  /*48c0*/  BRA `(.L_x_79) ;  /* 0xffffffe400707947 */ /* 0x000fea000383ffff */
.L_x_34:
[----:B------:R-:W0:Y:S01]  /*48d0*/  S2R R43, SR_GEMASK ;  /* 0x00000000002b7919 */ /* 0x000e220000003c00 */
[----:B------:R-:W-:Y:S01]  /*48e0*/  BSSY B0, `(.L_x_80) ;  /* 0x0000007000007945 */ /* 0x000fe20003800000 */
[----:B------:R-:W-:Y:S01]  /*48f0*/  ISETP.NE.AND P0, PT, R38, 0x65, PT ;  /* 0x000000652600780c */ /* 0x000fe20003f05270 */
[----:B------:R-:W-:Y:S01]  /*4900*/  IMAD.MOV.U32 R32, RZ, RZ, -0x1 ;  /* 0xffffffffff207424 */ /* 0x000fe200078e00ff */
[----:B------:R-:W-:-:S13]  /*4910*/  PLOP3.LUT P3, PT, P3, PT, PT, 0x8, 0x80 ;  /* 0x000000000080781c */ /* 0x000fda0001f6e170 */
[----:B0-----:R-:W-:Y:S05]  /*4920*/  WARPSYNC.COLLECTIVE R32, `(.L_x_81) ;  /* 0x0000000020087348 */ /* 0x001fea0003c00000 */
[----:B------:R-:W-:Y:S01]  /*4930*/  VOTE.ANY R32, PT, P3 ;  /* 0x0000000000207806 */ /* 0x000fe200018e0100 */
[----:B0-----:R-:W-:Y:S06]  /*4940*/  ENDCOLLECTIVE ;  /* 0x000000000000791b */ /* 0x001fec0003800000 */
.L_x_81:
[----:B------:R-:W-:Y:S05]  /*4950*/  BSYNC B0 ;  /* 0x0000000000007941 */ /* 0x000fea0003800000 */
.L_x_80:
[----:B------:R-:W-:Y:S01]  /*4960*/  LOP3.LUT R32, R32, 0x80000000, R43, 0xec, !PT ;  /* 0x8000000020207812 */ /* 0x000fe200078eec2b */
[----:B------:R-:W-:Y:S01]  /*4970*/  IMAD.MOV.U32 R34, RZ, RZ, 0x1 ;  /* 0x00000001ff227424 */ /* 0x000fe200078e00ff */
[----:B------:R-:W0:Y:S03]  /*4980*/  LDC.64 R44, c[0x0][0x390] ;  /* 0x0000e400ff2c7b82 */ /* 0x000e260000000a00 */
[----:B------:R-:W-:-:S05]  /*4990*/  VIADD R33, R32, 0xffffffff ;  /* 0xffffffff20217836 */ /* 0x000fca0000000000 */
[----:B------:R-:W-:Y:S01]  /*49a0*/  LOP3.LUT R38, R32, R33, RZ, 0xc, !PT ;  /* 0x0000002120267212 */ /* 0x000fe200078e0cff */
[----:B------:R-:W-:Y:S02]  /*49b0*/  IMAD.MOV.U32 R33, RZ, RZ, R50 ;  /* 0x000000ffff217224 */ /* 0x000fe400078e0032 */
[----:B------:R-:W-:Y:S01]  /*49c0*/  IMAD.MOV.U32 R32, RZ, RZ, -0x1 ;  /* 0xffffffffff207424 */ /* 0x000fe200078e00ff */
[----:B------:R1:W2:Y:S02]  /*49d0*/  POPC R39, R38 ;  /* 0x0000002600277309 */ /* 0x0002a40000000000 */
[----:B-1----:R-:W-:-:S07]  /*49e0*/  VIADD R38, R41, 0x4 ;  /* 0x0000000429267836 */ /* 0x002fce0000000000 */
[----:B0-2---:R-:W-:Y:S05]  /*49f0*/  WARPSYNC.COLLECTIVE R32, `(.L_x_82) ;  /* 0x0000000020087348 */ /* 0x005fea0003c00000 */
[----:B--2---:R1:W2:Y:S02]  /*4a00*/  SHFL.DOWN P3, R40, R33, R34, R39 ;  /* 0x0800002221287389 */ /* 0x0042a40000060027 */
[----:B012---:R-:W-:Y:S05]  /*4a10*/  ENDCOLLECTIVE ;  /* 0x000000000000791b */ /* 0x007fea0003800000 */
.L_x_82:
[----:B------:R-:W-:Y:S01]  /*4a20*/  IMAD.MOV.U32 R34, RZ, RZ, 0x2 ;  /* 0x00000002ff227424 */ /* 0x000fe200078e00ff */
[----:B------:R-:W-:-:S13]  /*4a30*/  ISETP.GE.AND P3, PT, R41, R39, PT ;  /* 0x000000272900720c */ /* 0x000fda0003f66270 */
[----:B------:R-:W-:Y:S01]  /*4a40*/  @!P3 VIMNMX R50, PT, PT, R40, R50, !PT ;  /* 0x000000322832b248 */ /* 0x000fe20007fe0100 */
[----:B------:R-:W-:-:S04]  /*4a50*/  VIADD R40, R41, 0x2 ;  /* 0x0000000229287836 */ /* 0x000fc80000000000 */
[----:B------:R-:W-:Y:S01]  /*4a60*/  IMAD.MOV.U32 R33, RZ, RZ, R50 ;  /* 0x000000ffff217224 */ /* 0x000fe200078e0032 */
[----:B------:R-:W-:-:S13]  /*4a70*/  ISETP.GT.AND P4, PT, R40, R39, PT ;  /* 0x000000272800720c */ /* 0x000fda0003f84270 */
[----:B------:R-:W-:Y:S05]  /*4a80*/  WARPSYNC.COLLECTIVE R32, `(.L_x_83) ;  /* 0x0000000020087348 */ /* 0x000fea0003c00000 */
[----:B------:R0:W1:Y:S02]  /*4a90*/  SHFL.DOWN P3, R40, R33, R34, R39 ;  /* 0x0800002221287389 */ /* 0x0000640000060027 */
[----:B01----:R-:W-:Y:S05]  /*4aa0*/  ENDCOLLECTIVE ;  /* 0x000000000000791b */ /* 0x003fea0003800000 */
.L_x_83:
[----:B------:R-:W-:Y:S01]  /*4ab0*/  IMAD.MOV.U32 R34, RZ, RZ, 0x4 ;  /* 0x00000004ff227424 */ /* 0x000fe200078e00ff */
[----:B------:R-:W-:Y:S02]  /*4ac0*/  @!P4 VIMNMX R50, PT, PT, R50, R40, !PT ;  /* 0x000000283232c248 */ /* 0x000fe40007fe0100 */
[----:B------:R-:W-:Y:S01]  /*4ad0*/  ISETP.GT.AND P4, PT, R38, R39, PT ;  /* 0x000000272600720c */ /* 0x000fe20003f84270 */
[----:B------:R-:W-:Y:S02]  /*4ae0*/  VIADD R38, R41, 0x8 ;  /* 0x0000000829267836 */ /* 0x000fe40000000000 */
[----:B------:R-:W-:-:S10]  /*4af0*/  IMAD.MOV.U32 R33, RZ, RZ, R50 ;  /* 0x000000ffff217224 */ /* 0x000fd400078e0032 */
[----:B------:R-:W-:Y:S05]  /*4b00*/  WARPSYNC.COLLECTIVE R32, `(.L_x_84) ;  /* 0x0000000020087348 */ /* 0x000fea0003c00000 */
[----:B------:R0:W1:Y:S02]  /*4b10*/  SHFL.DOWN P3, R40, R33, R34, R39 ;  /* 0x0800002221287389 */ /* 0x0000640000060027 */
[----:B01----:R-:W-:Y:S05]  /*4b20*/  ENDCOLLECTIVE ;  /* 0x000000000000791b */ /* 0x003fea0003800000 */
.L_x_84:
        /* <DEDUP_REMOVED lines=8> */
.L_x_85:
[----:B------:R-:W-:Y:S01]  /*4bb0*/  IMAD.MOV.U32 R34, RZ, RZ, 0x10 ;  /* 0x00000010ff227424 */ /* 0x000fe200078e00ff */
[----:B------:R-:W-:-:S05]  /*4bc0*/  @!P4 VIMNMX R50, PT, PT, R50, R40, !PT ;  /* 0x000000283232c248 */ /* 0x000fca0007fe0100 */
[----:B------:R-:W-:-:S07]  /*4bd0*/  IMAD.MOV.U32 R33, RZ, RZ, R50 ;  /* 0x000000ffff217224 */ /* 0x000fce00078e0032 */
[----:B------:R-:W-:Y:S05]  /*4be0*/  WARPSYNC.COLLECTIVE R32, `(.L_x_86) ;  /* 0x0000000020087348 */ /* 0x000fea0003c00000 */
[----:B------:R0:W1:Y:S02]  /*4bf0*/  SHFL.DOWN P3, R40, R33, R34, R39 ;  /* 0x0800002221287389 */ /* 0x0000640000060027 */
[----:B01----:R-:W-:Y:S05]  /*4c00*/  ENDCOLLECTIVE ;  /* 0x000000000000791b */ /* 0x003fea0003800000 */
.L_x_86:
[----:B------:R-:W-:Y:S05]  /*4c10*/  WARPSYNC.COLLECTIVE R32, `(.L_x_87) ;  /* 0x0000000020087348 */ /* 0x000fea0003c00000 */
[----:B------:R-:W-:Y:S01]  /*4c20*/  VOTE.ALL P0, P0 ;  /* 0x0000000000ff7806 */ /* 0x000fe20000000000 */
[----:B------:R-:W-:-:S12]  /*4c30*/  ENDCOLLECTIVE ;  /* 0x000000000000791b */ /* 0x000fd80003800000 */
.L_x_87:
[----:B------:R-:W-:-:S13]  /*4c40*/  ISETP.GT.AND P3, PT, R38, R39, PT ;  /* 0x000000272600720c */ /* 0x000fda0003f64270 */
[----:B------:R-:W-:Y:S02]  /*4c50*/  @!P3 VIMNMX R50, PT, PT, R50, R40, !PT ;  /* 0x000000283232b248 */ /* 0x000fe40007fe0100 */
[----:B------:R-:W-:-:S05]  /*4c60*/  IADD3 R44, P3, PT, R44, 0x100, RZ ;  /* 0x000001002c2c7810 */ /* 0x000fca0007f7e0ff */
[----:B------:R-:W-:Y:S01]  /*4c70*/  IMAD.X R45, RZ, RZ, R45, P3 ;  /* 0x000000ffff2d7224 */ /* 0x000fe200018e062d */
[----:B------:R-:W-:Y:S07]  /*4c80*/  BRA `(.L_x_88) ;  /* 0xffffffe4001c7947 */ /* 0x000fee000383ffff */
.L_x_36:
[----:B------:R-:W-:Y:S01]  /*4c90*/  BSSY B0, `(.L_x_89) ;  /* 0x0000006000007945 */ /* 0x000fe20003800000 */
[----:B------:R-:W-:Y:S01]  /*4ca0*/  PLOP3.LUT P0, PT, P0, PT, PT, 0x8, 0x80 ;  /* 0x000000000080781c */ /* 0x000fe2000070e170 */
[----:B------:R-:W-:-:S12]  /*4cb0*/  IMAD.MOV.U32 R32, RZ, RZ, -0x1 ;  /* 0xffffffffff207424 */ /* 0x000fd800078e00ff */
[----:B------:R-:W-:Y:S05]  /*4cc0*/  WARPSYNC.COLLECTIVE R32, `(.L_x_90) ;  /* 0x0000000020087348 */ /* 0x000fea0003c00000 */
[----:B------:R-:W-:Y:S01]  /*4cd0*/  VOTE.ANY P0, P0 ;  /* 0x0000000000ff7806 */ /* 0x000fe20000000100 */
[----:B------:R-:W-:-:S12]  /*4ce0*/  ENDCOLLECTIVE ;  /* 0x000000000000791b */ /* 0x000fd80003800000 */
.L_x_90:
[----:B------:R-:W-:Y:S05]  /*4cf0*/  BSYNC B0 ;  /* 0x0000000000007941 */ /* 0x000fea0003800000 */
.L_x_89:
[----:B------:R-:W-:Y:S05]  /*4d00*/  BRA `(.L_x_91) ;  /* 0xffffffe4001c7947 */ /* 0x000fea000383ffff */
.L_x_40:
[----:B------:R-:W-:Y:S01]  /*4d10*/  BSSY B0, `(.L_x_92) ;  /* 0x0000006000007945 */ /* 0x000fe20003800000 */
[----:B------:R-:W-:Y:S01]  /*4d20*/  PLOP3.LUT P0, PT, P0, PT, PT, 0x8, 0x80 ;  /* 0x000000000080781c */ /* 0x000fe2000070e170 */
[----:B------:R-:W-:-:S12]  /*4d30*/  IMAD.MOV.U32 R32, RZ, RZ, -0x1 ;  /* 0xffffffffff207424 */ /* 0x000fd800078e00ff */
[----:B------:R-:W-:Y:S05]  /*4d40*/  WARPSYNC.COLLECTIVE R32, `(.L_x_93) ;  /* 0x0000000020087348 */ /* 0x000fea0003c00000 */
[----:B------:R-:W-:Y:S01]  /*4d50*/  VOTE.ANY P0, P0 ;  /* 0x0000000000ff7806 */ /* 0x000fe20000000100 */
[----:B------:R-:W-:-:S12]  /*4d60*/  ENDCOLLECTIVE ;  /* 0x000000000000791b */ /* 0x000fd80003800000 */
.L_x_93:
[----:B------:R-:W-:Y:S05]  /*4d70*/  BSYNC B0 ;  /* 0x0000000000007941 */ /* 0x000fea0003800000 */
.L_x_92:
[----:B------:R-:W-:Y:S05]  /*4d80*/  BRA `(.L_x_94) ;  /* 0xffffffe4002c7947 */ /* 0x000fea000383ffff */
.L_x_42:
[----:B------:R-:W-:Y:S01]  /*4d90*/  BSSY B0, `(.L_x_95) ;  /* 0x0000006000007945 */ /* 0x000fe20003800000 */
[----:B------:R-:W-:Y:S01]  /*4da0*/  PLOP3.LUT P3, PT, P0, PT, PT, 0x8, 0x80 ;  /* 0x000000000080781c */ /* 0x000fe2000076e170 */
[----:B------:R-:W-:-:S12]  /*4db0*/  IMAD.MOV.U32 R32, RZ, RZ, -0x1 ;  /* 0xffffffffff207424 */ /* 0x000fd800078e00ff */
[----:B------:R-:W-:Y:S05]  /*4dc0*/  WARPSYNC.COLLECTIVE R32, `(.L_x_96) ;  /* 0x0000000020087348 */ /* 0x000fea0003c00000 */
[----:B------:R-:W-:Y:S01]  /*4dd0*/  VOTE.ANY R32, PT, P3 ;  /* 0x0000000000207806 */ /* 0x000fe200018e0100 */
[----:B------:R-:W-:Y:S06]  /*4de0*/  ENDCOLLECTIVE ;  /* 0x000000000000791b */ /* 0x000fec0003800000 */
.L_x_96:
[----:B------:R-:W-:Y:S05]  /*4df0*/  BSYNC B0 ;  /* 0x0000000000007941 */ /* 0x000fea0003800000 */
.L_x_95:
[----:B------:R-:W-:Y:S01]  /*4e00*/  LOP3.LUT R32, R32, 0x80000000, R43, 0xec, !PT ;  /* 0x8000000020207812 */ /* 0x000fe200078eec2b */
[----:B------:R-:W-:Y:S02]  /*4e10*/  IMAD.MOV.U32 R34, RZ, RZ, 0x1 ;  /* 0x00000001ff227424 */ /* 0x000fe400078e00ff */
[----:B------:R-:W-:Y:S02]  /*4e20*/  VIADD R52, R41, 0x10 ;  /* 0x0000001029347836 */ /* 0x000fe40000000000 */
[----:B------:R-:W-:Y:S02]  /*4e30*/  VIADD R33, R32, 0xffffffff ;  /* 0xffffffff20217836 */ /* 0x000fe40000000000 */
[----:B------:R-:W-:-:S03]  /*4e40*/  VIADD R48, R48, 0xffffffe0 ;  /* 0xffffffe030307836 */ /* 0x000fc60000000000 */
[----:B------:R-:W-:Y:S01]  /*4e50*/  LOP3.LUT R51, R32, R33, RZ, 0xc, !PT ;  /* 0x0000002120337212 */ /* 0x000fe200078e0cff */
[----:B------:R-:W-:Y:S02]  /*4e60*/  IMAD.MOV.U32 R33, RZ, RZ, R49 ;  /* 0x000000ffff217224 */ /* 0x000fe400078e0031 */
[----:B------:R-:W-:Y:S01]  /*4e70*/  IMAD.MOV.U32 R32, RZ, RZ, -0x1 ;  /* 0xffffffffff207424 */ /* 0x000fe200078e00ff */
[----:B------:R0:W1:Y:S06]  /*4e80*/  POPC R39, R51 ;  /* 0x0000003300277309 */ /* 0x00006c0000000000 */
[----:B01----:R-:W-:Y:S05]  /*4e90*/  WARPSYNC.COLLECTIVE R32, `(.L_x_97) ;  /* 0x0000000020087348 */ /* 0x003fea0003c00000 */
[----:B-1----:R1:W2:Y:S02]  /*4ea0*/  SHFL.DOWN P3, R40, R33, R34, R39 ;  /* 0x0800002221287389 */ /* 0x0022a40000060027 */
[----:B012---:R-:W-:Y:S05]  /*4eb0*/  ENDCOLLECTIVE ;  /* 0x000000000000791b */ /* 0x007fea0003800000 */
.L_x_97:
[----:B------:R-:W-:Y:S01]  /*4ec0*/  ISETP.GE.AND P0, PT, R41, R39, PT ;  /* 0x000000272900720c */ /* 0x000fe20003f06270 */
[----:B------:R-:W-:-:S12]  /*4ed0*/  IMAD.MOV.U32 R34, RZ, RZ, 0x2 ;  /* 0x00000002ff227424 */ /* 0x000fd800078e00ff */
[----:B------:R-:W-:Y:S01]  /*4ee0*/  @!P0 VIMNMX R49, PT, PT, R40, R49, !PT ;  /* 0x0000003128318248 */ /* 0x000fe20007fe0100 */
[----:B------:R-:W-:-:S04]  /*4ef0*/  VIADD R40, R41, 0x2 ;  /* 0x0000000229287836 */ /* 0x000fc80000000000 */
[----:B------:R-:W-:Y:S01]  /*4f00*/  IMAD.MOV.U32 R33, RZ, RZ, R49 ;  /* 0x000000ffff217224 */ /* 0x000fe200078e0031 */
[----:B------:R-:W-:-:S13]  /*4f10*/  ISETP.GT.AND P0, PT, R40, R39, PT ;  /* 0x000000272800720c */ /* 0x000fda0003f04270 */
[----:B------:R-:W-:Y:S05]  /*4f20*/  WARPSYNC.COLLECTIVE R32, `(.L_x_98) ;  /* 0x0000000020087348 */ /* 0x000fea0003c00000 */
[----:B------:R0:W1:Y:S02]  /*4f30*/  SHFL.DOWN P3, R40, R33, R34, R39 ;  /* 0x0800002221287389 */ /* 0x0000640000060027 */
[----:B01----:R-:W-:Y:S05]  /*4f40*/  ENDCOLLECTIVE ;  /* 0x000000000000791b */ /* 0x003fea0003800000 */
.L_x_98:
[----:B------:R-:W-:Y:S01]  /*4f50*/  IMAD.MOV.U32 R34, RZ, RZ, 0x4 ;  /* 0x00000004ff227424 */ /* 0x000fe200078e00ff */
[----:B------:R-:W-:Y:S01]  /*4f60*/  @!P0 VIMNMX R49, PT, PT, R49, R40, !PT ;  /* 0x0000002831318248 */ /* 0x000fe20007fe0100 */
[----:B------:R-:W-:-:S04]  /*4f70*/  VIADD R40, R41, 0x4 ;  /* 0x0000000429287836 */ /* 0x000fc80000000000 */
[----:B------:R-:W-:Y:S01]  /*4f80*/  IMAD.MOV.U32 R33, RZ, RZ, R49 ;  /* 0x000000ffff217224 */ /* 0x000fe200078e0031 */
[----:B------:R-:W-:-:S13]  /*4f90*/  ISETP.GT.AND P0, PT, R40, R39, PT ;  /* 0x000000272800720c */ /* 0x000fda0003f04270 */
[----:B------:R-:W-:Y:S05]  /*4fa0*/  WARPSYNC.COLLECTIVE R32, `(.L_x_99) ;  /* 0x0000000020087348 */ /* 0x000fea0003c00000 */
[----:B------:R0:W1:Y:S02]  /*4fb0*/  SHFL.DOWN P3, R40, R33, R34, R39 ;  /* 0x0800002221287389 */ /* 0x0000640000060027 */
[----:B01----:R-:W-:Y:S05]  /*4fc0*/  ENDCOLLECTIVE ;  /* 0x000000000000791b */ /* 0x003fea0003800000 */
.L_x_99:
        /* <DEDUP_REMOVED lines=8> */
.L_x_100:
[----:B------:R-:W-:Y:S01]  /*5050*/  IMAD.MOV.U32 R34, RZ, RZ, 0x10 ;  /* 0x00000010ff227424 */ /* 0x000fe200078e00ff */
[----:B------:R-:W-:Y:S02]  /*5060*/  @!P0 VIMNMX R49, PT, PT, R49, R40, !PT ;  /* 0x0000002831318248 */ /* 0x000fe40007fe0100 */
[----:B------:R-:W-:-:S03]  /*5070*/  ISETP.GT.AND P0, PT, R52, R39, PT ;  /* 0x000000273400720c */ /* 0x000fc60003f04270 */
[----:B------:R-:W-:-:S10]  /*5080*/  IMAD.MOV.U32 R33, RZ, RZ, R49 ;  /* 0x000000ffff217224 */ /* 0x000fd400078e0031 */
[----:B------:R-:W-:Y:S05]  /*5090*/  WARPSYNC.COLLECTIVE R32, `(.L_x_101) ;  /* 0x0000000020087348 */ /* 0x000fea0003c00000 */
[----:B------:R0:W1:Y:S02]  /*50a0*/  SHFL.DOWN P3, R40, R33, R34, R39 ;  /* 0x0800002221287389 */ /* 0x0000640000060027 */
[----:B01----:R-:W-:Y:S05]  /*50b0*/  ENDCOLLECTIVE ;  /* 0x000000000000791b */ /* 0x003fea0003800000 */
.L_x_101:
[----:B------:R-:W-:Y:S02]  /*50c0*/  @!P0 VIMNMX R49, PT, PT, R49, R40, !PT ;  /* 0x0000002831318248 */ /* 0x000fe40007fe0100 */
[----:B------:R-:W-:Y:S02]  /*50d0*/  ISETP.NE.AND P0, PT, R38, 0x65, PT ;  /* 0x000000652600780c */ /* 0x000fe40003f05270 */
[----:B------:R-:W-:-:S11]  /*50e0*/  VIMNMX R50, PT, PT, R49, R50, !PT ;  /* 0x0000003231327248 */ /* 0x000fd60007fe0100 */
[----:B------:R-:W-:Y:S05]  /*50f0*/  WARPSYNC.COLLECTIVE R32, `(.L_x_102) ;  /* 0x0000000020087348 */ /* 0x000fea0003c00000 */
[----:B------:R-:W-:Y:S01]  /*5100*/  VOTE.ALL P0, P0 ;  /* 0x0000000000ff7806 */ /* 0x000fe20000000000 */
[----:B------:R-:W-:-:S12]  /*5110*/  ENDCOLLECTIVE ;  /* 0x000000000000791b */ /* 0x000fd80003800000 */
.L_x_102:
[----:B------:R-:W-:Y:S05]  /*5120*/  BRA `(.L_x_103) ;  /* 0xffffffe000c87947 */ /* 0x000fea000383ffff */
.L_x_104:
[----:B------:R-:W-:-:S00]  /*5130*/  BRA `(.L_x_104) ;  /* 0xfffffffc00fc7947 */ /* 0x000fc0000383ffff */
[----:B------:R-:W-:-:S00]  /*5140*/  NOP ;  /* 0x0000000000007918 */ /* 0x000fc00000000000 */
        /* <DEDUP_REMOVED lines=11> */
.L_x_240:


//--------------------- .text._ZN3cub18CUB_300001_SM_10006detail4scan16DeviceScanKernelINS2_10policy_hubIiiijN4cuda3__47maximumIiEEE10Policy1000EN6thrust24THRUST_300001_SM_1000_NS6detail15normal_iteratorINSC_10device_ptrIiEEEESH_NS0_13ScanTileStateIiLb1EEES8_NS0_8NullTypeEjiLb0ESK_EEvT0_T1_T2_iT3_T4_T5_ --------------------------
	.section	.text._ZN3cub18CUB_300001_SM_10006detail4scan16DeviceScanKernelINS2_10policy_hubIiiijN4cuda3__47maximumIiEEE10Policy1000EN6thrust24THRUST_300001_SM_1000_NS6detail15normal_iteratorINSC_10device_ptrIiEEEESH_NS0_13ScanTileStateIiLb1EEES8_NS0_8NullTypeEjiLb0ESK_EEvT0_T1_T2_iT3_T4_T5_,"ax",@progbits
	.align	128
        .global         _ZN3cub18CUB_300001_SM_10006detail4scan16DeviceScanKernelINS2_10policy_hubIiiijN4cuda3__47maximumIiEEE10Policy1000EN6thrust24THRUST_300001_SM_1000_NS6detail15normal_iteratorINSC_10device_ptrIiEEEESH_NS0_13ScanTileStateIiLb1EEES8_NS0_8NullTypeEjiLb0ESK_EEvT0_T1_T2_iT3_T4_T5_
        .type           _ZN3cub18CUB_300001_SM_10006detail4scan16DeviceScanKernelINS2_10policy_hubIiiijN4cuda3__47maximumIiEEE10Policy1000EN6thrust24THRUST_300001_SM_1000_NS6detail15normal_iteratorINSC_10device_ptrIiEEEESH_NS0_13ScanTileStateIiLb1EEES8_NS0_8NullTypeEjiLb0ESK_EEvT0_T1_T2_iT3_T4_T5_,@function
        .size           _ZN3cub18CUB_300001_SM_10006detail4scan16DeviceScanKernelINS2_10policy_hubIiiijN4cuda3__47maximumIiEEE10Policy1000EN6thrust24THRUST_300001_SM_1000_NS6detail15normal_iteratorINSC_10device_ptrIiEEEESH_NS0_13ScanTileStateIiLb1EEES8_NS0_8NullTypeEjiLb0ESK_EEvT0_T1_T2_iT3_T4_T5_,(.L_x_241 - _ZN3cub18CUB_300001_SM_10006detail4scan16DeviceScanKernelINS2_10policy_hubIiiijN4cuda3__47maximumIiEEE10Policy1000EN6thrust24THRUST_300001_SM_1000_NS6detail15normal_iteratorINSC_10device_ptrIiEEEESH_NS0_13ScanTileStateIiLb1EEES8_NS0_8NullTypeEjiLb0ESK_EEvT0_T1_T2_iT3_T4_T5_)
        .other          _ZN3cub18CUB_300001_SM_10006detail4scan16DeviceScanKernelINS2_10policy_hubIiiijN4cuda3__47maximumIiEEE10Policy1000EN6thrust24THRUST_300001_SM_1000_NS6detail15normal_iteratorINSC_10device_ptrIiEEEESH_NS0_13ScanTileStateIiLb1EEES8_NS0_8NullTypeEjiLb0ESK_EEvT0_T1_T2_iT3_T4_T5_,@"STO_CUDA_ENTRY STV_DEFAULT"
_ZN3cub18CUB_300001_SM_10006detail4scan16DeviceScanKernelINS2_10policy_hubIiiijN4cuda3__47maximumIiEEE10Policy1000EN6thrust24THRUST_300001_SM_1000_NS6detail15normal_iteratorINSC_10device_ptrIiEEEESH_NS0_13ScanTileStateIiLb1EEES8_NS0_8NullTypeEjiLb0ESK_EEvT0_T1_T2_iT3_T4_T5_:
.text._ZN3cub18CUB_300001_SM_10006detail4scan16DeviceScanKernelINS2_10policy_hubIiiijN4cuda3__47maximumIiEEE10Policy1000EN6thrust24THRUST_300001_SM_1000_NS6detail15normal_iteratorINSC_10device_ptrIiEEEESH_NS0_13ScanTileStateIiLb1EEES8_NS0_8NullTypeEjiLb0ESK_EEvT0_T1_T2_iT3_T4_T5_:
[----:B------:R-:W-:Y:S08]  /*0000*/  LDC R1, c[0x0][0x37c] ;  /* 0x0000df00ff017b82 */ /* 0x000ff00000000800 */
[----:B------:R-:W0:Y:S01]  /*0010*/  S2UR UR6, SR_CTAID.X ;  /* 0x00000000000679c3 */ /* 0x000e220000002500 */
[----:B------:R-:W1:Y:S01]  /*0020*/  LDCU UR4, c[0x0][0x3a0] ;  /* 0x00007400ff0477ac */ /* 0x000e620008000800 */
[----:B------:R-:W2:Y:S06]  /*0030*/  LDCU.64 UR8, c[0x0][0x358] ;  /* 0x00006b00ff0877ac */ /* 0x000eac0008000a00 */
[----:B------:R-:W0:Y:S02]  /*0040*/  LDC R41, c[0x0][0x398] ;  /* 0x0000e600ff297b82 */ /* 0x000e240000000800 */
[----:B0-----:R-:W-:-:S04]  /*0050*/  VIADD R40, R41, UR6 ;  /* 0x0000000629287c36 */ /* 0x001fc80008000000 */
[----:B------:R-:W-:-:S05]  /*0060*/  IMAD R5, R40, 0xc00, RZ ;  /* 0x00000c0028057824 */ /* 0x000fca00078e02ff */
[----:B-1----:R-:W-:-:S04]  /*0070*/  IADD3 R42, PT, PT, -R5, UR4, RZ ;  /* 0x00000004052a7c10 */ /* 0x002fc8000fffe1ff */
[----:B------:R-:W-:-:S13]  /*0080*/  ISETP.GE.U32.AND P0, PT, R42, 0xc01, PT ;  /* 0x00000c012a00780c */ /* 0x000fda0003f06070 */
[----:B--2---:R-:W-:Y:S05]  /*0090*/  @!P0 BRA `(.L_x_105) ;  /* 0x0000001800c08947 */ /* 0x004fea0003800000 */
[----:B------:R-:W0:Y:S01]  /*00a0*/  S2R R28, SR_TID.X ;  /* 0x00000000001c7919 */ /* 0x000e220000002100 */
[----:B------:R-:W1:Y:S01]  /*00b0*/  LDCU.64 UR4, c[0x0][0x380] ;  /* 0x00007000ff0477ac */ /* 0x000e620008000a00 */
[C---:B0-----:R-:W-:Y:S02]  /*00c0*/  LOP3.LUT R0, R28.reuse, 0x1f, RZ, 0xc0, !PT ;  /* 0x0000001f1c007812 */ /* 0x041fe400078ec0ff */
[----:B------:R-:W-:-:S05]  /*00d0*/  LOP3.LUT R3, R28, 0x3e0, RZ, 0xc0, !PT ;  /* 0x000003e01c037812 */ /* 0x000fca00078ec0ff */
[----:B------:R-:W-:-:S05]  /*00e0*/  IMAD R0, R3, 0x18, R0 ;  /* 0x0000001803007824 */ /* 0x000fca00078e0200 */
[----:B------:R-:W-:-:S05]  /*00f0*/  IADD3 R0, P0, PT, R5, R0, RZ ;  /* 0x0000000005007210 */ /* 0x000fca0007f1e0ff */
[----:B------:R-:W-:Y:S02]  /*0100*/  IMAD.X R5, RZ, RZ, RZ, P0 ;  /* 0x000000ffff057224 */ /* 0x000fe400000e06ff */
        /* <DEDUP_REMOVED lines=32> */
[----:B------:R-:W-:Y:S01]  /*0310*/  ISETP.NE.AND P0, PT, R40, RZ, PT ;  /* 0x000000ff2800720c */ /* 0x000fe20003f05270 */
        /* <DEDUP_REMOVED lines=37> */
[----:B------:R-:W-:Y:S05]  /*0570*/  @P0 BRA `(.L_x_107) ;  /* 0x0000000400380947 */ /* 0x000fea0003800000 */
        /* <DEDUP_REMOVED lines=78> */
.L_x_107:
        /* <DEDUP_REMOVED lines=48> */
[----:B------:R-:W-:Y:S02]  /*0d60*/  ISETP.NE.AND P0, PT, R28, RZ, PT ;  /* 0x000000ff1c00720c */ /* 0x000fe40003f05270 */
[----:B------:R-:W-:-:S05]  /*0d70*/  LOP3.LUT R37, RZ, R28, RZ, 0x33, !PT ;  /* 0x0000001cff257212 */ /* 0x000fca00078e33ff */
[----:B------:R-:W1:Y:S01]  /*0d80*/  LDC R36, c[0x0][0x370] ;  /* 0x0000dc00ff247b82 */ /* 0x000e620000000800 */
[----:B------:R-:W-:-:S05]  /*0d90*/  IMAD.IADD R37, R40, 0x1, R37 ;  /* 0x0000000128257824 */ /* 0x000fca00078e0225 */
        /* <DEDUP_REMOVED lines=8> */
.L_x_110:
[----:B------:R-:W-:Y:S05]  /*0e20*/  NANOSLEEP 0x4dd ;  /* 0x000004dd0000795d */ /* 0x000fea0003800000 */
[----:B------:R-:W-:Y:S01]  /*0e30*/  NOP ;  /* 0x0000000000007918 */ /* 0x000fe20000000000 */
.L_x_111:
[----:B------:R-:W-:-:S05]  /*0e40*/  IMAD.WIDE R38, R37, 0x8, R38 ;  /* 0x0000000825267825 */ /* 0x000fca00078e0226 */
[----:B------:R-:W2:Y:S01]  /*0e50*/  LD.E.64.STRONG.GPU R32, desc[UR8][R38.64+0x100] ;  /* 0x0001000826207980 */ /* 0x000ea2000c10fb00 */
[----:B------:R-:W-:Y:S01]  /*0e60*/  UMOV UR5, 0xffffffff ;  /* 0xffffffff00057882 */ /* 0x000fe20000000000 */
[----:B--2---:R-:W-:Y:S02]  /*0e70*/  ISETP.NE.AND P0, PT, R32, 0x63, PT ;  /* 0x000000632000780c */ /* 0x004fe40003f05270 */
[----:B------:R-:W-:Y:S11]  /*0e80*/  BRA.DIV UR5, `(.L_x_112) ;  /* 0x0000002e05e47947 */ /* 0x000ff6000b800000 */
[----:B------:R-:W-:-:S13]  /*0e90*/  VOTE.ANY P0, !P0 ;  /* 0x0000000000ff7806 */ /* 0x000fda0004000100 */
.L_x_151:
[----:B------:R-:W-:Y:S05]  /*0ea0*/  @!P0 BRA `(.L_x_113) ;  /* 0x0000000000308947 */ /* 0x000fea0003800000 */
.L_x_117:
[----:B------:R-:W-:Y:S05]  /*0eb0*/  YIELD ;  /* 0x0000000000007946 */ /* 0x000fea0003800000 */
[----:B------:R-:W-:Y:S05]  /*0ec0*/  @P1 BRA `(.L_x_114) ;  /* 0x0000000000081947 */ /* 0x000fea0003800000 */
[----:B------:R0:W-:Y:S06]  /*0ed0*/  MEMBAR.SC.CTA ;  /* 0x0000000000007992 */ /* 0x0001ec0000000000 */
[----:B0-----:R-:W-:Y:S05]  /*0ee0*/  BRA `(.L_x_115) ;  /* 0x0000000000087947 */ /* 0x001fea0003800000 */
.L_x_114:
[----:B------:R-:W-:Y:S05]  /*0ef0*/  NANOSLEEP 0x288 ;  /* 0x000002880000795d */ /* 0x000fea0003800000 */
[----:B------:R-:W-:Y:S01]  /*0f00*/  NOP ;  /* 0x0000000000007918 */ /* 0x000fe20000000000 */
.L_x_115:
[----:B------:R-:W2:Y:S01]  /*0f10*/  LD.E.64.STRONG.GPU R32, desc[UR8][R38.64+0x100] ;  /* 0x0001000826207980 */ /* 0x000ea2000c10fb00 */
[----:B------:R-:W-:Y:S01]  /*0f20*/  UMOV UR5, 0xffffffff ;  /* 0xffffffff00057882 */ /* 0x000fe20000000000 */
[----:B--2---:R-:W-:Y:S02]  /*0f30*/  ISETP.NE.AND P0, PT, R32, 0x63, PT ;  /* 0x000000632000780c */ /* 0x004fe40003f05270 */
[----:B------:R-:W-:Y:S11]  /*0f40*/  BRA.DIV UR5, `(.L_x_116) ;  /* 0x0000002e05d47947 */ /* 0x000ff6000b800000 */
[----:B------:R-:W-:-:S13]  /*0f50*/  VOTE.ANY P0, !P0 ;  /* 0x0000000000ff7806 */ /* 0x000fda0004000100 */
.L_x_154:
[----:B------:R-:W-:Y:S05]  /*0f60*/  @P0 BRA `(.L_x_117) ;  /* 0xfffffffc00d00947 */ /* 0x000fea000383ffff */
.L_x_113:
[----:B------:R-:W-:Y:S01]  /*0f70*/  UMOV UR5, 0xffffffff ;  /* 0xffffffff00057882 */ /* 0x000fe20000000000 */
[----:B------:R-:W-:Y:S01]  /*0f80*/  ISETP.NE.AND P0, PT, R32, 0x65, PT ;  /* 0x000000652000780c */ /* 0x000fe20003f05270 */
[----:B------:R-:W-:Y:S01]  /*0f90*/  IMAD.MOV.U32 R47, RZ, RZ, R33 ;  /* 0x000000ffff2f7224 */ /* 0x000fe200078e0021 */
[----:B------:R-:W-:Y:S11]  /*0fa0*/  BRA.DIV UR5, `(.L_x_118) ;  /* 0x0000002e05dc7947 */ /* 0x000ff6000b800000 */
[----:B------:R-:W0:Y:S01]  /*0fb0*/  S2R R43, SR_GEMASK ;  /* 0x00000000002b7919 */ /* 0x000e220000003c00 */
[----:B------:R-:W-:Y:S01]  /*0fc0*/  VOTE.ANY R34, PT, !P0 ;  /* 0x0000000000227806 */ /* 0x000fe200040e0100 */
[C---:B------:R-:W-:Y:S01]  /*0fd0*/  VIADD R42, R30.reuse, 0x2 ;  /* 0x000000021e2a7836 */ /* 0x040fe20000000000 */
[----:B------:R-:W1:Y:S01]  /*0fe0*/  LDC.64 R40, c[0x0][0x390] ;  /* 0x0000e400ff287b82 */ /* 0x000e620000000a00 */
[C---:B------:R-:W-:Y:S02]  /*0ff0*/  VIADD R39, R30.reuse, 0x4 ;  /* 0x000000041e277836 */ /* 0x040fe40000000000 */
[----:B------:R-:W-:Y:S01]  /*1000*/  VIADD R44, R30, 0x10 ;  /* 0x000000101e2c7836 */ /* 0x000fe20000000000 */
[----:B-1----:R-:W-:Y:S02]  /*1010*/  IADD3 R46, P2, PT, R40, 0x100, RZ ;  /* 0x00000100282e7810 */ /* 0x002fe40007f5e0ff */
[----:B0-----:R-:W-:-:S03]  /*1020*/  LOP3.LUT R34, R34, 0x80000000, R43, 0xec, !PT ;  /* 0x8000000022227812 */ /* 0x001fc600078eec2b */
[----:B------:R-:W-:Y:S02]  /*1030*/  IMAD.X R49, RZ, RZ, R41, P2 ;  /* 0x000000ffff317224 */ /* 0x000fe400010e0629 */
        /* <DEDUP_REMOVED lines=12> */
[----:B0-----:R-:W-:Y:S01]  /*1100*/  @!P0 VIMNMX R47, PT, PT, R47, R38, !PT ;  /* 0x000000262f2f8248 */ /* 0x001fe20007fe0100 */
[----:B------:R-:W-:-:S04]  /*1110*/  VIADD R38, R30, 0x8 ;  /* 0x000000081e267836 */ /* 0x000fc80000000000 */
[----:B------:R-:W0:Y:S01]  /*1120*/  SHFL.DOWN PT, R33, R47, 0x8, R45 ;  /* 0x090000002f217989 */ /* 0x000e2200000e002d */
[----:B------:R-:W-:-:S13]  /*1130*/  ISETP.GT.AND P0, PT, R38, R45, PT ;  /* 0x0000002d2600720c */ /* 0x000fda0003f04270 */
[----:B0-----:R-:W-:Y:S02]  /*1140*/  @!P0 VIMNMX R47, PT, PT, R47, R33, !PT ;  /* 0x000000212f2f8248 */ /* 0x001fe40007fe0100 */
[----:B------:R-:W-:-:S03]  /*1150*/  ISETP.NE.AND P0, PT, R32, 0x65, PT ;  /* 0x000000652000780c */ /* 0x000fc60003f05270 */
[----:B------:R-:W0:Y:S10]  /*1160*/  SHFL.DOWN PT, R33, R47, 0x10, R45 ;  /* 0x0a0000002f217989 */ /* 0x000e3400000e002d */
[----:B------:R-:W-:-:S02]  /*1170*/  VOTE.ALL P0, P0 ;  /* 0x0000000000ff7806 */ /* 0x000fc40000000000 */
[----:B0-----:R-:W-:-:S11]  /*1180*/  @!P1 VIMNMX R47, PT, PT, R47, R33, !PT ;  /* 0x000000212f2f9248 */ /* 0x001fd60007fe0100 */
.L_x_163:
[----:B------:R-:W-:Y:S05]  /*1190*/  @!P0 BRA `(.L_x_119) ;  /* 0x0000000000cc8947 */ /* 0x000fea0003800000 */
.L_x_127:
[----:B------:R-:W-:-:S04]  /*11a0*/  IMAD.MOV.U32 R48, RZ, RZ, R46 ;  /* 0x000000ffff307224 */ /* 0x000fc800078e002e */
[----:B------:R-:W-:-:S05]  /*11b0*/  IMAD.WIDE R40, R37, 0x8, R48 ;  /* 0x0000000825287825 */ /* 0x000fca00078e0230 */
[----:B------:R-:W2:Y:S01]  /*11c0*/  LD.E.64.STRONG.GPU R32, desc[UR8][R40.64+-0x100] ;  /* 0xffff000828207980 */ /* 0x000ea2000c10fb00 */
[----:B------:R-:W-:Y:S05]  /*11d0*/  YIELD ;  /* 0x0000000000007946 */ /* 0x000fea0003800000 */
[----:B------:R-:W-:Y:S01]  /*11e0*/  UMOV UR5, 0xffffffff ;  /* 0xffffffff00057882 */ /* 0x000fe20000000000 */
[----:B--2---:R-:W-:Y:S02]  /*11f0*/  ISETP.NE.AND P0, PT, R32, 0x63, PT ;  /* 0x000000632000780c */ /* 0x004fe40003f05270 */
[----:B------:R-:W-:Y:S11]  /*1200*/  BRA.DIV UR5, `(.L_x_120) ;  /* 0x0000003205407947 */ /* 0x000ff6000b800000 */
[----:B------:R-:W-:-:S13]  /*1210*/  VOTE.ANY P0, !P0 ;  /* 0x0000000000ff7806 */ /* 0x000fda0004000100 */
.L_x_166:
[----:B------:R-:W-:Y:S05]  /*1220*/  @!P0 BRA `(.L_x_121) ;  /* 0x0000000000348947 */ /* 0x000fea0003800000 */
[----:B------:R-:W-:-:S13]  /*1230*/  ISETP.GT.U32.AND P1, PT, R36, 0x1f3, PT ;  /* 0x000001f32400780c */ /* 0x000fda0003f24070 */
.L_x_125:
[----:B------:R-:W-:Y:S05]  /*1240*/  YIELD ;  /* 0x0000000000007946 */ /* 0x000fea0003800000 */
[----:B------:R-:W-:Y:S05]  /*1250*/  @P1 BRA `(.L_x_122) ;  /* 0x0000000000081947 */ /* 0x000fea0003800000 */
[----:B------:R0:W-:Y:S06]  /*1260*/  MEMBAR.SC.CTA ;  /* 0x0000000000007992 */ /* 0x0001ec0000000000 */
[----:B0-----:R-:W-:Y:S05]  /*1270*/  BRA `(.L_x_123) ;  /* 0x0000000000087947 */ /* 0x001fea0003800000 */
.L_x_122:
[----:B------:R-:W-:Y:S05]  /*1280*/  NANOSLEEP 0x288 ;  /* 0x000002880000795d */ /* 0x000fea0003800000 */
[----:B------:R-:W-:Y:S01]  /*1290*/  NOP ;  /* 0x0000000000007918 */ /* 0x000fe20000000000 */
.L_x_123:
[----:B------:R-:W2:Y:S01]  /*12a0*/  LD.E.64.STRONG.GPU R32, desc[UR8][R40.64+-0x100] ;  /* 0xffff000828207980 */ /* 0x000ea2000c10fb00 */
[----:B------:R-:W-:Y:S01]  /*12b0*/  UMOV UR5, 0xffffffff ;  /* 0xffffffff00057882 */ /* 0x000fe20000000000 */
[----:B--2---:R-:W-:Y:S02]  /*12c0*/  ISETP.NE.AND P0, PT, R32, 0x63, PT ;  /* 0x000000632000780c */ /* 0x004fe40003f05270 */
[----:B------:R-:W-:Y:S11]  /*12d0*/  BRA.DIV UR5, `(.L_x_124) ;  /* 0x00000032052c7947 */ /* 0x000ff6000b800000 */
[----:B------:R-:W-:-:S13]  /*12e0*/  VOTE.ANY P0, !P0 ;  /* 0x0000000000ff7806 */ /* 0x000fda0004000100 */
.L_x_169:
[----:B------:R-:W-:Y:S05]  /*12f0*/  @P0 BRA `(.L_x_125) ;  /* 0xfffffffc00d00947 */ /* 0x000fea000383ffff */
.L_x_121:
        /* <DEDUP_REMOVED lines=28> */
.L_x_178:
[----:B------:R-:W-:Y:S05]  /*14c0*/  @P0 BRA `(.L_x_127) ;  /* 0xfffffffc00340947 */ /* 0x000fea000383ffff */
.L_x_119:
        /* <DEDUP_REMOVED lines=16> */
.L_x_109:
        /* <DEDUP_REMOVED lines=32> */
.L_x_108:
[----:B------:R-:W-:Y:S05]  /*17d0*/  BSYNC.RECONVERGENT B0 ;  /* 0x0000000000007941 */ /* 0x000fea0003800200 */
.L_x_106:
[----:B------:R-:W-:Y:S06]  /*17e0*/  BAR.SYNC.DEFER_BLOCKING 0x0 ;  /* 0x0000000000007b1d */ /* 0x000fec0000010000 */
[----:B------:R-:W1:Y:S01]  /*17f0*/  LDCU.64 UR6, c[0x0][0x388] ;  /* 0x00007100ff0677ac */ /* 0x000e620008000a00 */
[----:B------:R-:W-:Y:S04]  /*1800*/  STS.128 [R0], R36 ;  /* 0x0000002400007388 */ /* 0x000fe80000000c00 */
[----:B------:R-:W-:Y:S04]  /*1810*/  STS.128 [R0+0x10], R20 ;  /* 0x0000101400007388 */ /* 0x000fe80000000c00 */
[----:B------:R-:W-:Y:S04]  /*1820*/  STS.128 [R0+0x20], R16 ;  /* 0x0000201000007388 */ /* 0x000fe80000000c00 */
[----:B------:R-:W-:Y:S04]  /*1830*/  STS.128 [R0+0x30], R12 ;  /* 0x0000300c00007388 */ /* 0x000fe80000000c00 */
[----:B------:R-:W-:Y:S04]  /*1840*/  STS.128 [R0+0x40], R8 ;  /* 0x0000400800007388 */ /* 0x000fe80000000c00 */
[----:B------:R1:W-:Y:S01]  /*1850*/  STS.128 [R0+0x50], R4 ;  /* 0x0000500400007388 */ /* 0x0003e20000000c00 */
[----:B------:R-:W-:-:S03]  /*1860*/  NOP ;  /* 0x0000000000007918 */ /* 0x000fc60000000000 */
[----:B------:R-:W2:Y:S04]  /*1870*/  LDS R25, [R29] ;  /* 0x000000001d197984 */ /* 0x000ea80000000800 */
[----:B0-----:R-:W0:Y:S04]  /*1880*/  LDS R27, [R29+0x80] ;  /* 0x000080001d1b7984 */ /* 0x001e280000000800 */
[----:B------:R-:W3:Y:S01]  /*1890*/  LDS R31, [R29+0x100] ;  /* 0x000100001d1f7984 */ /* 0x000ee20000000800 */
[----:B-1----:R-:W-:-:S03]  /*18a0*/  IADD3 R4, P0, PT, R3, UR6, RZ ;  /* 0x0000000603047c10 */ /* 0x002fc6000ff1e0ff */
[----:B------:R-:W1:Y:S01]  /*18b0*/  LDS R33, [R29+0x180] ;  /* 0x000180001d217984 */ /* 0x000e620000000800 */
[----:B------:R-:W-:-:S03]  /*18c0*/  IADD3.X R5, PT, PT, R2, UR7, RZ, P0, !PT ;  /* 0x0000000702057c10 */ /* 0x000fc600087fe4ff */
        /* <DEDUP_REMOVED lines=20> */
[----:B--2---:R-:W-:Y:S04]  /*1a10*/  STG.E desc[UR8][R4.64], R25 ;  /* 0x0000001904007986 */ /* 0x004fe8000c101908 */
[----:B0-----:R-:W-:Y:S04]  /*1a20*/  STG.E desc[UR8][R4.64+0x80], R27 ;  /* 0x0000801b04007986 */ /* 0x001fe8000c101908 */
[----:B---3--:R-:W-:Y:S04]  /*1a30*/  STG.E desc[UR8][R4.64+0x100], R31 ;  /* 0x0001001f04007986 */ /* 0x008fe8000c101908 */
[----:B-1----:R-:W-:Y:S04]  /*1a40*/  STG.E desc[UR8][R4.64+0x180], R33 ;  /* 0x0001802104007986 */ /* 0x002fe8000c101908 */
        /* <DEDUP_REMOVED lines=21> */
.L_x_105:
[----:B------:R-:W-:-:S13]  /*1ba0*/  ISETP.NE.AND P0, PT, R42, RZ, PT ;  /* 0x000000ff2a00720c */ /* 0x000fda0003f05270 */
[----:B------:R-:W-:Y:S05]  /*1bb0*/  @!P0 EXIT ;  /* 0x000000000000894d */ /* 0x000fea0003800000 */
[----:B------:R-:W0:Y:S02]  /*1bc0*/  LDC.64 R2, c[0x0][0x380] ;  /* 0x0000e000ff027b82 */ /* 0x000e240000000a00 */
[----:B0-----:R-:W-:-:S05]  /*1bd0*/  IMAD.WIDE.U32 R2, R5, 0x4, R2 ;  /* 0x0000000405027825 */ /* 0x001fca00078e0002 */
[----:B------:R0:W2:Y:S01]  /*1be0*/  LDG.E R11, desc[UR8][R2.64] ;  /* 0x00000008020b7981 */ /* 0x0000a2000c1e1900 */
[----:B------:R-:W1:Y:S02]  /*1bf0*/  S2R R6, SR_TID.X ;  /* 0x0000000000067919 */ /* 0x000e640000002100 */
[C---:B-1----:R-:W-:Y:S02]  /*1c00*/  LOP3.LUT R5, R6.reuse, 0x1f, RZ, 0xc0, !PT ;  /* 0x0000001f06057812 */ /* 0x042fe400078ec0ff */
[----:B------:R-:W-:-:S05]  /*1c10*/  LOP3.LUT R0, R6, 0x3e0, RZ, 0xc0, !PT ;  /* 0x000003e006007812 */ /* 0x000fca00078ec0ff */
[----:B------:R-:W-:-:S04]  /*1c20*/  IMAD R5, R0, 0x18, R5 ;  /* 0x0000001800057824 */ /* 0x000fc800078e0205 */
[C---:B------:R-:W-:Y:S01]  /*1c30*/  VIADD R7, R5.reuse, 0x20 ;  /* 0x0000002005077836 */ /* 0x040fe20000000000 */
[C---:B------:R-:W-:Y:S01]  /*1c40*/  ISETP.GE.U32.AND P2, PT, R5.reuse, R42, PT ;  /* 0x0000002a0500720c */ /* 0x040fe20003f46070 */
[C---:B------:R-:W-:Y:S01]  /*1c50*/  VIADD R13, R5.reuse, 0x60 ;  /* 0x00000060050d7836 */ /* 0x040fe20000000000 */
[C---:B------:R-:W-:Y:S01]  /*1c60*/  LEA R8, P3, R5.reuse, R2, 0x2 ;  /* 0x0000000205087211 */ /* 0x040fe200078610ff */
[----:B------:R-:W-:Y:S01]  /*1c70*/  VIADD R9, R5, 0x40 ;  /* 0x0000004005097836 */ /* 0x000fe20000000000 */
[-C--:B------:R-:W-:Y:S01]  /*1c80*/  ISETP.GE.U32.AND P6, PT, R7, R42.reuse, PT ;  /* 0x0000002a0700720c */ /* 0x080fe20003fc6070 */
[----:B------:R-:W-:Y:S01]  /*1c90*/  VIADD R7, R5, 0x80 ;  /* 0x0000008005077836 */ /* 0x000fe20000000000 */
[-C--:B------:R-:W-:Y:S01]  /*1ca0*/  ISETP.GE.U32.AND P1, PT, R13, R42.reuse, PT ;  /* 0x0000002a0d00720c */ /* 0x080fe20003f26070 */
[----:B------:R-:W-:Y:S01]  /*1cb0*/  VIADD R13, R5, 0xa0 ;  /* 0x000000a0050d7836 */ /* 0x000fe20000000000 */
[-C--:B------:R-:W-:Y:S01]  /*1cc0*/  ISETP.GE.U32.AND P5, PT, R9, R42.reuse, PT ;  /* 0x0000002a0900720c */ /* 0x080fe20003fa6070 */
[----:B------:R-:W-:Y:S01]  /*1cd0*/  IMAD.X R9, RZ, RZ, R3, P3 ;  /* 0x000000ffff097224 */ /* 0x000fe200018e0603 */
[-C--:B------:R-:W-:Y:S01]  /*1ce0*/  ISETP.GE.U32.AND P0, PT, R7, R42.reuse, PT ;  /* 0x0000002a0700720c */ /* 0x080fe20003f06070 */
[----:B0-----:R-:W-:Y:S01]  /*1cf0*/  VIADD R3, R5, 0xe0 ;  /* 0x000000e005037836 */ /* 0x001fe20000000000 */
[----:B------:R-:W-:Y:S01]  /*1d00*/  ISETP.GE.U32.AND P4, PT, R13, R42, PT ;  /* 0x0000002a0d00720c */ /* 0x000fe20003f86070 */
[----:B------:R-:W-:-:S05]  /*1d10*/  VIADD R15, R5, 0xc0 ;  /* 0x000000c0050f7836 */ /* 0x000fca0000000000 */
[----:B------:R-:W-:Y:S01]  /*1d20*/  ISETP.GE.U32.AND P3, PT, R15, R42, PT ;  /* 0x0000002a0f00720c */ /* 0x000fe20003f66070 */
[C---:B------:R-:W-:Y:S02]  /*1d30*/  VIADD R7, R5.reuse, 0x120 ;  /* 0x0000012005077836 */ /* 0x040fe40000000000 */
[C---:B------:R-:W-:Y:S02]  /*1d40*/  VIADD R39, R5.reuse, 0x220 ;  /* 0x0000022005277836 */ /* 0x040fe40000000000 */
[C---:B------:R-:W-:Y:S02]  /*1d50*/  VIADD R38, R5.reuse, 0x240 ;  /* 0x0000024005267836 */ /* 0x040fe40000000000 */
[C---:B------:R-:W-:Y:S02]  /*1d60*/  VIADD R37, R5.reuse, 0x260 ;  /* 0x0000026005257836 */ /* 0x040fe40000000000 */
[C---:B------:R-:W-:Y:S02]  /*1d70*/  VIADD R36, R5.reuse, 0x280 ;  /* 0x0000028005247836 */ /* 0x040fe40000000000 */
[----:B------:R-:W-:-:S02]  /*1d80*/  VIADD R4, R5, 0x2c0 ;  /* 0x000002c005047836 */ /* 0x000fc40000000000 */
[----:B--2---:R-:W-:Y:S02]  /*1d90*/  IMAD.MOV.U32 R33, RZ, RZ, R11 ;  /* 0x000000ffff217224 */ /* 0x004fe400078e000b */
[----:B------:R-:W2:Y:S01]  /*1da0*/  @!P2 LDG.E R11, desc[UR8][R8.64] ;  /* 0x00000008080ba981 */ /* 0x000ea2000c1e1900 */
[-C--:B------:R-:W-:Y:S01]  /*1db0*/  ISETP.GE.U32.AND P2, PT, R3, R42.reuse, PT ;  /* 0x0000002a0300720c */ /* 0x080fe20003f46070 */
[--C-:B------:R-:W-:Y:S02]  /*1dc0*/  IMAD.MOV.U32 R13, RZ, RZ, R33.reuse ;  /* 0x000000ffff0d7224 */ /* 0x100fe400078e0021 */
[----:B------:R-:W-:Y:S02]  /*1dd0*/  VIADD R3, R5, 0x100 ;  /* 0x0000010005037836 */ /* 0x000fe40000000000 */
[----:B------:R-:W-:Y:S02]  /*1de0*/  IMAD.MOV.U32 R17, RZ, RZ, R33 ;  /* 0x000000ffff117224 */ /* 0x000fe400078e0021 */
[----:B------:R-:W3:Y:S01]  /*1df0*/  @!P6 LDG.E R13, desc[UR8][R8.64+0x80] ;  /* 0x00008008080de981 */ /* 0x000ee2000c1e1900 */
[----:B------:R-:W-:Y:S01]  /*1e00*/  ISETP.GE.U32.AND P6, PT, R3, R42, PT ;  /* 0x0000002a0300720c */ /* 0x000fe20003fc6070 */
[----:B------:R-:W-:-:S02]  /*1e10*/  VIADD R3, R5, 0x140 ;  /* 0x0000014005037836 */ /* 0x000fc40000000000 */
[----:B------:R-:W4:Y:S01]  /*1e20*/  @!P1 LDG.E R17, desc[UR8][R8.64+0x180] ;  /* 0x0001800808119981 */ /* 0x000f22000c1e1900 */
[--C-:B------:R-:W-:Y:S02]  /*1e30*/  IMAD.MOV.U32 R19, RZ, RZ, R33.reuse ;  /* 0x000000ffff137224 */ /* 0x100fe400078e0021 */
[-C--:B------:R-:W-:Y:S01]  /*1e40*/  ISETP.GE.U32.AND P1, PT, R3, R42.reuse, PT ;  /* 0x0000002a0300720c */ /* 0x080fe20003f26070 */
[----:B------:R-:W-:Y:S02]  /*1e50*/  VIADD R3, R5, 0x160 ;  /* 0x0000016005037836 */ /* 0x000fe40000000000 */
[--C-:B------:R-:W-:Y:S01]  /*1e60*/  IMAD.MOV.U32 R15, RZ, RZ, R33.reuse ;  /* 0x000000ffff0f7224 */ /* 0x100fe200078e0021 */
[----:B------:R-:W5:Y:S01]  /*1e70*/  @!P0 LDG.E R19, desc[UR8][R8.64+0x200] ;  /* 0x0002000808138981 */ /* 0x000f62000c1e1900 */
[----:B------:R-:W-:Y:S01]  /*1e80*/  IMAD.MOV.U32 R23, RZ, RZ, R33 ;  /* 0x000000ffff177224 */ /* 0x000fe200078e0021 */
[----:B------:R-:W-:Y:S01]  /*1e90*/  ISETP.GE.U32.AND P0, PT, R3, R42, PT ;  /* 0x0000002a0300720c */ /* 0x000fe20003f06070 */
[----:B------:R-:W-:-:S02]  /*1ea0*/  VIADD R3, R5, 0x1a0 ;  /* 0x000001a005037836 */ /* 0x000fc40000000000 */
[----:B------:R-:W5:Y:S01]  /*1eb0*/  @!P5 LDG.E R15, desc[UR8][R8.64+0x100] ;  /* 0x00010008080fd981 */ /* 0x000f62000c1e1900 */
[-C--:B------:R-:W-:Y:S01]  /*1ec0*/  ISETP.GE.U32.AND P5, PT, R7, R42.reuse, PT ;  /* 0x0000002a0700720c */ /* 0x080fe20003fa6070 */
[--C-:B------:R-:W-:Y:S02]  /*1ed0*/  IMAD.MOV.U32 R21, RZ, RZ, R33.reuse ;  /* 0x000000ffff157224 */ /* 0x100fe400078e0021 */
[----:B------:R-:W5:Y:S01]  /*1ee0*/  @!P3 LDG.E R23, desc[UR8][R8.64+0x300] ;  /* 0x000300080817b981 */ /* 0x000f62000c1e1900 */
[--C-:B------:R-:W-:Y:S01]  /*1ef0*/  IMAD.MOV.U32 R25, RZ, RZ, R33.reuse ;  /* 0x000000ffff197224 */ /* 0x100fe200078e0021 */
[-C--:B------:R-:W-:Y:S01]  /*1f00*/  ISETP.GE.U32.AND P3, PT, R3, R42.reuse, PT ;  /* 0x0000002a0300720c */ /* 0x080fe20003f66070 */
[C---:B------:R-:W-:Y:S01]  /*1f10*/  VIADD R7, R5.reuse, 0x180 ;  /* 0x0000018005077836 */ /* 0x040fe20000000000 */
[----:B------:R-:W5:Y:S01]  /*1f20*/  @!P4 LDG.E R21, desc[UR8][R8.64+0x280] ;  /* 0x000280080815c981 */ /* 0x000f62000c1e1900 */
[----:B------:R-:W-:Y:S02]  /*1f30*/  VIADD R3, R5, 0x1c0 ;  /* 0x000001c005037836 */ /* 0x000fe40000000000 */
[--C-:B------:R-:W-:Y:S01]  /*1f40*/  IMAD.MOV.U32 R27, RZ, RZ, R33.reuse ;  /* 0x000000ffff1b7224 */ /* 0x100fe200078e0021 */
[----:B------:R-:W5:Y:S01]  /*1f50*/  @!P2 LDG.E R25, desc[UR8][R8.64+0x380] ;  /* 0x000380080819a981 */ /* 0x000f62000c1e1900 */
[----:B------:R-:W-:Y:S01]  /*1f60*/  IMAD.MOV.U32 R29, RZ, RZ, R33 ;  /* 0x000000ffff1d7224 */ /* 0x000fe200078e0021 */
[-C--:B------:R-:W-:Y:S01]  /*1f70*/  ISETP.GE.U32.AND P4, PT, R7, R42.reuse, PT ;  /* 0x0000002a0700720c */ /* 0x080fe20003f86070 */
[----:B------:R-:W-:Y:S01]  /*1f80*/  VIADD R7, R5, 0x1e0 ;  /* 0x000001e005077836 */ /* 0x000fe20000000000 */
[-C--:B------:R-:W-:Y:S01]  /*1f90*/  ISETP.GE.U32.AND P2, PT, R3, R42.reuse, PT ;  /* 0x0000002a0300720c */ /* 0x080fe20003f46070 */
[----:B------:R-:W-:Y:S01]  /*1fa0*/  VIADD R3, R5, 0x200 ;  /* 0x0000020005037836 */ /* 0x000fe20000000000 */
[----:B------:R-:W5:Y:S02]  /*1fb0*/  @!P6 LDG.E R27, desc[UR8][R8.64+0x400] ;  /* 0x00040008081be981 */ /* 0x000f64000c1e1900 */
[----:B------:R-:W-:-:S02]  /*1fc0*/  ISETP.GE.U32.AND P6, PT, R7, R42, PT ;  /* 0x0000002a0700720c */ /* 0x000fc40003fc6070 */
[----:B------:R-:W5:Y:S01]  /*1fd0*/  @!P5 LDG.E R29, desc[UR8][R8.64+0x480] ;  /* 0x00048008081dd981 */ /* 0x000f62000c1e1900 */
[----:B------:R-:W-:Y:S01]  /*1fe0*/  ISETP.GE.U32.AND P5, PT, R3, R42, PT ;  /* 0x0000002a0300720c */ /* 0x000fe20003fa6070 */
[--C-:B------:R-:W-:Y:S02]  /*1ff0*/  IMAD.MOV.U32 R31, RZ, RZ, R33.reuse ;  /* 0x000000ffff1f7224 */ /* 0x100fe400078e0021 */
[--C-:B------:R-:W-:Y:S02]  /*2000*/  IMAD.MOV.U32 R35, RZ, RZ, R33.reuse ;  /* 0x000000ffff237224 */ /* 0x100fe400078e0021 */
[--C-:B------:R-:W-:Y:S02]  /*2010*/  IMAD.MOV.U32 R45, RZ, RZ, R33.reuse ;  /* 0x000000ffff2d7224 */ /* 0x100fe400078e0021 */
[--C-:B------:R-:W-:Y:S01]  /*2020*/  IMAD.MOV.U32 R47, RZ, RZ, R33.reuse ;  /* 0x000000ffff2f7224 */ /* 0x100fe200078e0021 */
[----:B------:R-:W5:Y:S01]  /*2030*/  @!P1 LDG.E R31, desc[UR8][R8.64+0x500] ;  /* 0x00050008081f9981 */ /* 0x000f62000c1e1900 */
[----:B------:R-:W-:-:S02]  /*2040*/  IMAD.MOV.U32 R49, RZ, RZ, R33 ;  /* 0x000000ffff317224 */ /* 0x000fc400078e0021 */
[--C-:B------:R-:W-:Y:S01]  /*2050*/  IMAD.MOV.U32 R51, RZ, RZ, R33.reuse ;  /* 0x000000ffff337224 */ /* 0x100fe200078e0021 */
[----:B------:R-:W5:Y:S01]  /*2060*/  @!P0 LDG.E R35, desc[UR8][R8.64+0x580] ;  /* 0x0005800808238981 */ /* 0x000f62000c1e1900 */
[----:B------:R-:W-:Y:S02]  /*2070*/  IMAD.MOV.U32 R53, RZ, RZ, R33 ;  /* 0x000000ffff357224 */ /* 0x000fe400078e0021 */
[C---:B------:R-:W-:Y:S01]  /*2080*/  VIADD R7, R5.reuse, 0x2a0 ;  /* 0x000002a005077836 */ /* 0x040fe20000000000 */
[----:B------:R-:W5:Y:S01]  /*2090*/  @!P4 LDG.E R45, desc[UR8][R8.64+0x600] ;  /* 0x00060008082dc981 */ /* 0x000f62000c1e1900 */
[----:B------:R-:W-:Y:S01]  /*20a0*/  VIADD R3, R5, 0x2e0 ;  /* 0x000002e005037836 */ /* 0x000fe20000000000 */
[-C--:B------:R-:W-:Y:S02]  /*20b0*/  ISETP.GE.U32.AND P1, PT, R39, R42.reuse, PT ;  /* 0x0000002a2700720c */ /* 0x080fe40003f26070 */
[----:B------:R-:W5:Y:S01]  /*20c0*/  @!P3 LDG.E R47, desc[UR8][R8.64+0x680] ;  /* 0x00068008082fb981 */ /* 0x000f62000c1e1900 */
[----:B------:R-:W-:-:S02]  /*20d0*/  ISETP.GE.U32.AND P0, PT, R38, R42, PT ;  /* 0x0000002a2600720c */ /* 0x000fc40003f06070 */
[-C--:B------:R-:W-:Y:S01]  /*20e0*/  ISETP.GE.U32.AND P4, PT, R37, R42.reuse, PT ;  /* 0x0000002a2500720c */ /* 0x080fe20003f86070 */
[----:B------:R-:W5:Y:S01]  /*20f0*/  @!P2 LDG.E R49, desc[UR8][R8.64+0x700] ;  /* 0x000700080831a981 */ /* 0x000f62000c1e1900 */
[-C--:B------:R-:W-:Y:S02]  /*2100*/  ISETP.GE.U32.AND P3, PT, R36, R42.reuse, PT ;  /* 0x0000002a2400720c */ /* 0x080fe40003f66070 */
[-C--:B------:R-:W-:Y:S01]  /*2110*/  ISETP.GE.U32.AND P2, PT, R7, R42.reuse, PT ;  /* 0x0000002a0700720c */ /* 0x080fe20003f46070 */
[----:B------:R-:W5:Y:S01]  /*2120*/  @!P6 LDG.E R51, desc[UR8][R8.64+0x780] ;  /* 0x000780080833e981 */ /* 0x000f62000c1e1900 */
[----:B------:R-:W-:-:S03]  /*2130*/  ISETP.GE.U32.AND P6, PT, R4, R42, PT ;  /* 0x0000002a0400720c */ /* 0x000fc60003fc6070 */
        /* <DEDUP_REMOVED lines=18> */
[----:B------:R-:W-:Y:S01]  /*2260*/  UMOV UR4, 0x400 ;  /* 0x0000040000047882 */ /* 0x000fe20000000000 */
[----:B------:R-:W-:Y:S01]  /*2270*/  ISETP.NE.AND P0, PT, R40, RZ, PT ;  /* 0x000000ff2800720c */ /* 0x000fe20003f05270 */
[----:B-1----:R-:W-:-:S02]  /*2280*/  ULEA UR4, UR5, UR4, 0x18 ;  /* 0x0000000405047291 */ /* 0x002fc4000f8ec0ff */
[----:B0-----:R-:W-:-:S05]  /*2290*/  IMAD R2, R44, 0x300, R43 ;  /* 0x000003002c027824 */ /* 0x001fca00078e022b */
[----:B------:R-:W-:-:S05]  /*22a0*/  LEA R2, R2, UR4, 0x2 ;  /* 0x0000000402027c11 */ /* 0x000fca000f8e10ff */
[----:B------:R-:W-:Y:S01]  /*22b0*/  IMAD R0, R43, 0x5c, R2 ;  /* 0x0000005c2b007824 */ /* 0x000fe200078e0202 */
        /* <DEDUP_REMOVED lines=103> */
.L_x_128:
[----:B01----:R-:W-:Y:S02]  /*2930*/  VIMNMX3 R32, R8, R9, R10, !PT ;  /* 0x000000090820720f */ /* 0x003fe4000780010a */
[----:B--2---:R-:W-:Y:S02]  /*2940*/  VIMNMX3 R33, R11, R12, R13, !PT ;  /* 0x0000000c0b21720f */ /* 0x004fe4000780010d */
[----:B---3--:R-:W-:Y:S02]  /*2950*/  VIMNMX3 R34, R14, R15, R16, !PT ;  /* 0x0000000f0e22720f */ /* 0x008fe40007800110 */
[----:B------:R-:W-:Y:S02]  /*2960*/  VIMNMX3 R35, R17, R18, R19, !PT ;  /* 0x000000121123720f */ /* 0x000fe40007800113 */
[----:B------:R-:W-:Y:S02]  /*2970*/  VIMNMX3 R45, R32, R33, R34, !PT ;  /* 0x00000021202d720f */ /* 0x000fe40007800122 */
[----:B----4-:R-:W-:-:S02]  /*2980*/  VIMNMX3 R46, R20, R21, R22, !PT ;  /* 0x00000015142e720f */ /* 0x010fc40007800116 */
        /* <DEDUP_REMOVED lines=42> */
[----:B------:R-:W-:-:S07]  /*2c30*/  ISETP.NE.AND P2, PT, R6, RZ, PT ;  /* 0x000000ff0600720c */ /* 0x000fce0003f45270 */
        /* <DEDUP_REMOVED lines=9> */
.L_x_131:
[----:B------:R-:W-:Y:S05]  /*2cd0*/  NANOSLEEP 0x4dd ;  /* 0x000004dd0000795d */ /* 0x000fea0003800000 */
[----:B------:R-:W-:Y:S01]  /*2ce0*/  NOP ;  /* 0x0000000000007918 */ /* 0x000fe20000000000 */
.L_x_132:
[----:B------:R-:W-:-:S04]  /*2cf0*/  LOP3.LUT R34, RZ, R6, RZ, 0x33, !PT ;  /* 0x00000006ff227212 */ /* 0x000fc800078e33ff */
[----:B------:R-:W-:-:S05]  /*2d00*/  IADD3 R41, PT, PT, R34, UR6, R41 ;  /* 0x0000000622297c10 */ /* 0x000fca000fffe029 */
[----:B------:R-:W-:-:S05]  /*2d10*/  IMAD.WIDE R40, R41, 0x8, R32 ;  /* 0x0000000829287825 */ /* 0x000fca00078e0220 */
[----:B------:R-:W2:Y:S01]  /*2d20*/  LD.E.64.STRONG.GPU R32, desc[UR8][R40.64+0x100] ;  /* 0x0001000828207980 */ /* 0x000ea2000c10fb00 */
[----:B------:R-:W-:Y:S01]  /*2d30*/  UMOV UR5, 0xffffffff ;  /* 0xffffffff00057882 */ /* 0x000fe20000000000 */
[----:B--2---:R-:W-:Y:S02]  /*2d40*/  ISETP.NE.AND P0, PT, R32, 0x63, PT ;  /* 0x000000632000780c */ /* 0x004fe40003f05270 */
[----:B------:R-:W-:Y:S11]  /*2d50*/  BRA.DIV UR5, `(.L_x_133) ;  /* 0x0000001a05847947 */ /* 0x000ff6000b800000 */
[----:B------:R-:W-:-:S13]  /*2d60*/  VOTE.ANY P0, !P0 ;  /* 0x0000000000ff7806 */ /* 0x000fda0004000100 */
.L_x_181:
[----:B------:R-:W-:Y:S05]  /*2d70*/  @!P0 BRA `(.L_x_134) ;  /* 0x0000000000308947 */ /* 0x000fea0003800000 */
.L_x_138:
[----:B------:R-:W-:Y:S05]  /*2d80*/  YIELD ;  /* 0x0000000000007946 */ /* 0x000fea0003800000 */
[----:B------:R-:W-:Y:S05]  /*2d90*/  @P1 BRA `(.L_x_135) ;  /* 0x0000000000081947 */ /* 0x000fea0003800000 */
[----:B------:R0:W-:Y:S06]  /*2da0*/  MEMBAR.SC.CTA ;  /* 0x0000000000007992 */ /* 0x0001ec0000000000 */
[----:B0-----:R-:W-:Y:S05]  /*2db0*/  BRA `(.L_x_136) ;  /* 0x0000000000087947 */ /* 0x001fea0003800000 */
.L_x_135:
[----:B------:R-:W-:Y:S05]  /*2dc0*/  NANOSLEEP 0x288 ;  /* 0x000002880000795d */ /* 0x000fea0003800000 */
[----:B------:R-:W-:Y:S01]  /*2dd0*/  NOP ;  /* 0x0000000000007918 */ /* 0x000fe20000000000 */
.L_x_136:
[----:B------:R-:W2:Y:S01]  /*2de0*/  LD.E.64.STRONG.GPU R32, desc[UR8][R40.64+0x100] ;  /* 0x0001000828207980 */ /* 0x000ea2000c10fb00 */
[----:B------:R-:W-:Y:S01]  /*2df0*/  UMOV UR5, 0xffffffff ;  /* 0xffffffff00057882 */ /* 0x000fe20000000000 */
[----:B--2---:R-:W-:Y:S02]  /*2e00*/  ISETP.NE.AND P0, PT, R32, 0x63, PT ;  /* 0x000000632000780c */ /* 0x004fe40003f05270 */
[----:B------:R-:W-:Y:S11]  /*2e10*/  BRA.DIV UR5, `(.L_x_137) ;  /* 0x0000001a05747947 */ /* 0x000ff6000b800000 */
[----:B------:R-:W-:-:S13]  /*2e20*/  VOTE.ANY P0, !P0 ;  /* 0x0000000000ff7806 */ /* 0x000fda0004000100 */
.L_x_184:
[----:B------:R-:W-:Y:S05]  /*2e30*/  @P0 BRA `(.L_x_138) ;  /* 0xfffffffc00d00947 */ /* 0x000fea000383ffff */
.L_x_134:
        /* <DEDUP_REMOVED lines=10> */
[----:B------:R-:W1:Y:S02]  /*2ee0*/  LDC.64 R40, c[0x0][0x390] ;  /* 0x0000e400ff287b82 */ /* 0x000e640000000a00 */
[----:B-1----:R-:W-:-:S05]  /*2ef0*/  IADD3 R48, P4, PT, R40, 0x100, RZ ;  /* 0x0000010028307810 */ /* 0x002fca0007f9e0ff */
[----:B------:R-:W-:Y:S01]  /*2f00*/  IMAD.X R49, RZ, RZ, R41, P4 ;  /* 0x000000ffff317224 */ /* 0x000fe200020e0629 */
[----:B0-----:R-:W-:-:S05]  /*2f10*/  LOP3.LUT R34, R34, 0x80000000, R46, 0xec, !PT ;  /* 0x8000000022227812 */ /* 0x001fca00078eec2e */
        /* <DEDUP_REMOVED lines=15> */
[----:B------:R-:W-:-:S03]  /*3010*/  ISETP.GT.AND P0, PT, R34, R45, PT ;  /* 0x0000002d2200720c */ /* 0x000fc60003f04270 */
[----:B------:R-:W0:Y:S10]  /*3020*/  SHFL.DOWN PT, R33, R50, 0x8, R45 ;  /* 0x0900000032217989 */ /* 0x000e3400000e002d */
[----:B0-----:R-:W-:-:S02]  /*3030*/  @!P0 VIMNMX R50, PT, PT, R50, R33, !PT ;  /* 0x0000002132328248 */ /* 0x001fc40007fe0100 */
[----:B------:R-:W-:Y:S01]  /*3040*/  ISETP.NE.AND P0, PT, R32, 0x65, PT ;  /* 0x000000652000780c */ /* 0x000fe20003f05270 */
[----:B------:R-:W-:Y:S02]  /*3050*/  VIADD R32, R43, 0x10 ;  /* 0x000000102b207836 */ /* 0x000fe40000000000 */
[----:B------:R-:W0:Y:S03]  /*3060*/  SHFL.DOWN PT, R33, R50, 0x10, R45 ;  /* 0x0a00000032217989 */ /* 0x000e2600000e002d */
[----:B------:R-:W-:-:S07]  /*3070*/  ISETP.GT.AND P3, PT, R32, R45, PT ;  /* 0x0000002d2000720c */ /* 0x000fce0003f64270 */
[----:B------:R-:W-:-:S06]  /*3080*/  VOTE.ALL P0, P0 ;  /* 0x0000000000ff7806 */ /* 0x000fcc0000000000 */
[----:B0-----:R-:W-:-:S07]  /*3090*/  @!P3 VIMNMX R50, PT, PT, R50, R33, !PT ;  /* 0x000000213232b248 */ /* 0x001fce0007fe0100 */
.L_x_193:
[----:B------:R-:W-:Y:S05]  /*30a0*/  @!P0 BRA `(.L_x_140) ;  /* 0x0000000000d48947 */ /* 0x000fea0003800000 */
.L_x_148:
[----:B------:R-:W-:-:S05]  /*30b0*/  IMAD.WIDE R40, R47, 0x8, R48 ;  /* 0x000000082f287825 */ /* 0x000fca00078e0230 */
[----:B------:R-:W2:Y:S01]  /*30c0*/  LD.E.64.STRONG.GPU R32, desc[UR8][R40.64+-0x100] ;  /* 0xffff000828207980 */ /* 0x000ea2000c10fb00 */
[----:B------:R-:W-:Y:S05]  /*30d0*/  YIELD ;  /* 0x0000000000007946 */ /* 0x000fea0003800000 */
[----:B------:R-:W-:Y:S01]  /*30e0*/  UMOV UR5, 0xffffffff ;  /* 0xffffffff00057882 */ /* 0x000fe20000000000 */
[----:B--2---:R-:W-:Y:S02]  /*30f0*/  ISETP.NE.AND P0, PT, R32, 0x63, PT ;  /* 0x000000632000780c */ /* 0x004fe40003f05270 */
[----:B------:R-:W-:Y:S11]  /*3100*/  BRA.DIV UR5, `(.L_x_141) ;  /* 0x0000001a05c87947 */ /* 0x000ff6000b800000 */
[----:B------:R-:W-:-:S13]  /*3110*/  VOTE.ANY P0, !P0 ;  /* 0x0000000000ff7806 */ /* 0x000fda0004000100 */
.L_x_196:
[----:B------:R-:W-:Y:S05]  /*3120*/  @!P0 BRA `(.L_x_142) ;  /* 0x0000000000308947 */ /* 0x000fea0003800000 */
.L_x_146:
[----:B------:R-:W-:Y:S05]  /*3130*/  YIELD ;  /* 0x0000000000007946 */ /* 0x000fea0003800000 */
[----:B------:R-:W-:Y:S05]  /*3140*/  @P1 BRA `(.L_x_143) ;  /* 0x0000000000081947 */ /* 0x000fea0003800000 */
[----:B------:R0:W-:Y:S06]  /*3150*/  MEMBAR.SC.CTA ;  /* 0x0000000000007992 */ /* 0x0001ec0000000000 */
[----:B0-----:R-:W-:Y:S05]  /*3160*/  BRA `(.L_x_144) ;  /* 0x0000000000087947 */ /* 0x001fea0003800000 */
.L_x_143:
[----:B------:R-:W-:Y:S05]  /*3170*/  NANOSLEEP 0x288 ;  /* 0x000002880000795d */ /* 0x000fea0003800000 */
[----:B------:R-:W-:Y:S01]  /*3180*/  NOP ;  /* 0x0000000000007918 */ /* 0x000fe20000000000 */
.L_x_144:
[----:B------:R-:W2:Y:S01]  /*3190*/  LD.E.64.STRONG.GPU R32, desc[UR8][R40.64+-0x100] ;  /* 0xffff000828207980 */ /* 0x000ea2000c10fb00 */
[----:B------:R-:W-:Y:S01]  /*31a0*/  UMOV UR5, 0xffffffff ;  /* 0xffffffff00057882 */ /* 0x000fe20000000000 */
[----:B--2---:R-:W-:Y:S02]  /*31b0*/  ISETP.NE.AND P0, PT, R32, 0x63, PT ;  /* 0x000000632000780c */ /* 0x004fe40003f05270 */
[----:B------:R-:W-:Y:S11]  /*31c0*/  BRA.DIV UR5, `(.L_x_145) ;  /* 0x0000001a05b87947 */ /* 0x000ff6000b800000 */
[----:B------:R-:W-:-:S13]  /*31d0*/  VOTE.ANY P0, !P0 ;  /* 0x0000000000ff7806 */ /* 0x000fda0004000100 */
.L_x_199:
[----:B------:R-:W-:Y:S05]  /*31e0*/  @P0 BRA `(.L_x_146) ;  /* 0xfffffffc00d00947 */ /* 0x000fea000383ffff */
.L_x_142:
        /* <DEDUP_REMOVED lines=32> */
.L_x_208:
[----:B------:R-:W-:Y:S05]  /*33f0*/  @P0 BRA `(.L_x_148) ;  /* 0xfffffffc002c0947 */ /* 0x000fea000383ffff */
.L_x_140:
        /* <DEDUP_REMOVED lines=15> */
.L_x_130:
        /* <DEDUP_REMOVED lines=32> */
.L_x_129:
[----:B------:R-:W-:Y:S01]  /*36f0*/  BAR.SYNC.DEFER_BLOCKING 0x0 ;  /* 0x0000000000007b1d */ /* 0x000fe20000010000 */
[----:B------:R-:W-:-:S07]  /*3700*/  ISETP.NE.AND P0, PT, R6, RZ, PT ;  /* 0x000000ff0600720c */ /* 0x000fce0003f05270 */
[----:B------:R-:W0:Y:S01]  /*3710*/  S2UR UR5, SR_CTAID.X ;  /* 0x00000000000579c3 */ /* 0x000e220000002500 */
[----:B------:R-:W1:Y:S01]  /*3720*/  LDCU.64 UR6, c[0x0][0x388] ;  /* 0x00007100ff0677ac */ /* 0x000e620008000a00 */
[----:B------:R-:W2:Y:S06]  /*3730*/  S2R R44, SR_TID.X ;  /* 0x00000000002c7919 */ /* 0x000eac0000002100 */
[----:B------:R-:W0:Y:S01]  /*3740*/  LDC R40, c[0x0][0x398] ;  /* 0x0000e600ff287b82 */ /* 0x000e220000000800 */
[----:B------:R2:W-:Y:S04]  /*3750*/  STS.128 [R0], R8 ;  /* 0x0000000800007388 */ /* 0x0005e80000000c00 */
[----:B------:R3:W-:Y:S04]  /*3760*/  STS.128 [R0+0x10], R12 ;  /* 0x0000100c00007388 */ /* 0x0007e80000000c00 */
[----:B------:R-:W-:Y:S04]  /*3770*/  STS.128 [R0+0x20], R16 ;  /* 0x0000201000007388 */ /* 0x000fe80000000c00 */
[----:B------:R-:W-:Y:S01]  /*3780*/  STS.128 [R0+0x30], R20 ;  /* 0x0000301400007388 */ /* 0x000fe20000000c00 */
[----:B0-----:R-:W-:-:S03]  /*3790*/  VIADD R40, R40, UR5 ;  /* 0x0000000528287c36 */ /* 0x001fc60008000000 */
[----:B------:R-:W-:Y:S01]  /*37a0*/  STS.128 [R0+0x40], R24 ;  /* 0x0000401800007388 */ /* 0x000fe20000000c00 */
[----:B--2---:R-:W-:Y:S01]  /*37b0*/  LOP3.LUT R8, R44, 0x1f, RZ, 0xc0, !PT ;  /* 0x0000001f2c087812 */ /* 0x004fe200078ec0ff */
[----:B------:R-:W-:Y:S01]  /*37c0*/  IMAD R40, R40, 0xc00, RZ ;  /* 0x00000c0028287824 */ /* 0x000fe200078e02ff */
[----:B------:R-:W-:Y:S01]  /*37d0*/  LOP3.LUT R44, R44, 0x3e0, RZ, 0xc0, !PT ;  /* 0x000003e02c2c7812 */ /* 0x000fe200078ec0ff */
[----:B------:R-:W-:Y:S01]  /*37e0*/  STS.128 [R0+0x50], R28 ;  /* 0x0000501c00007388 */ /* 0x000fe20000000c00 */
[----:B------:R-:W-:-:S03]  /*37f0*/  NOP ;  /* 0x0000000000007918 */ /* 0x000fc60000000000 */
[----:B------:R-:W-:Y:S01]  /*3800*/  LDS R34, [R2] ;  /* 0x0000000002227984 */ /* 0x000fe20000000800 */
[----:B------:R-:W-:-:S03]  /*3810*/  IMAD R44, R44, 0x18, R8 ;  /* 0x000000182c2c7824 */ /* 0x000fc600078e0208 */
[----:B------:R-:W-:Y:S01]  /*3820*/  LDS R32, [R2+0x80] ;  /* 0x0000800002207984 */ /* 0x000fe20000000800 */
[C---:B---3--:R-:W-:Y:S02]  /*3830*/  VIADD R12, R44.reuse, 0x20 ;  /* 0x000000202c0c7836 */ /* 0x048fe40000000000 */
[----:B------:R-:W-:Y:S01]  /*3840*/  VIADD R14, R44, 0x40 ;  /* 0x000000402c0e7836 */ /* 0x000fe20000000000 */
        /* <DEDUP_REMOVED lines=24> */
[----:B------:R-:W-:-:S05]  /*39d0*/  IADD3 R9, P0, PT, R40, R5, RZ ;  /* 0x0000000528097210 */ /* 0x000fca0007f1e0ff */
[----:B0-----:R-:W-:Y:S01]  /*39e0*/  IMAD.X R2, RZ, RZ, RZ, P0 ;  /* 0x000000ffff027224 */ /* 0x001fe200000e06ff */
[----:B-1----:R-:W-:-:S04]  /*39f0*/  LEA R8, P0, R9, UR6, 0x2 ;  /* 0x0000000609087c11 */ /* 0x002fc8000f8010ff */
[----:B------:R-:W-:Y:S01]  /*3a00*/  LEA.HI.X R9, R9, UR7, R2, 0x2, P0 ;  /* 0x0000000709097c11 */ /* 0x000fe200080f1402 */
[C---:B------:R-:W-:Y:S01]  /*3a10*/  VIADD R2, R44.reuse, 0x80 ;  /* 0x000000802c027836 */ /* 0x040fe20000000000 */
[----:B------:R-:W0:Y:S02]  /*3a20*/  LDS R10, [UR4+0x3000] ;  /* 0x00300004ff0a7984 */ /* 0x000e240008000800 */
        /* <DEDUP_REMOVED lines=14> */
[----:B------:R-:W-:Y:S02]  /*3b10*/  VIADD R5, R44, 0x120 ;  /* 0x000001202c057836 */ /* 0x000fe40000000000 */
[----:B------:R-:W-:Y:S01]  /*3b20*/  @!P6 STG.E desc[UR8][R8.64+0x80], R32 ;  /* 0x000080200800e986 */ /* 0x000fe2000c101908 */
[-C--:B------:R-:W-:Y:S01]  /*3b30*/  ISETP.GE.AND P6, PT, R2, R10.reuse, PT ;  /* 0x0000000a0200720c */ /* 0x080fe20003fc6270 */
[C---:B------:R-:W-:Y:S02]  /*3b40*/  VIADD R2, R44.reuse, 0x140 ;  /* 0x000001402c027836 */ /* 0x040fe40000000000 */
[----:B------:R-:W-:Y:S01]  /*3b50*/  @!P5 STG.E desc[UR8][R8.64+0x100], R6 ;  /* 0x000100060800d986 */ /* 0x000fe2000c101908 */
[----:B------:R-:W-:Y:S01]  /*3b60*/  ISETP.GE.AND P5, PT, R5, R10, PT ;  /* 0x0000000a0500720c */ /* 0x000fe20003fa6270 */
[----:B------:R-:W-:-:S02]  /*3b70*/  VIADD R5, R44, 0x160 ;  /* 0x000001602c057836 */ /* 0x000fc40000000000 */
[----:B------:R-:W-:Y:S01]  /*3b80*/  @!P1 STG.E desc[UR8][R8.64+0x180], R53 ;  /* 0x0001803508009986 */ /* 0x000fe2000c101908 */
[-C--:B------:R-:W-:Y:S01]  /*3b90*/  ISETP.GE.AND P1, PT, R2, R10.reuse, PT ;  /* 0x0000000a0200720c */ /* 0x080fe20003f26270 */
[C---:B------:R-:W-:Y:S02]  /*3ba0*/  VIADD R2, R44.reuse, 0x180 ;  /* 0x000001802c027836 */ /* 0x040fe40000000000 */
[----:B------:R0:W-:Y:S01]  /*3bb0*/  @!P0 STG.E desc[UR8][R8.64+0x200], R51 ;  /* 0x0002003308008986 */ /* 0x0001e2000c101908 */
[-C--:B------:R-:W-:Y:S01]  /*3bc0*/  ISETP.GE.AND P0, PT, R5, R10.reuse, PT ;  /* 0x0000000a0500720c */ /* 0x080fe20003f06270 */
[----:B------:R-:W-:Y:S02]  /*3bd0*/  VIADD R5, R44, 0x1a0 ;  /* 0x000001a02c057836 */ /* 0x000fe40000000000 */
[----:B------:R1:W-:Y:S01]  /*3be0*/  @!P4 STG.E desc[UR8][R8.64+0x280], R49 ;  /* 0x000280310800c986 */ /* 0x0003e2000c101908 */
[----:B------:R-:W-:Y:S01]  /*3bf0*/  ISETP.GE.AND P4, PT, R2, R10, PT ;  /* 0x0000000a0200720c */ /* 0x000fe20003f86270 */
[----:B------:R-:W-:-:S02]  /*3c00*/  VIADD R2, R44, 0x1c0 ;  /* 0x000001c02c027836 */ /* 0x000fc40000000000 */
[----:B------:R1:W-:Y:S01]  /*3c10*/  @!P3 STG.E desc[UR8][R8.64+0x300], R47 ;  /* 0x0003002f0800b986 */ /* 0x0003e2000c101908 */
[-C--:B------:R-:W-:Y:S01]  /*3c20*/  ISETP.GE.AND P3, PT, R5, R10.reuse, PT ;  /* 0x0000000a0500720c */ /* 0x080fe20003f66270 */
[C---:B------:R-:W-:Y:S02]  /*3c30*/  VIADD R5, R44.reuse, 0x1e0 ;  /* 0x000001e02c057836 */ /* 0x040fe40000000000 */
[----:B0-----:R-:W-:Y:S01]  /*3c40*/  VIADD R51, R44, 0x200 ;  /* 0x000002002c337836 */ /* 0x001fe20000000000 */
        /* <DEDUP_REMOVED lines=29> */
.L_x_112:
[----:B------:R-:W-:Y:S01]  /*3e20*/  BSSY B1, `(.L_x_149) ;  /* 0x0000006000017945 */ /* 0x000fe20003800000 */
[----:B------:R-:W-:Y:S01]  /*3e30*/  PLOP3.LUT P0, PT, P0, PT, PT, 0x8, 0x80 ;  /* 0x000000000080781c */ /* 0x000fe2000070e170 */
[----:B------:R-:W-:-:S12]  /*3e40*/  IMAD.MOV.U32 R34, RZ, RZ, -0x1 ;  /* 0xffffffffff227424 */ /* 0x000fd800078e00ff */
[----:B------:R-:W-:Y:S05]  /*3e50*/  WARPSYNC.COLLECTIVE R34, `(.L_x_150) ;  /* 0x0000000022087348 */ /* 0x000fea0003c00000 */
[----:B------:R-:W-:Y:S01]  /*3e60*/  VOTE.ANY P0, P0 ;  /* 0x0000000000ff7806 */ /* 0x000fe20000000100 */
[----:B------:R-:W-:-:S12]  /*3e70*/  ENDCOLLECTIVE ;  /* 0x000000000000791b */ /* 0x000fd80003800000 */
.L_x_150:
[----:B------:R-:W-:Y:S05]  /*3e80*/  BSYNC B1 ;  /* 0x0000000000017941 */ /* 0x000fea0003800000 */
.L_x_149:
[----:B------:R-:W-:Y:S05]  /*3e90*/  BRA `(.L_x_151) ;  /* 0xffffffd000007947 */ /* 0x000fea000383ffff */
.L_x_116:
[----:B------:R-:W-:Y:S01]  /*3ea0*/  BSSY B1, `(.L_x_152) ;  /* 0x0000006000017945 */ /* 0x000fe20003800000 */
[----:B------:R-:W-:Y:S01]  /*3eb0*/  PLOP3.LUT P0, PT, P0, PT, PT, 0x8, 0x80 ;  /* 0x000000000080781c */ /* 0x000fe2000070e170 */
[----:B------:R-:W-:-:S12]  /*3ec0*/  IMAD.MOV.U32 R34, RZ, RZ, -0x1 ;  /* 0xffffffffff227424 */ /* 0x000fd800078e00ff */
[----:B------:R-:W-:Y:S05]  /*3ed0*/  WARPSYNC.COLLECTIVE R34, `(.L_x_153) ;  /* 0x0000000022087348 */ /* 0x000fea0003c00000 */
[----:B------:R-:W-:Y:S01]  /*3ee0*/  VOTE.ANY P0, P0 ;  /* 0x0000000000ff7806 */ /* 0x000fe20000000100 */
[----:B------:R-:W-:-:S12]  /*3ef0*/  ENDCOLLECTIVE ;  /* 0x000000000000791b */ /* 0x000fd80003800000 */
.L_x_153:
[----:B------:R-:W-:Y:S05]  /*3f00*/  BSYNC B1 ;  /* 0x0000000000017941 */ /* 0x000fea0003800000 */
.L_x_152:
[----:B------:R-:W-:Y:S05]  /*3f10*/  BRA `(.L_x_154) ;  /* 0xffffffd000107947 */ /* 0x000fea000383ffff */
.L_x_118:
[----:B------:R-:W0:Y:S01]  /*3f20*/  S2R R43, SR_GEMASK ;  /* 0x00000000002b7919 */ /* 0x000e220000003c00 */
[----:B------:R-:W-:Y:S01]  /*3f30*/  BSSY B1, `(.L_x_155) ;  /* 0x0000006000017945 */ /* 0x000fe20003800000 */
[----:B------:R-:W-:Y:S01]  /*3f40*/  PLOP3.LUT P3, PT, P0, PT, PT, 0x8, 0x80 ;  /* 0x000000000080781c */ /* 0x000fe2000076e170 */
[----:B------:R-:W-:-:S12]  /*3f50*/  IMAD.MOV.U32 R34, RZ, RZ, -0x1 ;  /* 0xffffffffff227424 */ /* 0x000fd800078e00ff */
[----:B0-----:R-:W-:Y:S05]  /*3f60*/  WARPSYNC.COLLECTIVE R34, `(.L_x_156) ;  /* 0x0000000022087348 */ /* 0x001fea0003c00000 */
[----:B------:R-:W-:Y:S01]  /*3f70*/  VOTE.ANY R34, PT, P3 ;  /* 0x0000000000227806 */ /* 0x000fe200018e0100 */
[----:B0-----:R-:W-:Y:S06]  /*3f80*/  ENDCOLLECTIVE ;  /* 0x000000000000791b */ /* 0x001fec0003800000 */
.L_x_156:
[----:B------:R-:W-:Y:S05]  /*3f90*/  BSYNC B1 ;  /* 0x0000000000017941 */ /* 0x000fea0003800000 */
.L_x_155:
[----:B------:R-:W-:Y:S01]  /*3fa0*/  LOP3.LUT R34, R34, 0x80000000, R43, 0xec, !PT ;  /* 0x8000000022227812 */ /* 0x000fe200078eec2b */
[----:B------:R-:W-:Y:S01]  /*3fb0*/  IMAD.MOV.U32 R41, RZ, RZ, R47 ;  /* 0x000000ffff297224 */ /* 0x000fe200078e002f */
[----:B------:R-:W-:Y:S01]  /*3fc0*/  ISETP.NE.AND P0, PT, R32, 0x65, PT ;  /* 0x000000652000780c */ /* 0x000fe20003f05270 */
[----:B------:R-:W-:Y:S02]  /*3fd0*/  IMAD.MOV.U32 R40, RZ, RZ, 0x1 ;  /* 0x00000001ff287424 */ /* 0x000fe400078e00ff */
[----:B------:R-:W-:Y:S02]  /*3fe0*/  VIADD R33, R34, 0xffffffff ;  /* 0xffffffff22217836 */ /* 0x000fe40000000000 */
[C---:B------:R-:W-:Y:S02]  /*3ff0*/  VIADD R42, R30.reuse, 0x2 ;  /* 0x000000021e2a7836 */ /* 0x040fe40000000000 */
[----:B------:R-:W-:Y:S01]  /*4000*/  VIADD R39, R30, 0x4 ;  /* 0x000000041e277836 */ /* 0x000fe20000000000 */
[----:B------:R-:W-:Y:S01]  /*4010*/  LOP3.LUT R32, R34, R33, RZ, 0xc, !PT ;  /* 0x0000002122207212 */ /* 0x000fe200078e0cff */
[----:B------:R-:W-:-:S02]  /*4020*/  IMAD.MOV.U32 R34, RZ, RZ, -0x1 ;  /* 0xffffffffff227424 */ /* 0x000fc400078e00ff */
[----:B------:R-:W-:Y:S01]  /*4030*/  VIADD R44, R30, 0x10 ;  /* 0x000000101e2c7836 */ /* 0x000fe20000000000 */
[----:B------:R0:W1:Y:S06]  /*4040*/  POPC R45, R32 ;  /* 0x00000020002d7309 */ /* 0x00006c0000000000 */
[----:B01----:R-:W-:Y:S05]  /*4050*/  WARPSYNC.COLLECTIVE R34, `(.L_x_157) ;  /* 0x0000000022087348 */ /* 0x003fea0003c00000 */
[----:B-1----:R1:W2:Y:S02]  /*4060*/  SHFL.DOWN P3, R33, R41, R40, R45 ;  /* 0x0800002829217389 */ /* 0x0022a4000006002d */
[----:B012---:R-:W-:Y:S05]  /*4070*/  ENDCOLLECTIVE ;  /* 0x000000000000791b */ /* 0x007fea0003800000 */
.L_x_157:
[----:B------:R-:W-:Y:S01]  /*4080*/  ISETP.GE.AND P1, PT, R30, R45, PT ;  /* 0x0000002d1e00720c */ /* 0x000fe20003f26270 */
[----:B------:R-:W-:Y:S02]  /*4090*/  IMAD.MOV.U32 R40, RZ, RZ, 0x2 ;  /* 0x00000002ff287424 */ /* 0x000fe400078e00ff */
[----:B------:R-:W-:-:S10]  /*40a0*/  IMAD.MOV.U32 R38, RZ, RZ, R33 ;  /* 0x000000ffff267224 */ /* 0x000fd400078e0021 */
[----:B------:R-:W-:Y:S02]  /*40b0*/  @!P1 VIMNMX R47, PT, PT, R38, R47, !PT ;  /* 0x0000002f262f9248 */ /* 0x000fe40007fe0100 */
[----:B------:R-:W-:-:S03]  /*40c0*/  ISETP.GT.AND P1, PT, R42, R45, PT ;  /* 0x0000002d2a00720c */ /* 0x000fc60003f24270 */
[----:B------:R-:W-:-:S10]  /*40d0*/  IMAD.MOV.U32 R41, RZ, RZ, R47 ;  /* 0x000000ffff297224 */ /* 0x000fd400078e002f */
[----:B------:R-:W-:Y:S05]  /*40e0*/  WARPSYNC.COLLECTIVE R34, `(.L_x_158) ;  /* 0x0000000022087348 */ /* 0x000fea0003c00000 */
[----:B------:R0:W1:Y:S02]  /*40f0*/  SHFL.DOWN P3, R33, R41, R40, R45 ;  /* 0x0800002829217389 */ /* 0x000064000006002d */
[----:B01----:R-:W-:Y:S05]  /*4100*/  ENDCOLLECTIVE ;  /* 0x000000000000791b */ /* 0x003fea0003800000 */
.L_x_158:
[----:B------:R-:W-:Y:S02]  /*4110*/  IMAD.MOV.U32 R40, RZ, RZ, 0x4 ;  /* 0x00000004ff287424 */ /* 0x000fe400078e00ff */
[----:B------:R-:W-:-:S05]  /*4120*/  IMAD.MOV.U32 R38, RZ, RZ, R33 ;  /* 0x000000ffff267224 */ /* 0x000fca00078e0021 */
[----:B------:R-:W-:Y:S02]  /*4130*/  @!P1 VIMNMX R47, PT, PT, R47, R38, !PT ;  /* 0x000000262f2f9248 */ /* 0x000fe40007fe0100 */
[----:B------:R-:W-:-:S03]  /*4140*/  ISETP.GT.AND P1, PT, R39, R45, PT ;  /* 0x0000002d2700720c */ /* 0x000fc60003f24270 */
[----:B------:R-:W-:-:S10]  /*4150*/  IMAD.MOV.U32 R41, RZ, RZ, R47 ;  /* 0x000000ffff297224 */ /* 0x000fd400078e002f */
[----:B------:R-:W-:Y:S05]  /*4160*/  WARPSYNC.COLLECTIVE R34, `(.L_x_159) ;  /* 0x0000000022087348 */ /* 0x000fea0003c00000 */
[----:B------:R0:W1:Y:S02]  /*4170*/  SHFL.DOWN P3, R33, R41, R40, R45 ;  /* 0x0800002829217389 */ /* 0x000064000006002d */
[----:B01----:R-:W-:Y:S05]  /*4180*/  ENDCOLLECTIVE ;  /* 0x000000000000791b */ /* 0x003fea0003800000 */
.L_x_159:
[----:B------:R-:W-:Y:S02]  /*4190*/  IMAD.MOV.U32 R40, RZ, RZ, 0x8 ;  /* 0x00000008ff287424 */ /* 0x000fe400078e00ff */
[----:B------:R-:W-:-:S05]  /*41a0*/  IMAD.MOV.U32 R38, RZ, RZ, R33 ;  /* 0x000000ffff267224 */ /* 0x000fca00078e0021 */
[----:B------:R-:W-:Y:S01]  /*41b0*/  @!P1 VIMNMX R47, PT, PT, R47, R38, !PT ;  /* 0x000000262f2f9248 */ /* 0x000fe20007fe0100 */
[----:B------:R-:W-:-:S04]  /*41c0*/  VIADD R38, R30, 0x8 ;  /* 0x000000081e267836 */ /* 0x000fc80000000000 */
[----:B------:R-:W-:Y:S01]  /*41d0*/  IMAD.MOV.U32 R41, RZ, RZ, R47 ;  /* 0x000000ffff297224 */ /* 0x000fe200078e002f */
[----:B------:R-:W-:-:S13]  /*41e0*/  ISETP.GT.AND P1, PT, R38, R45, PT ;  /* 0x0000002d2600720c */ /* 0x000fda0003f24270 */
[----:B------:R-:W-:Y:S05]  /*41f0*/  WARPSYNC.COLLECTIVE R34, `(.L_x_160) ;  /* 0x0000000022087348 */ /* 0x000fea0003c00000 */
[----:B------:R0:W1:Y:S02]  /*4200*/  SHFL.DOWN P3, R33, R41, R40, R45 ;  /* 0x0800002829217389 */ /* 0x000064000006002d */
[----:B01----:R-:W-:Y:S05]  /*4210*/  ENDCOLLECTIVE ;  /* 0x000000000000791b */ /* 0x003fea0003800000 */
.L_x_160:
[----:B------:R-:W-:Y:S01]  /*4220*/  IMAD.MOV.U32 R40, RZ, RZ, 0x10 ;  /* 0x00000010ff287424 */ /* 0x000fe200078e00ff */
[----:B------:R-:W-:Y:S02]  /*4230*/  @!P1 VIMNMX R47, PT, PT, R47, R33, !PT ;  /* 0x000000212f2f9248 */ /* 0x000fe40007fe0100 */
[----:B------:R-:W-:-:S03]  /*4240*/  ISETP.GT.AND P1, PT, R44, R45, PT ;  /* 0x0000002d2c00720c */ /* 0x000fc60003f24270 */
[----:B------:R-:W-:-:S10]  /*4250*/  IMAD.MOV.U32 R41, RZ, RZ, R47 ;  /* 0x000000ffff297224 */ /* 0x000fd400078e002f */
[----:B------:R-:W-:Y:S05]  /*4260*/  WARPSYNC.COLLECTIVE R34, `(.L_x_161) ;  /* 0x0000000022087348 */ /* 0x000fea0003c00000 */
[----:B------:R0:W1:Y:S02]  /*4270*/  SHFL.DOWN P3, R33, R41, R40, R45 ;  /* 0x0800002829217389 */ /* 0x000064000006002d */
[----:B01----:R-:W-:Y:S05]  /*4280*/  ENDCOLLECTIVE ;  /* 0x000000000000791b */ /* 0x003fea0003800000 */
.L_x_161:
[----:B------:R-:W-:Y:S05]  /*4290*/  WARPSYNC.COLLECTIVE R34, `(.L_x_162) ;  /* 0x0000000022087348 */ /* 0x000fea0003c00000 */
[----:B------:R-:W-:Y:S01]  /*42a0*/  VOTE.ALL P0, P0 ;  /* 0x0000000000ff7806 */ /* 0x000fe20000000000 */
[----:B------:R-:W-:-:S12]  /*42b0*/  ENDCOLLECTIVE ;  /* 0x000000000000791b */ /* 0x000fd80003800000 */
.L_x_162:
[----:B------:R-:W-:Y:S02]  /*42c0*/  @!P1 VIMNMX R47, PT, PT, R47, R33, !PT ;  /* 0x000000212f2f9248 */ /* 0x000fe40007fe0100 */
[----:B------:R-:W0:Y:S02]  /*42d0*/  LDC.64 R32, c[0x0][0x390] ;  /* 0x0000e400ff207b82 */ /* 0x000e240000000a00 */
[----:B0-----:R-:W-:-:S05]  /*42e0*/  IADD3 R46, P1, PT, R32, 0x100, RZ ;  /* 0x00000100202e7810 */ /* 0x001fca0007f3e0ff */
[----:B------:R-:W-:Y:S01]  /*42f0*/  IMAD.X R49, RZ, RZ, R33, P1 ;  /* 0x000000ffff317224 */ /* 0x000fe200008e0621 */
[----:B------:R-:W-:Y:S07]  /*4300*/  BRA `(.L_x_163) ;  /* 0xffffffcc00a07947 */ /* 0x000fee000383ffff */
.L_x_120:
[----:B------:R-:W-:Y:S01]  /*4310*/  BSSY B1, `(.L_x_164) ;  /* 0x0000006000017945 */ /* 0x000fe20003800000 */
[----:B------:R-:W-:Y:S01]  /*4320*/  PLOP3.LUT P0, PT, P0, PT, PT, 0x8, 0x80 ;  /* 0x000000000080781c */ /* 0x000fe2000070e170 */
[----:B------:R-:W-:-:S12]  /*4330*/  IMAD.MOV.U32 R34, RZ, RZ, -0x1 ;  /* 0xffffffffff227424 */ /* 0x000fd800078e00ff */
[----:B------:R-:W-:Y:S05]  /*4340*/  WARPSYNC.COLLECTIVE R34, `(.L_x_165) ;  /* 0x0000000022087348 */ /* 0x000fea0003c00000 */
[----:B------:R-:W-:Y:S01]  /*4350*/  VOTE.ANY P0, P0 ;  /* 0x0000000000ff7806 */ /* 0x000fe20000000100 */
[----:B------:R-:W-:-:S12]  /*4360*/  ENDCOLLECTIVE ;  /* 0x000000000000791b */ /* 0x000fd80003800000 */
.L_x_165:
[----:B------:R-:W-:Y:S05]  /*4370*/  BSYNC B1 ;  /* 0x0000000000017941 */ /* 0x000fea0003800000 */
.L_x_164:
[----:B------:R-:W-:Y:S05]  /*4380*/  BRA `(.L_x_166) ;  /* 0xffffffcc00a47947 */ /* 0x000fea000383ffff */
.L_x_124:
[----:B------:R-:W-:Y:S01]  /*4390*/  BSSY B1, `(.L_x_167) ;  /* 0x0000006000017945 */ /* 0x000fe20003800000 */
[----:B------:R-:W-:Y:S01]  /*43a0*/  PLOP3.LUT P0, PT, P0, PT, PT, 0x8, 0x80 ;  /* 0x000000000080781c */ /* 0x000fe2000070e170 */
[----:B------:R-:W-:-:S12]  /*43b0*/  IMAD.MOV.U32 R34, RZ, RZ, -0x1 ;  /* 0xffffffffff227424 */ /* 0x000fd800078e00ff */
[----:B------:R-:W-:Y:S05]  /*43c0*/  WARPSYNC.COLLECTIVE R34, `(.L_x_168) ;  /* 0x0000000022087348 */ /* 0x000fea0003c00000 */
[----:B------:R-:W-:Y:S01]  /*43d0*/  VOTE.ANY P0, P0 ;  /* 0x0000000000ff7806 */ /* 0x000fe20000000100 */
[----:B------:R-:W-:-:S12]  /*43e0*/  ENDCOLLECTIVE ;  /* 0x000000000000791b */ /* 0x000fd80003800000 */
.L_x_168:
[----:B------:R-:W-:Y:S05]  /*43f0*/  BSYNC B1 ;  /* 0x0000000000017941 */ /* 0x000fea0003800000 */
.L_x_167:
[----:B------:R-:W-:Y:S05]  /*4400*/  BRA `(.L_x_169) ;  /* 0xffffffcc00b87947 */ /* 0x000fea000383ffff */
.L_x_126:
[----:B------:R-:W-:Y:S01]  /*4410*/  BSSY B1, `(.L_x_170) ;  /* 0x0000006000017945 */ /* 0x000fe20003800000 */
[----:B------:R-:W-:Y:S01]  /*4420*/  PLOP3.LUT P3, PT, P0, PT, PT, 0x8, 0x80 ;  /* 0x000000000080781c */ /* 0x000fe2000076e170 */
[----:B------:R-:W-:-:S12]  /*4430*/  IMAD.MOV.U32 R34, RZ, RZ, -0x1 ;  /* 0xffffffffff227424 */ /* 0x000fd800078e00ff */
[----:B------:R-:W-:Y:S05]  /*4440*/  WARPSYNC.COLLECTIVE R34, `(.L_x_171) ;  /* 0x0000000022087348 */ /* 0x000fea0003c00000 */
[----:B------:R-:W-:Y:S01]  /*4450*/  VOTE.ANY R34, PT, P3 ;  /* 0x0000000000227806 */ /* 0x000fe200018e0100 */
[----:B------:R-:W-:Y:S06]  /*4460*/  ENDCOLLECTIVE ;  /* 0x000000000000791b */ /* 0x000fec0003800000 */
.L_x_171:
[----:B------:R-:W-:Y:S05]  /*4470*/  BSYNC B1 ;  /* 0x0000000000017941 */ /* 0x000fea0003800000 */
.L_x_170:
[----:B------:R-:W-:Y:S01]  /*4480*/  LOP3.LUT R34, R34, 0x80000000, R43, 0xec, !PT ;  /* 0x8000000022227812 */ /* 0x000fe200078eec2b */
[----:B------:R-:W-:Y:S02]  /*4490*/  IMAD.MOV.U32 R41, RZ, RZ, R48 ;  /* 0x000000ffff297224 */ /* 0x000fe400078e0030 */
[----:B------:R-:W-:Y:S02]  /*44a0*/  IMAD.MOV.U32 R40, RZ, RZ, 0x1 ;  /* 0x00000001ff287424 */ /* 0x000fe400078e00ff */
[----:B------:R-:W-:Y:S02]  /*44b0*/  VIADD R33, R34, 0xffffffff ;  /* 0xffffffff22217836 */ /* 0x000fe40000000000 */
[----:B------:R-:W-:-:S03]  /*44c0*/  VIADD R37, R37, 0xffffffe0 ;  /* 0xffffffe025257836 */ /* 0x000fc60000000000 */
[----:B------:R-:W-:Y:S01]  /*44d0*/  LOP3.LUT R52, R34, R33, RZ, 0xc, !PT ;  /* 0x0000002122347212 */ /* 0x000fe200078e0cff */
[----:B------:R-:W-:-:S03]  /*44e0*/  IMAD.MOV.U32 R34, RZ, RZ, -0x1 ;  /* 0xffffffffff227424 */ /* 0x000fc600078e00ff */
[----:B------:R0:W1:Y:S04]  /*44f0*/  POPC R45, R52 ;  /* 0x00000034002d7309 */ /* 0x0000680000000000 */
[----:B01----:R-:W-:Y:S05]  /*4500*/  WARPSYNC.COLLECTIVE R34, `(.L_x_172) ;  /* 0x0000000022087348 */ /* 0x003fea0003c00000 */
[----:B-1----:R1:W2:Y:S02]  /*4510*/  SHFL.DOWN P3, R33, R41, R40, R45 ;  /* 0x0800002829217389 */ /* 0x0022a4000006002d */
[----:B012---:R-:W-:Y:S05]  /*4520*/  ENDCOLLECTIVE ;  /* 0x000000000000791b */ /* 0x007fea0003800000 */
.L_x_172:
        /* <DEDUP_REMOVED lines=8> */
.L_x_173:
[----:B------:R-:W-:Y:S01]  /*45b0*/  IMAD.MOV.U32 R40, RZ, RZ, 0x4 ;  /* 0x00000004ff287424 */ /* 0x000fe200078e00ff */
[----:B------:R-:W-:Y:S02]  /*45c0*/  @!P0 VIMNMX R48, PT, PT, R48, R33, !PT ;  /* 0x0000002130308248 */ /* 0x000fe40007fe0100 */
[----:B------:R-:W-:-:S03]  /*45d0*/  ISETP.GT.AND P0, PT, R39, R45, PT ;  /* 0x0000002d2700720c */ /* 0x000fc60003f04270 */
[----:B------:R-:W-:-:S10]  /*45e0*/  IMAD.MOV.U32 R41, RZ, RZ, R48 ;  /* 0x000000ffff297224 */ /* 0x000fd400078e0030 */
[----:B------:R-:W-:Y:S05]  /*45f0*/  WARPSYNC.COLLECTIVE R34, `(.L_x_174) ;  /* 0x0000000022087348 */ /* 0x000fea0003c00000 */
[----:B------:R0:W1:Y:S02]  /*4600*/  SHFL.DOWN P3, R33, R41, R40, R45 ;  /* 0x0800002829217389 */ /* 0x000064000006002d */
[----:B01----:R-:W-:Y:S05]  /*4610*/  ENDCOLLECTIVE ;  /* 0x000000000000791b */ /* 0x003fea0003800000 */
.L_x_174:
[----:B------:R-:W-:Y:S01]  /*4620*/  IMAD.MOV.U32 R40, RZ, RZ, 0x8 ;  /* 0x00000008ff287424 */ /* 0x000fe200078e00ff */
[----:B------:R-:W-:Y:S02]  /*4630*/  @!P0 VIMNMX R48, PT, PT, R48, R33, !PT ;  /* 0x0000002130308248 */ /* 0x000fe40007fe0100 */
[----:B------:R-:W-:-:S03]  /*4640*/  ISETP.GT.AND P0, PT, R38, R45, PT ;  /* 0x0000002d2600720c */ /* 0x000fc60003f04270 */
[----:B------:R-:W-:-:S10]  /*4650*/  IMAD.MOV.U32 R41, RZ, RZ, R48 ;  /* 0x000000ffff297224 */ /* 0x000fd400078e0030 */
[----:B------:R-:W-:Y:S05]  /*4660*/  WARPSYNC.COLLECTIVE R34, `(.L_x_175) ;  /* 0x0000000022087348 */ /* 0x000fea0003c00000 */
[----:B------:R0:W1:Y:S02]  /*4670*/  SHFL.DOWN P3, R33, R41, R40, R45 ;  /* 0x0800002829217389 */ /* 0x000064000006002d */
[----:B01----:R-:W-:Y:S05]  /*4680*/  ENDCOLLECTIVE ;  /* 0x000000000000791b */ /* 0x003fea0003800000 */
.L_x_175:
[----:B------:R-:W-:Y:S01]  /*4690*/  IMAD.MOV.U32 R40, RZ, RZ, 0x10 ;  /* 0x00000010ff287424 */ /* 0x000fe200078e00ff */
[----:B------:R-:W-:Y:S02]  /*46a0*/  @!P0 VIMNMX R48, PT, PT, R48, R33, !PT ;  /* 0x0000002130308248 */ /* 0x000fe40007fe0100 */
[----:B------:R-:W-:-:S03]  /*46b0*/  ISETP.GT.AND P0, PT, R44, R45, PT ;  /* 0x0000002d2c00720c */ /* 0x000fc60003f04270 */
[----:B------:R-:W-:-:S10]  /*46c0*/  IMAD.MOV.U32 R41, RZ, RZ, R48 ;  /* 0x000000ffff297224 */ /* 0x000fd400078e0030 */
[----:B------:R-:W-:Y:S05]  /*46d0*/  WARPSYNC.COLLECTIVE R34, `(.L_x_176) ;  /* 0x0000000022087348 */ /* 0x000fea0003c00000 */
[----:B------:R0:W1:Y:S02]  /*46e0*/  SHFL.DOWN P3, R33, R41, R40, R45 ;  /* 0x0800002829217389 */ /* 0x000064000006002d */
[----:B01----:R-:W-:Y:S05]  /*46f0*/  ENDCOLLECTIVE ;  /* 0x000000000000791b */ /* 0x003fea0003800000 */
.L_x_176:
[----:B------:R-:W-:Y:S02]  /*4700*/  @!P0 VIMNMX R48, PT, PT, R48, R33, !PT ;  /* 0x0000002130308248 */ /* 0x000fe40007fe0100 */
[----:B------:R-:W-:Y:S02]  /*4710*/  ISETP.NE.AND P0, PT, R32, 0x65, PT ;  /* 0x000000652000780c */ /* 0x000fe40003f05270 */
[----:B------:R-:W-:-:S11]  /*4720*/  VIMNMX R47, PT, PT, R48, R47, !PT ;  /* 0x0000002f302f7248 */ /* 0x000fd60007fe0100 */
[----:B------:R-:W-:Y:S05]  /*4730*/  WARPSYNC.COLLECTIVE R34, `(.L_x_177) ;  /* 0x0000000022087348 */ /* 0x000fea0003c00000 */
[----:B------:R-:W-:Y:S01]  /*4740*/  VOTE.ALL P0, P0 ;  /* 0x0000000000ff7806 */ /* 0x000fe20000000000 */
[----:B------:R-:W-:-:S12]  /*4750*/  ENDCOLLECTIVE ;  /* 0x000000000000791b */ /* 0x000fd80003800000 */
.L_x_177:
[----:B------:R-:W-:Y:S05]  /*4760*/  BRA `(.L_x_178) ;  /* 0xffffffcc00547947 */ /* 0x000fea000383ffff */
.L_x_133:
[----:B------:R-:W-:Y:S01]  /*4770*/  BSSY B0, `(.L_x_179) ;  /* 0x0000006000007945 */ /* 0x000fe20003800000 */
[----:B------:R-:W-:Y:S01]  /*4780*/  PLOP3.LUT P0, PT, P0, PT, PT, 0x8, 0x80 ;  /* 0x000000000080781c */ /* 0x000fe2000070e170 */
[----:B------:R-:W-:-:S12]  /*4790*/  IMAD.MOV.U32 R34, RZ, RZ, -0x1 ;  /* 0xffffffffff227424 */ /* 0x000fd800078e00ff */
[----:B------:R-:W-:Y:S05]  /*47a0*/  WARPSYNC.COLLECTIVE R34, `(.L_x_180) ;  /* 0x0000000022087348 */ /* 0x000fea0003c00000 */
[----:B------:R-:W-:Y:S01]  /*47b0*/  VOTE.ANY P0, P0 ;  /* 0x0000000000ff7806 */ /* 0x000fe20000000100 */
[----:B------:R-:W-:-:S12]  /*47c0*/  ENDCOLLECTIVE ;  /* 0x000000000000791b */ /* 0x000fd80003800000 */
.L_x_180:
[----:B------:R-:W-:Y:S05]  /*47d0*/  BSYNC B0 ;  /* 0x0000000000007941 */ /* 0x000fea0003800000 */
.L_x_179:
[----:B------:R-:W-:Y:S05]  /*47e0*/  BRA `(.L_x_181) ;  /* 0xffffffe400607947 */ /* 0x000fea000383ffff */
.L_x_137:
[----:B------:R-:W-:Y:S01]  /*47f0*/  BSSY B0, `(.L_x_182) ;  /* 0x0000006000007945 */ /* 0x000fe20003800000 */
[----:B------:R-:W-:Y:S01]  /*4800*/  PLOP3.LUT P0, PT, P0, PT, PT, 0x8, 0x80 ;  /* 0x000000000080781c */ /* 0x000fe2000070e170 */
[----:B------:R-:W-:-:S12]  /*4810*/  IMAD.MOV.U32 R34, RZ, RZ, -0x1 ;  /* 0xffffffffff227424 */ /* 0x000fd800078e00ff */
[----:B------:R-:W-:Y:S05]  /*4820*/  WARPSYNC.COLLECTIVE R34, `(.L_x_183) ;  /* 0x0000000022087348 */ /* 0x000fea0003c00000 */
[----:B------:R-:W-:Y:S01]  /*4830*/  VOTE.ANY P0, P0 ;  /* 0x0000000000ff7806 */ /* 0x000fe20000000100 */
[----:B------:R-:W-:-:S12]  /*4840*/  ENDCOLLECTIVE ;  /* 0x000000000000791b */ /* 0x000fd80003800000 */
.L_x_183:
[----:B------:R-:W-:Y:S05]  /*4850*/  BSYNC B0 ;  /* 0x0000000000007941 */ /* 0x000fea0003800000 */
.L_x_182:
[----:B------:R-:W-:Y:S05]  /*4860*/  BRA `(.L_x_184) ;  /* 0xffffffe400707947 */ /* 0x000fea000383ffff */
.L_x_139:
        /* <DEDUP_REMOVED lines=8> */
.L_x_186:
[----:B------:R-:W-:Y:S05]  /*48f0*/  BSYNC B0 ;  /* 0x0000000000007941 */ /* 0x000fea0003800000 */
.L_x_185:
[----:B------:R-:W-:Y:S01]  /*4900*/  LOP3.LUT R34, R34, 0x80000000, R46, 0xec, !PT ;  /* 0x8000000022227812 */ /* 0x000fe200078eec2e */
[----:B------:R-:W-:Y:S02]  /*4910*/  IMAD.MOV.U32 R41, RZ, RZ, R50 ;  /* 0x000000ffff297224 */ /* 0x000fe400078e0032 */
[----:B------:R-:W-:Y:S02]  /*4920*/  IMAD.MOV.U32 R40, RZ, RZ, 0x1 ;  /* 0x00000001ff287424 */ /* 0x000fe400078e00ff */
[----:B------:R-:W-:Y:S02]  /*4930*/  VIADD R33, R34, 0xffffffff ;  /* 0xffffffff22217836 */ /* 0x000fe40000000000 */
[----:B------:R-:W-:-:S03]  /*4940*/  VIADD R48, R43, 0x2 ;  /* 0x000000022b307836 */ /* 0x000fc60000000000 */
[----:B------:R-:W-:Y:S01]  /*4950*/  LOP3.LUT R32, R34, R33, RZ, 0xc, !PT ;  /* 0x0000002122207212 */ /* 0x000fe200078e0cff */
[----:B------:R-:W-:-:S03]  /*4960*/  IMAD.MOV.U32 R34, RZ, RZ, -0x1 ;  /* 0xffffffffff227424 */ /* 0x000fc600078e00ff */
[----:B------:R0:W1:Y:S02]  /*4970*/  POPC R45, R32 ;  /* 0x00000020002d7309 */ /* 0x0000640000000000 */
[----:B0-----:R-:W-:-:S07]  /*4980*/  VIADD R32, R43, 0x4 ;  /* 0x000000042b207836 */ /* 0x001fce0000000000 */
[----:B-1----:R-:W-:Y:S05]  /*4990*/  WARPSYNC.COLLECTIVE R34, `(.L_x_187) ;  /* 0x0000000022087348 */ /* 0x002fea0003c00000 */
[----:B-1----:R0:W1:Y:S02]  /*49a0*/  SHFL.DOWN P3, R33, R41, R40, R45 ;  /* 0x0800002829217389 */ /* 0x002064000006002d */
[----:B01----:R-:W-:Y:S05]  /*49b0*/  ENDCOLLECTIVE ;  /* 0x000000000000791b */ /* 0x003fea0003800000 */
.L_x_187:
[-C--:B------:R-:W-:Y:S01]  /*49c0*/  ISETP.GT.AND P4, PT, R48, R45.reuse, PT ;  /* 0x0000002d3000720c */ /* 0x080fe20003f84270 */
[----:B------:R-:W-:Y:S01]  /*49d0*/  IMAD.MOV.U32 R40, RZ, RZ, 0x2 ;  /* 0x00000002ff287424 */ /* 0x000fe200078e00ff */
[----:B------:R-:W-:-:S13]  /*49e0*/  ISETP.GE.AND P3, PT, R43, R45, PT ;  /* 0x0000002d2b00720c */ /* 0x000fda0003f66270 */
[----:B------:R-:W-:-:S05]  /*49f0*/  @!P3 VIMNMX R50, PT, PT, R33, R50, !PT ;  /* 0x000000322132b248 */ /* 0x000fca0007fe0100 */
[----:B------:R-:W-:-:S07]  /*4a00*/  IMAD.MOV.U32 R41, RZ, RZ, R50 ;  /* 0x000000ffff297224 */ /* 0x000fce00078e0032 */
[----:B------:R-:W-:Y:S05]  /*4a10*/  WARPSYNC.COLLECTIVE R34, `(.L_x_188) ;  /* 0x0000000022087348 */ /* 0x000fea0003c00000 */
[----:B------:R0:W1:Y:S02]  /*4a20*/  SHFL.DOWN P3, R33, R41, R40, R45 ;  /* 0x0800002829217389 */ /* 0x000064000006002d */
[----:B01----:R-:W-:Y:S05]  /*4a30*/  ENDCOLLECTIVE ;  /* 0x000000000000791b */ /* 0x003fea0003800000 */
.L_x_188:
        /* <DEDUP_REMOVED lines=8> */
.L_x_189:
        /* <DEDUP_REMOVED lines=8> */
.L_x_190:
[----:B------:R-:W-:Y:S01]  /*4b40*/  IMAD.MOV.U32 R40, RZ, RZ, 0x10 ;  /* 0x00000010ff287424 */ /* 0x000fe200078e00ff */
[----:B------:R-:W-:-:S05]  /*4b50*/  @!P4 VIMNMX R50, PT, PT, R50, R33, !PT ;  /* 0x000000213232c248 */ /* 0x000fca0007fe0100 */
[----:B------:R-:W-:-:S07]  /*4b60*/  IMAD.MOV.U32 R41, RZ, RZ, R50 ;  /* 0x000000ffff297224 */ /* 0x000fce00078e0032 */
[----:B------:R-:W-:Y:S05]  /*4b70*/  WARPSYNC.COLLECTIVE R34, `(.L_x_191) ;  /* 0x0000000022087348 */ /* 0x000fea0003c00000 */
[----:B------:R0:W1:Y:S02]  /*4b80*/  SHFL.DOWN P3, R33, R41, R40, R45 ;  /* 0x0800002829217389 */ /* 0x000064000006002d */
[----:B01----:R-:W-:Y:S05]  /*4b90*/  ENDCOLLECTIVE ;  /* 0x000000000000791b */ /* 0x003fea0003800000 */
.L_x_191:
[----:B------:R-:W-:Y:S05]  /*4ba0*/  WARPSYNC.COLLECTIVE R34, `(.L_x_192) ;  /* 0x0000000022087348 */ /* 0x000fea0003c00000 */
[----:B------:R-:W-:Y:S01]  /*4bb0*/  VOTE.ALL P0, P0 ;  /* 0x0000000000ff7806 */ /* 0x000fe20000000000 */
[----:B------:R-:W-:-:S12]  /*4bc0*/  ENDCOLLECTIVE ;  /* 0x000000000000791b */ /* 0x000fd80003800000 */
.L_x_192:
[----:B------:R-:W-:-:S13]  /*4bd0*/  ISETP.GT.AND P3, PT, R32, R45, PT ;  /* 0x0000002d2000720c */ /* 0x000fda0003f64270 */
[----:B------:R-:W-:Y:S02]  /*4be0*/  @!P3 VIMNMX R50, PT, PT, R50, R33, !PT ;  /* 0x000000213232b248 */ /* 0x000fe40007fe0100 */
[----:B------:R-:W0:Y:S02]  /*4bf0*/  LDC.64 R32, c[0x0][0x390] ;  /* 0x0000e400ff207b82 */ /* 0x000e240000000a00 */
[----:B0-----:R-:W-:-:S05]  /*4c00*/  IADD3 R48, P3, PT, R32, 0x100, RZ ;  /* 0x0000010020307810 */ /* 0x001fca0007f7e0ff */
[----:B------:R-:W-:Y:S01]  /*4c10*/  IMAD.X R49, RZ, RZ, R33, P3 ;  /* 0x000000ffff317224 */ /* 0x000fe200018e0621 */
[----:B------:R-:W-:Y:S07]  /*4c20*/  BRA `(.L_x_193) ;  /* 0xffffffe4001c7947 */ /* 0x000fee000383ffff */
.L_x_141:
[----:B------:R-:W-:Y:S01]  /*4c30*/  BSSY B0, `(.L_x_194) ;  /* 0x0000006000007945 */ /* 0x000fe20003800000 */
[----:B------:R-:W-:Y:S01]  /*4c40*/  PLOP3.LUT P0, PT, P0, PT, PT, 0x8, 0x80 ;  /* 0x000000000080781c */ /* 0x000fe2000070e170 */
[----:B------:R-:W-:-:S12]  /*4c50*/  IMAD.MOV.U32 R34, RZ, RZ, -0x1 ;  /* 0xffffffffff227424 */ /* 0x000fd800078e00ff */
[----:B------:R-:W-:Y:S05]  /*4c60*/  WARPSYNC.COLLECTIVE R34, `(.L_x_195) ;  /* 0x0000000022087348 */ /* 0x000fea0003c00000 */
[----:B------:R-:W-:Y:S01]  /*4c70*/  VOTE.ANY P0, P0 ;  /* 0x0000000000ff7806 */ /* 0x000fe20000000100 */
[----:B------:R-:W-:-:S12]  /*4c80*/  ENDCOLLECTIVE ;  /* 0x000000000000791b */ /* 0x000fd80003800000 */
.L_x_195:
[----:B------:R-:W-:Y:S05]  /*4c90*/  BSYNC B0 ;  /* 0x0000000000007941 */ /* 0x000fea0003800000 */
.L_x_194:
[----:B------:R-:W-:Y:S05]  /*4ca0*/  BRA `(.L_x_196) ;  /* 0xffffffe4001c7947 */ /* 0x000fea000383ffff */
.L_x_145:
[----:B------:R-:W-:Y:S01]  /*4cb0*/  BSSY B0, `(.L_x_197) ;  /* 0x0000006000007945 */ /* 0x000fe20003800000 */
[----:B------:R-:W-:Y:S01]  /*4cc0*/  PLOP3.LUT P0, PT, P0, PT, PT, 0x8, 0x80 ;  /* 0x000000000080781c */ /* 0x000fe2000070e170 */
[----:B------:R-:W-:-:S12]  /*4cd0*/  IMAD.MOV.U32 R34, RZ, RZ, -0x1 ;  /* 0xffffffffff227424 */ /* 0x000fd800078e00ff */
[----:B------:R-:W-:Y:S05]  /*4ce0*/  WARPSYNC.COLLECTIVE R34, `(.L_x_198) ;  /* 0x0000000022087348 */ /* 0x000fea0003c00000 */
[----:B------:R-:W-:Y:S01]  /*4cf0*/  VOTE.ANY P0, P0 ;  /* 0x0000000000ff7806 */ /* 0x000fe20000000100 */
[----:B------:R-:W-:-:S12]  /*4d00*/  ENDCOLLECTIVE ;  /* 0x000000000000791b */ /* 0x000fd80003800000 */
.L_x_198:
[----:B------:R-:W-:Y:S05]  /*4d10*/  BSYNC B0 ;  /* 0x0000000000007941 */ /* 0x000fea0003800000 */
.L_x_197:
[----:B------:R-:W-:Y:S05]  /*4d20*/  BRA `(.L_x_199) ;  /* 0xffffffe4002c7947 */ /* 0x000fea000383ffff */
.L_x_147:
[----:B------:R-:W-:Y:S01]  /*4d30*/  BSSY B0, `(.L_x_200) ;  /* 0x0000006000007945 */ /* 0x000fe20003800000 */
[----:B------:R-:W-:Y:S01]  /*4d40*/  PLOP3.LUT P3, PT, P0, PT, PT, 0x8, 0x80 ;  /* 0x000000000080781c */ /* 0x000fe2000076e170 */
[----:B------:R-:W-:-:S12]  /*4d50*/  IMAD.MOV.U32 R34, RZ, RZ, -0x1 ;  /* 0xffffffffff227424 */ /* 0x000fd800078e00ff */
[----:B------:R-:W-:Y:S05]  /*4d60*/  WARPSYNC.COLLECTIVE R34, `(.L_x_201) ;  /* 0x0000000022087348 */ /* 0x000fea0003c00000 */
[----:B------:R-:W-:Y:S01]  /*4d70*/  VOTE.ANY R34, PT, P3 ;  /* 0x0000000000227806 */ /* 0x000fe200018e0100 */
[----:B------:R-:W-:Y:S06]  /*4d80*/  ENDCOLLECTIVE ;  /* 0x000000000000791b */ /* 0x000fec0003800000 */
.L_x_201:
[----:B------:R-:W-:Y:S05]  /*4d90*/  BSYNC B0 ;  /* 0x0000000000007941 */ /* 0x000fea0003800000 */
.L_x_200:
[----:B------:R-:W-:Y:S01]  /*4da0*/  LOP3.LUT R34, R34, 0x80000000, R46, 0xec, !PT ;  /* 0x8000000022227812 */ /* 0x000fe200078eec2e */
[----:B------:R-:W-:Y:S02]  /*4db0*/  IMAD.MOV.U32 R41, RZ, RZ, R51 ;  /* 0x000000ffff297224 */ /* 0x000fe400078e0033 */
[----:B------:R-:W-:Y:S02]  /*4dc0*/  IMAD.MOV.U32 R40, RZ, RZ, 0x1 ;  /* 0x00000001ff287424 */ /* 0x000fe400078e00ff */
[----:B------:R-:W-:Y:S02]  /*4dd0*/  VIADD R33, R34, 0xffffffff ;  /* 0xffffffff22217836 */ /* 0x000fe40000000000 */
[----:B------:R-:W-:-:S03]  /*4de0*/  VIADD R47, R47, 0xffffffe0 ;  /* 0xffffffe02f2f7836 */ /* 0x000fc60000000000 */
[----:B------:R-:W-:-:S04]  /*4df0*/  LOP3.LUT R34, R34, R33, RZ, 0xc, !PT ;  /* 0x0000002122227212 */ /* 0x000fc800078e0cff */
[----:B------:R0:W1:Y:S02]  /*4e00*/  POPC R45, R34 ;  /* 0x00000022002d7309 */ /* 0x0000640000000000 */
[----:B0-----:R-:W-:Y:S01]  /*4e10*/  IMAD.MOV.U32 R34, RZ, RZ, -0x1 ;  /* 0xffffffffff227424 */ /* 0x001fe200078e00ff */
[----:B-1----:R-:W-:-:S13]  /*4e20*/  ISETP.GE.AND P0, PT, R43, R45, PT ;  /* 0x0000002d2b00720c */ /* 0x002fda0003f06270 */
[----:B------:R-:W-:Y:S05]  /*4e30*/  WARPSYNC.COLLECTIVE R34, `(.L_x_202) ;  /* 0x0000000022087348 */ /* 0x000fea0003c00000 */
[----:B------:R0:W1:Y:S02]  /*4e40*/  SHFL.DOWN P3, R33, R41, R40, R45 ;  /* 0x0800002829217389 */ /* 0x000064000006002d */
[----:B01----:R-:W-:Y:S05]  /*4e50*/  ENDCOLLECTIVE ;  /* 0x000000000000791b */ /* 0x003fea0003800000 */
.L_x_202:
        /* <DEDUP_REMOVED lines=8> */
.L_x_203:
        /* <DEDUP_REMOVED lines=8> */
.L_x_204:
        /* <DEDUP_REMOVED lines=8> */
.L_x_205:
[----:B------:R-:W-:Y:S01]  /*4fe0*/  IMAD.MOV.U32 R40, RZ, RZ, 0x10 ;  /* 0x00000010ff287424 */ /* 0x000fe200078e00ff */
[----:B------:R-:W-:-:S05]  /*4ff0*/  @!P0 VIMNMX R51, PT, PT, R51, R33, !PT ;  /* 0x0000002133338248 */ /* 0x000fca0007fe0100 */
[----:B------:R-:W-:-:S07]  /*5000*/  IMAD.MOV.U32 R41, RZ, RZ, R51 ;  /* 0x000000ffff297224 */ /* 0x000fce00078e0033 */
[----:B------:R-:W-:Y:S05]  /*5010*/  WARPSYNC.COLLECTIVE R34, `(.L_x_206) ;  /* 0x0000000022087348 */ /* 0x000fea0003c00000 */
[----:B------:R0:W1:Y:S02]  /*5020*/  SHFL.DOWN P3, R33, R41, R40, R45 ;  /* 0x0800002829217389 */ /* 0x000064000006002d */
[----:B01----:R-:W-:Y:S05]  /*5030*/  ENDCOLLECTIVE ;  /* 0x000000000000791b */ /* 0x003fea0003800000 */
.L_x_206:
[----:B------:R-:W-:-:S05]  /*5040*/  VIADD R34, R43, 0x10 ;  /* 0x000000102b227836 */ /* 0x000fca0000000000 */
[----:B------:R-:W-:Y:S01]  /*5050*/  ISETP.GT.AND P0, PT, R34, R45, PT ;  /* 0x0000002d2200720c */ /* 0x000fe20003f04270 */
[----:B------:R-:W-:-:S12]  /*5060*/  IMAD.MOV.U32 R34, RZ, RZ, -0x1 ;  /* 0xffffffffff227424 */ /* 0x000fd800078e00ff */
[----:B------:R-:W-:Y:S02]  /*5070*/  @!P0 VIMNMX R51, PT, PT, R51, R33, !PT ;  /* 0x0000002133338248 */ /* 0x000fe40007fe0100 */
[----:B------:R-:W-:Y:S02]  /*5080*/  ISETP.NE.AND P0, PT, R32, 0x65, PT ;  /* 0x000000652000780c */ /* 0x000fe40003f05270 */
[----:B------:R-:W-:-:S11]  /*5090*/  VIMNMX R50, PT, PT, R51, R50, !PT ;  /* 0x0000003233327248 */ /* 0x000fd60007fe0100 */
[----:B------:R-:W-:Y:S05]  /*50a0*/  WARPSYNC.COLLECTIVE R34, `(.L_x_207) ;  /* 0x0000000022087348 */ /* 0x000fea0003c00000 */
[----:B------:R-:W-:Y:S01]  /*50b0*/  VOTE.ALL P0, P0 ;  /* 0x0000000000ff7806 */ /* 0x000fe20000000000 */
[----:B------:R-:W-:-:S12]  /*50c0*/  ENDCOLLECTIVE ;  /* 0x000000000000791b */ /* 0x000fd80003800000 */
.L_x_207:
[----:B------:R-:W-:Y:S05]  /*50d0*/  BRA `(.L_x_208) ;  /* 0xffffffe000c47947 */ /* 0x000fea000383ffff */
.L_x_209:
        /* <DEDUP_REMOVED lines=10> */
.L_x_241:


//--------------------- .text._ZN3cub18CUB_300001_SM_10006detail4scan20DeviceScanInitKernelINS0_13ScanTileStateIiLb1EEEEEvT_i --------------------------
	.section	.text._ZN3cub18CUB_300001_SM_10006detail4scan20DeviceScanInitKernelINS0_13ScanTileStateIiLb1EEEEEvT_i,"ax",@progbits
	.align	128
        .global         _ZN3cub18CUB_300001_SM_10006detail4scan20DeviceScanInitKernelINS0_13ScanTileStateIiLb1EEEEEvT_i
        .type           _ZN3cub18CUB_300001_SM_10006detail4scan20DeviceScanInitKernelINS0_13ScanTileStateIiLb1EEEEEvT_i,@function
        .size           _ZN3cub18CUB_300001_SM_10006detail4scan20DeviceScanInitKernelINS0_13ScanTileStateIiLb1EEEEEvT_i,(.L_x_242 - _ZN3cub18CUB_300001_SM_10006detail4scan20DeviceScanInitKernelINS0_13ScanTileStateIiLb1EEEEEvT_i)
        .other          _ZN3cub18CUB_300001_SM_10006detail4scan20DeviceScanInitKernelINS0_13ScanTileStateIiLb1EEEEEvT_i,@"STO_CUDA_ENTRY STV_DEFAULT"
_ZN3cub18CUB_300001_SM_10006detail4scan20DeviceScanInitKernelINS0_13ScanTileStateIiLb1EEEEEvT_i:
.text._ZN3cub18CUB_300001_SM_10006detail4scan20DeviceScanInitKernelINS0_13ScanTileStateIiLb1EEEEEvT_i:
[----:B------:R-:W-:Y:S01]  /*0000*/  LDC R1, c[0x0][0x37c] ;  /* 0x0000df00ff017b82 */ /* 0x000fe20000000800 */
[----:B------:R-:W0:Y:S07]  /*0010*/  S2R R0, SR_TID.X ;  /* 0x0000000000007919 */ /* 0x000e2e0000002100 */
[----:B------:R-:W1:Y:S01]  /*0020*/  S2UR UR6, SR_CTAID.X ;  /* 0x00000000000679c3 */ /* 0x000e620000002500 */
[----:B------:R-:W2:Y:S07]  /*0030*/  LDCU UR4, c[0x0][0x388] ;  /* 0x00007100ff0477ac */ /* 0x000eae0008000800 */
[----:B------:R-:W1:Y:S01]  /*0040*/  LDC R5, c[0x0][0x360] ;  /* 0x0000d800ff057b82 */ /* 0x000e620000000800 */
[----:B0-----:R-:W-:Y:S01]  /*0050*/  ISETP.GT.U32.AND P0, PT, R0, 0x1f, PT ;  /* 0x0000001f0000780c */ /* 0x001fe20003f04070 */
[----:B-1----:R-:W-:-:S03]  /*0060*/  IMAD R5, R5, UR6, R0 ;  /* 0x0000000605057c24 */ /* 0x002fc6000f8e0200 */
[----:B------:R-:W-:Y:S02]  /*0070*/  ISETP.NE.OR P0, PT, RZ, UR6, P0 ;  /* 0x00000006ff007c0c */ /* 0x000fe40008705670 */
[----:B--2---:R-:W-:Y:S01]  /*0080*/  ISETP.GE.AND P1, PT, R5, UR4, PT ;  /* 0x0000000405007c0c */ /* 0x004fe2000bf26270 */
[----:B------:R-:W0:-:S12]  /*0090*/  LDCU.64 UR4, c[0x0][0x358] ;  /* 0x00006b00ff0477ac */ /* 0x000e180008000a00 */
[----:B------:R-:W1:Y:S01]  /*00a0*/  @!P1 LDC.64 R2, c[0x0][0x380] ;  /* 0x0000e000ff029b82 */ /* 0x000e620000000a00 */
[----:B------:R-:W-:Y:S01]  /*00b0*/  @!P1 MOV R4, 0x63 ;  /* 0x0000006300049802 */ /* 0x000fe20000000f00 */
[----:B-1----:R-:W-:-:S04]  /*00c0*/  @!P1 IMAD.WIDE R2, R5, 0x8, R2 ;  /* 0x0000000805029825 */ /* 0x002fc800078e0202 */
[----:B------:R-:W-:-:S05]  /*00d0*/  HFMA2 R5, -RZ, RZ, 0, 0 ;  /* 0x00000000ff057431 */ /* 0x000fca00000001ff */
[----:B0-----:R0:W-:Y:S01]  /*00e0*/  @!P1 STG.E.64 desc[UR4][R2.64+0x100], R4 ;  /* 0x0001000402009986 */ /* 0x0011e2000c101b04 */
[----:B------:R-:W-:Y:S05]  /*00f0*/  @P0 EXIT ;  /* 0x000000000000094d */ /* 0x000fea0003800000 */
[----:B0-----:R-:W0:Y:S02]  /*0100*/  LDC.64 R2, c[0x0][0x380] ;  /* 0x0000e000ff027b82 */ /* 0x001e240000000a00 */
[----:B0-----:R-:W-:-:S05]  /*0110*/  IMAD.WIDE.U32 R2, R0, 0x8, R2 ;  /* 0x0000000800027825 */ /* 0x001fca00078e0002 */
[----:B------:R-:W-:Y:S01]  /*0120*/  STG.E.64 desc[UR4][R2.64], RZ ;  /* 0x000000ff02007986 */ /* 0x000fe2000c101b04 */
[----:B------:R-:W-:Y:S05]  /*0130*/  EXIT ;  /* 0x000000000000794d */ /* 0x000fea0003800000 */
.L_x_210:
        /* <DEDUP_REMOVED lines=12> */
.L_x_242:


//--------------------- .text._ZN3cub18CUB_300001_SM_10006detail9transform16transform_kernelINS2_10policy_hubILb1EN4cuda3std3__45tupleIJN6thrust24THRUST_300001_SM_1000_NS17counting_iteratorIiNSA_11use_defaultESC_SC_EEEEEE10policy1000El4tempNSA_6detail15normal_iteratorINSA_10device_ptrIiEEEEJSD_EEEvT0_iT1_T2_DpNS2_10kernel_argIT3_EE --------------------------
	.section	.text._ZN3cub18CUB_300001_SM_10006detail9transform16transform_kernelINS2_10policy_hubILb1EN4cuda3std3__45tupleIJN6thrust24THRUST_300001_SM_1000_NS17counting_iteratorIiNSA_11use_defaultESC_SC_EEEEEE10policy1000El4tempNSA_6detail15normal_iteratorINSA_10device_ptrIiEEEEJSD_EEEvT0_iT1_T2_DpNS2_10kernel_argIT3_EE,"ax",@progbits
	.align	128
        .global         _ZN3cub18CUB_300001_SM_10006detail9transform16transform_kernelINS2_10policy_hubILb1EN4cuda3std3__45tupleIJN6thrust24THRUST_300001_SM_1000_NS17counting_iteratorIiNSA_11use_defaultESC_SC_EEEEEE10policy1000El4tempNSA_6detail15normal_iteratorINSA_10device_ptrIiEEEEJSD_EEEvT0_iT1_T2_DpNS2_10kernel_argIT3_EE
        .type           _ZN3cub18CUB_300001_SM_10006detail9transform16transform_kernelINS2_10policy_hubILb1EN4cuda3std3__45tupleIJN6thrust24THRUST_300001_SM_1000_NS17counting_iteratorIiNSA_11use_defaultESC_SC_EEEEEE10policy1000El4tempNSA_6detail15normal_iteratorINSA_10device_ptrIiEEEEJSD_EEEvT0_iT1_T2_DpNS2_10kernel_argIT3_EE,@function
        .size           _ZN3cub18CUB_300001_SM_10006detail9transform16transform_kernelINS2_10policy_hubILb1EN4cuda3std3__45tupleIJN6thrust24THRUST_300001_SM_1000_NS17counting_iteratorIiNSA_11use_defaultESC_SC_EEEEEE10policy1000El4tempNSA_6detail15normal_iteratorINSA_10device_ptrIiEEEEJSD_EEEvT0_iT1_T2_DpNS2_10kernel_argIT3_EE,(.L_x_243 - _ZN3cub18CUB_300001_SM_10006detail9transform16transform_kernelINS2_10policy_hubILb1EN4cuda3std3__45tupleIJN6thrust24THRUST_300001_SM_1000_NS17counting_iteratorIiNSA_11use_defaultESC_SC_EEEEEE10policy1000El4tempNSA_6detail15normal_iteratorINSA_10device_ptrIiEEEEJSD_EEEvT0_iT1_T2_DpNS2_10kernel_argIT3_EE)
        .other          _ZN3cub18CUB_300001_SM_10006detail9transform16transform_kernelINS2_10policy_hubILb1EN4cuda3std3__45tupleIJN6thrust24THRUST_300001_SM_1000_NS17counting_iteratorIiNSA_11use_defaultESC_SC_EEEEEE10policy1000El4tempNSA_6detail15normal_iteratorINSA_10device_ptrIiEEEEJSD_EEEvT0_iT1_T2_DpNS2_10kernel_argIT3_EE,@"STO_CUDA_ENTRY STV_DEFAULT"
_ZN3cub18CUB_300001_SM_10006detail9transform16transform_kernelINS2_10policy_hubILb1EN4cuda3std3__45tupleIJN6thrust24THRUST_300001_SM_1000_NS17counting_iteratorIiNSA_11use_defaultESC_SC_EEEEEE10policy1000El4tempNSA_6detail15normal_iteratorINSA_10device_ptrIiEEEEJSD_EEEvT0_iT1_T2_DpNS2_10kernel_argIT3_EE:
.text._ZN3cub18CUB_300001_SM_10006detail9transform16transform_kernelINS2_10policy_hubILb1EN4cuda3std3__45tupleIJN6thrust24THRUST_300001_SM_1000_NS17counting_iteratorIiNSA_11use_defaultESC_SC_EEEEEE10policy1000El4tempNSA_6detail15normal_iteratorINSA_10device_ptrIiEEEEJSD_EEEvT0_iT1_T2_DpNS2_10kernel_argIT3_EE:
[----:B------:R-:W-:Y:S08]  /*0000*/  LDC R1, c[0x0][0x37c] ;  /* 0x0000df00ff017b82 */ /* 0x000ff00000000800 */
[----:B------:R-:W0:Y:S01]  /*0010*/  LDC R5, c[0x0][0x388] ;  /* 0x0000e200ff057b82 */ /* 0x000e220000000800 */
[----:B------:R-:W1:Y:S07]  /*0020*/  LDCU.64 UR6, c[0x0][0x380] ;  /* 0x00007000ff0677ac */ /* 0x000e6e0008000a00 */
[----:B------:R-:W2:Y:S08]  /*0030*/  S2UR UR4, SR_CTAID.X ;  /* 0x00000000000479c3 */ /* 0x000eb00000002500 */
[----:B------:R-:W3:Y:S01]  /*0040*/  LDC.64 R12, c[0x0][0x3a8] ;  /* 0x0000ea00ff0c7b82 */ /* 0x000ee20000000a00 */
[----:B0-----:R-:W-:-:S07]  /*0050*/  IMAD.SHL.U32 R3, R5, 0x80, RZ ;  /* 0x0000008005037824 */ /* 0x001fce00078e00ff */
[----:B------:R-:W0:Y:S01]  /*0060*/  LDC.U8 R0, c[0x0][0x398] ;  /* 0x0000e600ff007b82 */ /* 0x000e220000000000 */
[----:B------:R-:W-:Y:S01]  /*0070*/  SHF.R.S32.HI R2, RZ, 0x1f, R3 ;  /* 0x0000001fff027819 */ /* 0x000fe20000011403 */
[----:B--2---:R-:W-:-:S04]  /*0080*/  IMAD.WIDE.U32 R8, R3, UR4, RZ ;  /* 0x0000000403087c25 */ /* 0x004fc8000f8e00ff */
[----:B------:R-:W-:Y:S01]  /*0090*/  IMAD R11, R2, UR4, RZ ;  /* 0x00000004020b7c24 */ /* 0x000fe2000f8e02ff */
[----:B-1----:R-:W-:Y:S01]  /*00a0*/  IADD3 R6, P0, PT, -R8, UR6, RZ ;  /* 0x0000000608067c10 */ /* 0x002fe2000ff1e1ff */
[----:B------:R-:W1:Y:S02]  /*00b0*/  LDCU UR6, c[0x0][0x3b0] ;  /* 0x00007600ff0677ac */ /* 0x000e640008000800 */
[----:B------:R-:W-:Y:S01]  /*00c0*/  IMAD.IADD R11, R9, 0x1, R11 ;  /* 0x00000001090b7824 */ /* 0x000fe200078e020b */
[----:B------:R-:W2:Y:S04]  /*00d0*/  LDCU.64 UR4, c[0x0][0x358] ;  /* 0x00006b00ff0477ac */ /* 0x000ea80008000a00 */
[----:B------:R-:W-:Y:S02]  /*00e0*/  IADD3.X R7, PT, PT, ~R11, UR7, RZ, P0, !PT ;  /* 0x000000070b077c10 */ /* 0x000fe400087fe5ff */
[----:B------:R-:W-:-:S02]  /*00f0*/  ISETP.LT.U32.AND P0, PT, R6, R3, PT ;  /* 0x000000030600720c */ /* 0x000fc40003f01070 */
[C---:B------:R-:W-:Y:S02]  /*0100*/  SHF.L.U64.HI R4, R8.reuse, 0x2, R11 ;  /* 0x0000000208047819 */ /* 0x040fe4000001020b */
[----:B------:R-:W-:Y:S02]  /*0110*/  ISETP.LT.AND.EX P0, PT, R7, R2, PT, P0 ;  /* 0x000000020700720c */ /* 0x000fe40003f01300 */
[----:B---3--:R-:W-:Y:S02]  /*0120*/  LEA R2, P1, R8, R12, 0x2 ;  /* 0x0000000c08027211 */ /* 0x008fe400078210ff */
[----:B------:R-:W-:-:S04]  /*0130*/  SEL R6, R6, R3, P0 ;  /* 0x0000000306067207 */ /* 0x000fc80000000000 */
[----:B------:R-:W-:Y:S01]  /*0140*/  ISETP.NE.AND P0, PT, R3, R6, PT ;  /* 0x000000060300720c */ /* 0x000fe20003f05270 */
[----:B------:R-:W-:Y:S02]  /*0150*/  IMAD.X R3, R4, 0x1, R13, P1 ;  /* 0x0000000104037824 */ /* 0x000fe400008e060d */
[----:B-1----:R-:W-:-:S10]  /*0160*/  VIADD R4, R8, UR6 ;  /* 0x0000000608047c36 */ /* 0x002fd40008000000 */
[----:B--2---:R-:W-:Y:S05]  /*0170*/  @!P0 BRA `(.L_x_211) ;  /* 0x00000010002c8947 */ /* 0x004fea0003800000 */
[----:B------:R-:W-:-:S13]  /*0180*/  ISETP.GE.AND P0, PT, R5, 0x1, PT ;  /* 0x000000010500780c */ /* 0x000fda0003f06270 */
[----:B------:R-:W-:Y:S05]  /*0190*/  @!P0 EXIT ;  /* 0x000000000000894d */ /* 0x000fea0003800000 */
[----:B------:R-:W1:Y:S01]  /*01a0*/  S2R R7, SR_TID.X ;  /* 0x0000000000077919 */ /* 0x000e620000002100 */
[C---:B------:R-:W-:Y:S01]  /*01b0*/  ISETP.GE.U32.AND P0, PT, R5.reuse, 0x4, PT ;  /* 0x000000040500780c */ /* 0x040fe20003f06070 */
[----:B------:R-:W-:Y:S01]  /*01c0*/  IMAD.MOV.U32 R10, RZ, RZ, RZ ;  /* 0x000000ffff0a7224 */ /* 0x000fe200078e00ff */
[----:B------:R-:W-:-:S11]  /*01d0*/  LOP3.LUT R18, R5, 0x3, RZ, 0xc0, !PT ;  /* 0x0000000305127812 */ /* 0x000fd600078ec0ff */
[----:B------:R-:W-:Y:S05]  /*01e0*/  @!P0 BRA `(.L_x_212) ;  /* 0x0000000800e08947 */ /* 0x000fea0003800000 */
[----:B-1----:R-:W-:-:S13]  /*01f0*/  ISETP.GE.AND P1, PT, R7, R6, PT ;  /* 0x000000060700720c */ /* 0x002fda0003f26270 */
[----:B------:R-:W1:Y:S01]  /*0200*/  @!P1 LDC.64 R12, c[0x0][0x390] ;  /* 0x0000e400ff0c9b82 */ /* 0x000e620000000a00 */
[----:B------:R-:W-:-:S07]  /*0210*/  @!P1 IMAD.IADD R9, R4, 0x1, R7 ;  /* 0x0000000104099824 */ /* 0x000fce00078e0207 */
[----:B------:R-:W2:Y:S01]  /*0220*/  @!P1 LDC.64 R10, c[0x0][0x3a0] ;  /* 0x0000e800ff0a9b82 */ /* 0x000ea20000000a00 */
[----:B-1----:R-:W-:-:S04]  /*0230*/  @!P1 IADD3 R12, P0, PT, R9, R12, RZ ;  /* 0x0000000c090c9210 */ /* 0x002fc80007f1e0ff */
[----:B------:R-:W-:-:S05]  /*0240*/  @!P1 LEA.HI.X.SX32 R13, R9, R13, 0x1, P0 ;  /* 0x0000000d090d9211 */ /* 0x000fca00000f0eff */
[----:B------:R-:W3:Y:S01]  /*0250*/  @!P1 LDG.E.U8 R12, desc[UR4][R12.64] ;  /* 0x000000040c0c9981 */ /* 0x000ee2000c1e1100 */
[----:B--2---:R-:W-:-:S05]  /*0260*/  @!P1 IMAD.WIDE R10, R9, 0x4, R10 ;  /* 0x00000004090a9825 */ /* 0x004fca00078e020a */
[----:B------:R-:W2:Y:S04]  /*0270*/  @!P1 LDG.E R14, desc[UR4][R10.64+-0x4] ;  /* 0xfffffc040a0e9981 */ /* 0x000ea8000c1e1900 */
[----:B------:R1:W4:Y:S01]  /*0280*/  @!P1 LDG.E R16, desc[UR4][R10.64] ;  /* 0x000000040a109981 */ /* 0x000322000c1e1900 */
[----:B------:R-:W-:Y:S01]  /*0290*/  VIADD R17, R7, 0x80 ;  /* 0x0000008007117836 */ /* 0x000fe20000000000 */
[----:B0-----:R-:W-:-:S04]  /*02a0*/  @!P1 PRMT R9, R0, 0x9910, RZ ;  /* 0x0000991000099816 */ /* 0x001fc800000000ff */
[----:B------:R-:W-:-:S13]  /*02b0*/  ISETP.GE.AND P0, PT, R17, R6, PT ;  /* 0x000000061100720c */ /* 0x000fda0003f06270 */
[----:B-1----:R-:W0:Y:S01]  /*02c0*/  @!P0 LDC.64 R10, c[0x0][0x3a0] ;  /* 0x0000e800ff0a8b82 */ /* 0x002e220000000a00 */
[----:B---3--:R-:W-:-:S07]  /*02d0*/  ISETP.NE.AND P2, PT, R9, R12, !P1 ;  /* 0x0000000c0900720c */ /* 0x008fce0004f45270 */
[----:B------:R-:W1:Y:S01]  /*02e0*/  @!P0 LDC.64 R8, c[0x0][0x390] ;  /* 0x0000e400ff088b82 */ /* 0x000e620000000a00 */
[----:B--2---:R-:W-:Y:S02]  /*02f0*/  @!P1 VIADD R15, R14, 0x2 ;  /* 0x000000020e0f9836 */ /* 0x004fe40000000000 */
[----:B----4-:R-:W-:-:S03]  /*0300*/  @!P1 VIADD R16, R16, 0xffffffff ;  /* 0xffffffff10109836 */ /* 0x010fc60000000000 */
[----:B------:R-:W-:-:S04]  /*0310*/  @P2 VIADD R15, R14, 0xffffffff ;  /* 0xffffffff0e0f2836 */ /* 0x000fc80000000000 */
[----:B------:R-:W-:Y:S02]  /*0320*/  @!P1 IMAD.MOV.U32 R14, RZ, RZ, R15 ;  /* 0x000000ffff0e9224 */ /* 0x000fe400078e000f */
[----:B------:R-:W-:Y:S01]  /*0330*/  @!P0 IMAD.IADD R15, R4, 0x1, R17 ;  /* 0x00000001040f8824 */ /* 0x000fe200078e0211 */
[-C--:B------:R-:W-:Y:S02]  /*0340*/  @!P1 VIMNMX R17, PT, PT, RZ, R16.reuse, !PT ;  /* 0x00000010ff119248 */ /* 0x080fe40007fe0100 */
[C---:B------:R-:W-:Y:S02]  /*0350*/  ISETP.GE.AND P4, PT, R14.reuse, R16, !P1 ;  /* 0x000000100e00720c */ /* 0x040fe40004f86270 */
[----:B------:R-:W-:Y:S02]  /*0360*/  @!P1 ISETP.GT.AND P2, PT, R14, RZ, PT ;  /* 0x000000ff0e00920c */ /* 0x000fe40003f44270 */
[----:B-1----:R-:W-:-:S04]  /*0370*/  @!P0 IADD3 R12, P3, PT, R15, R8, RZ ;  /* 0x000000080f0c8210 */ /* 0x002fc80007f7e0ff */
[----:B------:R-:W-:Y:S01]  /*0380*/  @!P0 LEA.HI.X.SX32 R13, R15, R9, 0x1, P3 ;  /* 0x000000090f0d8211 */ /* 0x000fe200018f0eff */
[----:B------:R-:W-:-:S04]  /*0390*/  IMAD.WIDE R8, R7, 0x4, R2 ;  /* 0x0000000407087825 */ /* 0x000fc800078e0202 */
[----:B------:R-:W-:-:S05]  /*03a0*/  @P4 SEL R17, R14, R17, P2 ;  /* 0x000000110e114207 */ /* 0x000fca0001000000 */
[----:B------:R1:W-:Y:S04]  /*03b0*/  @!P1 STG.E desc[UR4][R8.64], R17 ;  /* 0x0000001108009986 */ /* 0x0003e8000c101904 */
[----:B------:R-:W2:Y:S01]  /*03c0*/  @!P0 LDG.E.U8 R12, desc[UR4][R12.64] ;  /* 0x000000040c0c8981 */ /* 0x000ea2000c1e1100 */
[----:B0-----:R-:W-:-:S05]  /*03d0*/  @!P0 IMAD.WIDE R14, R15, 0x4, R10 ;  /* 0x000000040f0e8825 */ /* 0x001fca00078e020a */
[----:B------:R-:W1:Y:S04]  /*03e0*/  @!P0 LDG.E R16, desc[UR4][R14.64+-0x4] ;  /* 0xfffffc040e108981 */ /* 0x000e68000c1e1900 */
[----:B------:R-:W3:Y:S01]  /*03f0*/  @!P0 LDG.E R19, desc[UR4][R14.64] ;  /* 0x000000040e138981 */ /* 0x000ee2000c1e1900 */
[----:B------:R-:W-:Y:S01]  /*0400*/  VIADD R21, R7, 0x100 ;  /* 0x0000010007157836 */ /* 0x000fe20000000000 */
[----:B------:R-:W-:-:S04]  /*0410*/  @!P0 PRMT R11, R0, 0x9910, RZ ;  /* 0x00009910000b8816 */ /* 0x000fc800000000ff */
[----:B------:R-:W-:-:S13]  /*0420*/  ISETP.GE.AND P1, PT, R21, R6, PT ;  /* 0x000000061500720c */ /* 0x000fda0003f26270 */
[----:B------:R-:W-:Y:S01]  /*0430*/  @!P1 IMAD.IADD R21, R4, 0x1, R21 ;  /* 0x0000000104159824 */ /* 0x000fe200078e0215 */
[----:B--2---:R-:W-:Y:S02]  /*0440*/  ISETP.NE.AND P2, PT, R11, R12, !P0 ;  /* 0x0000000c0b00720c */ /* 0x004fe40004745270 */
[----:B------:R-:W0:Y:S01]  /*0450*/  @!P1 LDC.64 R10, c[0x0][0x390] ;  /* 0x0000e400ff0a9b82 */ /* 0x000e220000000a00 */
[----:B-1----:R-:W-:Y:S02]  /*0460*/  @!P0 VIADD R17, R16, 0x2 ;  /* 0x0000000210118836 */ /* 0x002fe40000000000 */
[----:B---3--:R-:W-:-:S05]  /*0470*/  @!P0 VIADD R19, R19, 0xffffffff ;  /* 0xffffffff13138836 */ /* 0x008fca0000000000 */
[----:B------:R-:W1:Y:S03]  /*0480*/  @!P1 LDC.64 R12, c[0x0][0x3a0] ;  /* 0x0000e800ff0c9b82 */ /* 0x000e660000000a00 */
[----:B------:R-:W-:-:S05]  /*0490*/  @P2 VIADD R17, R16, 0xffffffff ;  /* 0xffffffff10112836 */ /* 0x000fca0000000000 */
[CC--:B------:R-:W-:Y:S02]  /*04a0*/  ISETP.GE.AND P4, PT, R17.reuse, R19.reuse, !P0 ;  /* 0x000000131100720c */ /* 0x0c0fe40004786270 */
[----:B------:R-:W-:Y:S02]  /*04b0*/  @!P0 VIMNMX R19, PT, PT, RZ, R19, !PT ;  /* 0x00000013ff138248 */ /* 0x000fe40007fe0100 */
[----:B------:R-:W-:Y:S02]  /*04c0*/  @!P0 ISETP.GT.AND P2, PT, R17, RZ, PT ;  /* 0x000000ff1100820c */ /* 0x000fe40003f44270 */
[----:B0-----:R-:W-:-:S04]  /*04d0*/  @!P1 IADD3 R10, P3, PT, R21, R10, RZ ;  /* 0x0000000a150a9210 */ /* 0x001fc80007f7e0ff */
[----:B------:R-:W-:-:S03]  /*04e0*/  @!P1 LEA.HI.X.SX32 R11, R21, R11, 0x1, P3 ;  /* 0x0000000b150b9211 */ /* 0x000fc600018f0eff */
[----:B------:R-:W-:-:S05]  /*04f0*/  @P4 SEL R19, R17, R19, P2 ;  /* 0x0000001311134207 */ /* 0x000fca0001000000 */
[----:B------:R0:W-:Y:S04]  /*0500*/  @!P0 STG.E desc[UR4][R8.64+0x200], R19 ;  /* 0x0002001308008986 */ /* 0x0001e8000c101904 */
[----:B------:R-:W2:Y:S01]  /*0510*/  @!P1 LDG.E.U8 R10, desc[UR4][R10.64] ;  /* 0x000000040a0a9981 */ /* 0x000ea2000c1e1100 */
[----:B-1----:R-:W-:-:S05]  /*0520*/  @!P1 IMAD.WIDE R12, R21, 0x4, R12 ;  /* 0x00000004150c9825 */ /* 0x002fca00078e020c */
[----:B------:R-:W3:Y:S04]  /*0530*/  @!P1 LDG.E R14, desc[UR4][R12.64+-0x4] ;  /* 0xfffffc040c0e9981 */ /* 0x000ee8000c1e1900 */
[----:B------:R-:W4:Y:S01]  /*0540*/  @!P1 LDG.E R16, desc[UR4][R12.64] ;  /* 0x000000040c109981 */ /* 0x000f22000c1e1900 */
[----:B------:R-:W-:Y:S01]  /*0550*/  @!P1 PRMT R15, R0, 0x9910, RZ ;  /* 0x00009910000f9816 */ /* 0x000fe200000000ff */
[----:B------:R-:W-:Y:S03]  /*0560*/  BSSY.RECONVERGENT B0, `(.L_x_213) ;  /* 0x0000022000007945 */ /* 0x000fe60003800200 */
[----:B--2---:R-:W-:Y:S02]  /*0570*/  ISETP.NE.AND P0, PT, R15, R10, !P1 ;  /* 0x0000000a0f00720c */ /* 0x004fe40004f05270 */
[----:B------:R-:W-:Y:S01]  /*0580*/  LOP3.LUT R10, R5, 0x7ffffffc, RZ, 0xc0, !PT ;  /* 0x7ffffffc050a7812 */ /* 0x000fe200078ec0ff */
[----:B---3--:R-:W-:-:S02]  /*0590*/  @!P1 VIADD R15, R14, 0x2 ;  /* 0x000000020e0f9836 */ /* 0x008fc40000000000 */
[----:B----4-:R-:W-:-:S08]  /*05a0*/  @!P1 VIADD R16, R16, 0xffffffff ;  /* 0xffffffff10109836 */ /* 0x010fd00000000000 */
[----:B------:R-:W-:Y:S01]  /*05b0*/  @P0 VIADD R15, R14, 0xffffffff ;  /* 0xffffffff0e0f0836 */ /* 0x000fe20000000000 */
[----:B------:R-:W-:-:S04]  /*05c0*/  @!P1 VIMNMX R11, PT, PT, RZ, R16, !PT ;  /* 0x00000010ff0b9248 */ /* 0x000fc80007fe0100 */
[C---:B------:R-:W-:Y:S02]  /*05d0*/  ISETP.GE.AND P2, PT, R15.reuse, R16, !P1 ;  /* 0x000000100f00720c */ /* 0x040fe40004f46270 */
[----:B------:R-:W-:-:S11]  /*05e0*/  @!P1 ISETP.GT.AND P0, PT, R15, RZ, PT ;  /* 0x000000ff0f00920c */ /* 0x000fd60003f04270 */
[----:B------:R-:W-:Y:S01]  /*05f0*/  @P2 SEL R11, R15, R11, P0 ;  /* 0x0000000b0f0b2207 */ /* 0x000fe20000000000 */
[----:B------:R-:W-:Y:S01]  /*0600*/  VIADD R15, R7, 0x180 ;  /* 0x00000180070f7836 */ /* 0x000fe20000000000 */
[----:B------:R-:W-:-:S03]  /*0610*/  ISETP.NE.AND P2, PT, R10, 0x4, PT ;  /* 0x000000040a00780c */ /* 0x000fc60003f45270 */
[----:B------:R0:W-:Y:S01]  /*0620*/  @!P1 STG.E desc[UR4][R8.64+0x400], R11 ;  /* 0x0004000b08009986 */ /* 0x0001e2000c101904 */
[----:B------:R-:W-:-:S13]  /*0630*/  ISETP.GE.AND P0, PT, R15, R6, PT ;  /* 0x000000060f00720c */ /* 0x000fda0003f06270 */
[----:B0-----:R-:W-:Y:S05]  /*0640*/  @P0 BRA `(.L_x_214) ;  /* 0x00000000004c0947 */ /* 0x001fea0003800000 */
[----:B------:R-:W0:Y:S01]  /*0650*/  LDCU.64 UR6, c[0x0][0x390] ;  /* 0x00007200ff0677ac */ /* 0x000e220008000a00 */
[----:B------:R-:W1:Y:S01]  /*0660*/  LDC.64 R12, c[0x0][0x3a0] ;  /* 0x0000e800ff0c7b82 */ /* 0x000e620000000a00 */
[----:B------:R-:W-:-:S05]  /*0670*/  IMAD.IADD R5, R4, 0x1, R15 ;  /* 0x0000000104057824 */ /* 0x000fca00078e020f */
[----:B0-----:R-:W-:-:S04]  /*0680*/  IADD3 R14, P0, PT, R5, UR6, RZ ;  /* 0x00000006050e7c10 */ /* 0x001fc8000ff1e0ff */
[----:B------:R-:W-:-:S05]  /*0690*/  LEA.HI.X.SX32 R15, R5, UR7, 0x1, P0 ;  /* 0x00000007050f7c11 */ /* 0x000fca00080f0eff */
[----:B------:R-:W2:Y:S01]  /*06a0*/  LDG.E.U8 R14, desc[UR4][R14.64] ;  /* 0x000000040e0e7981 */ /* 0x000ea2000c1e1100 */
[----:B-1----:R-:W-:-:S05]  /*06b0*/  IMAD.WIDE R12, R5, 0x4, R12 ;  /* 0x00000004050c7825 */ /* 0x002fca00078e020c */
[----:B------:R-:W3:Y:S04]  /*06c0*/  LDG.E R5, desc[UR4][R12.64+-0x4] ;  /* 0xfffffc040c057981 */ /* 0x000ee8000c1e1900 */
[----:B------:R-:W4:Y:S01]  /*06d0*/  LDG.E R16, desc[UR4][R12.64] ;  /* 0x000000040c107981 */ /* 0x000f22000c1e1900 */
[----:B------:R-:W-:-:S04]  /*06e0*/  PRMT R11, R0, 0x9910, RZ ;  /* 0x00009910000b7816 */ /* 0x000fc800000000ff */
[----:B--2---:R-:W-:Y:S01]  /*06f0*/  ISETP.NE.AND P0, PT, R11, R14, PT ;  /* 0x0000000e0b00720c */ /* 0x004fe20003f05270 */
[----:B---3--:R-:W-:Y:S02]  /*0700*/  VIADD R11, R5, 0x2 ;  /* 0x00000002050b7836 */ /* 0x008fe40000000000 */
[----:B----4-:R-:W-:-:S10]  /*0710*/  VIADD R16, R16, 0xffffffff ;  /* 0xffffffff10107836 */ /* 0x010fd40000000000 */
[----:B------:R-:W-:-:S05]  /*0720*/  @P0 VIADD R11, R5, 0xffffffff ;  /* 0xffffffff050b0836 */ /* 0x000fca0000000000 */
[CC--:B------:R-:W-:Y:S02]  /*0730*/  ISETP.GE.AND P0, PT, R11.reuse, R16.reuse, PT ;  /* 0x000000100b00720c */ /* 0x0c0fe40003f06270 */
[----:B------:R-:W-:Y:S02]  /*0740*/  VIMNMX R16, PT, PT, RZ, R16, !PT ;  /* 0x00000010ff107248 */ /* 0x000fe40007fe0100 */
[----:B------:R-:W-:-:S09]  /*0750*/  ISETP.GT.AND P1, PT, R11, RZ, PT ;  /* 0x000000ff0b00720c */ /* 0x000fd20003f24270 */
[----:B------:R-:W-:-:S05]  /*0760*/  @P0 SEL R16, R11, R16, P1 ;  /* 0x000000100b100207 */ /* 0x000fca0000800000 */
[----:B------:R0:W-:Y:S02]  /*0770*/  STG.E desc[UR4][R8.64+0x600], R16 ;  /* 0x0006001008007986 */ /* 0x0001e4000c101904 */
.L_x_214:
[----:B------:R-:W-:Y:S05]  /*0780*/  BSYNC.RECONVERGENT B0 ;  /* 0x0000000000007941 */ /* 0x000fea0003800200 */
.L_x_213:
[----:B------:R-:W-:Y:S05]  /*0790*/  @!P2 BRA `(.L_x_212) ;  /* 0x000000040074a947 */ /* 0x000fea0003800000 */
[----:B------:R-:W1:Y:S01]  /*07a0*/  LDC.64 R12, c[0x0][0x3a0] ;  /* 0x0000e800ff0c7b82 */ /* 0x000e620000000a00 */
[----:B------:R-:W-:Y:S01]  /*07b0*/  IMAD.MOV.U32 R5, RZ, RZ, 0x4 ;  /* 0x00000004ff057424 */ /* 0x000fe200078e00ff */
[----:B------:R-:W2:Y:S06]  /*07c0*/  LDCU.64 UR6, c[0x0][0x390] ;  /* 0x00007200ff0677ac */ /* 0x000eac0008000a00 */
.L_x_217:
[----:B------:R-:W-:-:S05]  /*07d0*/  IMAD R11, R5, 0x80, R7 ;  /* 0x00000080050b7824 */ /* 0x000fca00078e0207 */
[----:B------:R-:W-:-:S13]  /*07e0*/  ISETP.GE.AND P1, PT, R11, R6, PT ;  /* 0x000000060b00720c */ /* 0x000fda0003f26270 */
[----:B------:R-:W3:Y:S01]  /*07f0*/  @!P1 LDC.64 R14, c[0x0][0x390] ;  /* 0x0000e400ff0e9b82 */ /* 0x000ee20000000a00 */
[----:B------:R-:W-:-:S07]  /*0800*/  @!P1 IMAD.IADD R17, R4, 0x1, R11 ;  /* 0x0000000104119824 */ /* 0x000fce00078e020b */
[----:B0-2---:R-:W0:Y:S01]  /*0810*/  @!P1 LDC.64 R8, c[0x0][0x3a0] ;  /* 0x0000e800ff089b82 */ /* 0x005e220000000a00 */
[----:B---3--:R-:W-:-:S04]  /*0820*/  @!P1 IADD3 R14, P0, PT, R17, R14, RZ ;  /* 0x0000000e110e9210 */ /* 0x008fc80007f1e0ff */
[----:B------:R-:W-:-:S05]  /*0830*/  @!P1 LEA.HI.X.SX32 R15, R17, R15, 0x1, P0 ;  /* 0x0000000f110f9211 */ /* 0x000fca00000f0eff */
[----:B------:R-:W3:Y:S01]  /*0840*/  @!P1 LDG.E.U8 R14, desc[UR4][R14.64] ;  /* 0x000000040e0e9981 */ /* 0x000ee2000c1e1100 */
[----:B0-----:R-:W-:-:S05]  /*0850*/  @!P1 IMAD.WIDE R8, R17, 0x4, R8 ;  /* 0x0000000411089825 */ /* 0x001fca00078e0208 */
[----:B------:R-:W4:Y:S04]  /*0860*/  @!P1 LDG.E R16, desc[UR4][R8.64+-0x4] ;  /* 0xfffffc0408109981 */ /* 0x000f28000c1e1900 */
[----:B------:R0:W5:Y:S01]  /*0870*/  @!P1 LDG.E R19, desc[UR4][R8.64] ;  /* 0x0000000408139981 */ /* 0x000162000c1e1900 */
[----:B------:R-:W-:Y:S01]  /*0880*/  VIADD R23, R11, 0x80 ;  /* 0x000000800b177836 */ /* 0x000fe20000000000 */
[----:B------:R-:W-:-:S04]  /*0890*/  @!P1 PRMT R17, R0, 0x9910, RZ ;  /* 0x0000991000119816 */ /* 0x000fc800000000ff */
[----:B------:R-:W-:Y:S01]  /*08a0*/  ISETP.GE.AND P0, PT, R23, R6, PT ;  /* 0x000000061700720c */ /* 0x000fe20003f06270 */
[----:B0-----:R-:W-:-:S12]  /*08b0*/  IMAD.WIDE R8, R11, 0x4, R2 ;  /* 0x000000040b087825 */ /* 0x001fd800078e0202 */
[----:B------:R-:W0:Y:S01]  /*08c0*/  @!P0 LDC.64 R20, c[0x0][0x390] ;  /* 0x0000e400ff148b82 */ /* 0x000e220000000a00 */
[----:B---3--:R-:W-:-:S07]  /*08d0*/  ISETP.NE.AND P2, PT, R17, R14, !P1 ;  /* 0x0000000e1100720c */ /* 0x008fce0004f45270 */
[----:B------:R-:W3:Y:S01]  /*08e0*/  @!P0 LDC.64 R14, c[0x0][0x3a0] ;  /* 0x0000e800ff0e8b82 */ /* 0x000ee20000000a00 */
[----:B----4-:R-:W-:Y:S02]  /*08f0*/  @!P1 VIADD R17, R16, 0x2 ;  /* 0x0000000210119836 */ /* 0x010fe40000000000 */
[----:B-----5:R-:W-:-:S03]  /*0900*/  @!P1 VIADD R19, R19, 0xffffffff ;  /* 0xffffffff13139836 */ /* 0x020fc60000000000 */
[----:B------:R-:W-:Y:S02]  /*0910*/  @P2 VIADD R17, R16, 0xffffffff ;  /* 0xffffffff10112836 */ /* 0x000fe40000000000 */
[----:B------:R-:W-:Y:S02]  /*0920*/  @!P1 VIMNMX R25, PT, PT, RZ, R19, !PT ;  /* 0x00000013ff199248 */ /* 0x000fe40007fe0100 */
[----:B------:R-:W-:Y:S02]  /*0930*/  @!P1 IMAD.MOV.U32 R16, RZ, RZ, R17 ;  /* 0x000000ffff109224 */ /* 0x000fe400078e0011 */
[----:B------:R-:W-:-:S03]  /*0940*/  @!P0 IMAD.IADD R17, R4, 0x1, R23 ;  /* 0x0000000104118824 */ /* 0x000fc600078e0217 */
[C---:B------:R-:W-:Y:S02]  /*0950*/  ISETP.GE.AND P4, PT, R16.reuse, R19, !P1 ;  /* 0x000000131000720c */ /* 0x040fe40004f86270 */
[----:B------:R-:W-:Y:S02]  /*0960*/  @!P1 ISETP.GT.AND P2, PT, R16, RZ, PT ;  /* 0x000000ff1000920c */ /* 0x000fe40003f44270 */
[----:B0-----:R-:W-:-:S04]  /*0970*/  @!P0 IADD3 R20, P3, PT, R17, R20, RZ ;  /* 0x0000001411148210 */ /* 0x001fc80007f7e0ff */
[----:B------:R-:W-:-:S05]  /*0980*/  @!P0 LEA.HI.X.SX32 R21, R17, R21, 0x1, P3 ;  /* 0x0000001511158211 */ /* 0x000fca00018f0eff */
[----:B------:R-:W-:-:S05]  /*0990*/  @P4 SEL R25, R16, R25, P2 ;  /* 0x0000001910194207 */ /* 0x000fca0001000000 */
[----:B------:R0:W-:Y:S04]  /*09a0*/  @!P1 STG.E desc[UR4][R8.64], R25 ;  /* 0x0000001908009986 */ /* 0x0001e8000c101904 */
[----:B------:R-:W4:Y:S01]  /*09b0*/  @!P0 LDG.E.U8 R20, desc[UR4][R20.64] ;  /* 0x0000000414148981 */ /* 0x000f22000c1e1100 */
[----:B---3--:R-:W-:-:S05]  /*09c0*/  @!P0 IMAD.WIDE R14, R17, 0x4, R14 ;  /* 0x00000004110e8825 */ /* 0x008fca00078e020e */
[----:B------:R-:W3:Y:S04]  /*09d0*/  @!P0 LDG.E R19, desc[UR4][R14.64+-0x4] ;  /* 0xfffffc040e138981 */ /* 0x000ee8000c1e1900 */
[----:B------:R5:W2:Y:S01]  /*09e0*/  @!P0 LDG.E R23, desc[UR4][R14.64] ;  /* 0x000000040e178981 */ /* 0x000aa2000c1e1900 */
[----:B------:R-:W-:Y:S01]  /*09f0*/  VIADD R27, R11, 0x100 ;  /* 0x000001000b1b7836 */ /* 0x000fe20000000000 */
[----:B------:R-:W-:-:S04]  /*0a00*/  @!P0 PRMT R17, R0, 0x9910, RZ ;  /* 0x0000991000118816 */ /* 0x000fc800000000ff */
[----:B------:R-:W-:-:S13]  /*0a10*/  ISETP.GE.AND P1, PT, R27, R6, PT ;  /* 0x000000061b00720c */ /* 0x000fda0003f26270 */
[----:B-----5:R-:W5:Y:S01]  /*0a20*/  @!P1 LDC.64 R14, c[0x0][0x3a0] ;  /* 0x0000e800ff0e9b82 */ /* 0x020f620000000a00 */
[----:B----4-:R-:W-:-:S07]  /*0a30*/  ISETP.NE.AND P2, PT, R17, R20, !P0 ;  /* 0x000000141100720c */ /* 0x010fce0004745270 */
[----:B------:R-:W4:Y:S01]  /*0a40*/  @!P1 LDC.64 R16, c[0x0][0x390] ;  /* 0x0000e400ff109b82 */ /* 0x000f220000000a00 */
[----:B---3--:R-:W-:Y:S02]  /*0a50*/  @!P0 VIADD R22, R19, 0x2 ;  /* 0x0000000213168836 */ /* 0x008fe40000000000 */
[----:B--2---:R-:W-:-:S03]  /*0a60*/  @!P0 VIADD R23, R23, 0xffffffff ;  /* 0xffffffff17178836 */ /* 0x004fc60000000000 */
[----:B------:R-:W-:Y:S02]  /*0a70*/  @P2 VIADD R22, R19, 0xffffffff ;  /* 0xffffffff13162836 */ /* 0x000fe40000000000 */
[----:B------:R-:W-:-:S03]  /*0a80*/  @!P1 IMAD.IADD R19, R4, 0x1, R27 ;  /* 0x0000000104139824 */ /* 0x000fc600078e021b */
[CC--:B------:R-:W-:Y:S02]  /*0a90*/  ISETP.GE.AND P4, PT, R22.reuse, R23.reuse, !P0 ;  /* 0x000000171600720c */ /* 0x0c0fe40004786270 */
[----:B------:R-:W-:Y:S02]  /*0aa0*/  @!P0 VIMNMX R23, PT, PT, RZ, R23, !PT ;  /* 0x00000017ff178248 */ /* 0x000fe40007fe0100 */
[----:B------:R-:W-:Y:S02]  /*0ab0*/  @!P0 ISETP.GT.AND P2, PT, R22, RZ, PT ;  /* 0x000000ff1600820c */ /* 0x000fe40003f44270 */
[----:B----4-:R-:W-:-:S04]  /*0ac0*/  @!P1 IADD3 R16, P3, PT, R19, R16, RZ ;  /* 0x0000001013109210 */ /* 0x010fc80007f7e0ff */
[----:B------:R-:W-:-:S03]  /*0ad0*/  @!P1 LEA.HI.X.SX32 R17, R19, R17, 0x1, P3 ;  /* 0x0000001113119211 */ /* 0x000fc600018f0eff */
[----:B------:R-:W-:-:S05]  /*0ae0*/  @P4 SEL R23, R22, R23, P2 ;  /* 0x0000001716174207 */ /* 0x000fca0001000000 */
[----:B------:R2:W-:Y:S04]  /*0af0*/  @!P0 STG.E desc[UR4][R8.64+0x200], R23 ;  /* 0x0002001708008986 */ /* 0x0005e8000c101904 */
[----:B------:R-:W3:Y:S01]  /*0b00*/  @!P1 LDG.E.U8 R16, desc[UR4][R16.64] ;  /* 0x0000000410109981 */ /* 0x000ee2000c1e1100 */
[----:B-----5:R-:W-:-:S05]  /*0b10*/  @!P1 IMAD.WIDE R14, R19, 0x4, R14 ;  /* 0x00000004130e9825 */ /* 0x020fca00078e020e */
[----:B------:R-:W4:Y:S04]  /*0b20*/  @!P1 LDG.E R19, desc[UR4][R14.64+-0x4] ;  /* 0xfffffc040e139981 */ /* 0x000f28000c1e1900 */
[----:B------:R-:W5:Y:S01]  /*0b30*/  @!P1 LDG.E R21, desc[UR4][R14.64] ;  /* 0x000000040e159981 */ /* 0x000f62000c1e1900 */
[----:B0-----:R-:W-:Y:S01]  /*0b40*/  @!P1 PRMT R25, R0, 0x9910, RZ ;  /* 0x0000991000199816 */ /* 0x001fe200000000ff */
[----:B------:R-:W-:Y:S01]  /*0b50*/  VIADD R11, R11, 0x180 ;  /* 0x000001800b0b7836 */ /* 0x000fe20000000000 */
[----:B------:R-:W-:Y:S01]  /*0b60*/  BSSY.RECONVERGENT B0, `(.L_x_215) ;  /* 0x000001f000007945 */ /* 0x000fe20003800200 */
[----:B------:R-:W-:Y:S01]  /*0b70*/  VIADD R5, R5, 0x4 ;  /* 0x0000000405057836 */ /* 0x000fe20000000000 */
[----:B---3--:R-:W-:Y:S01]  /*0b80*/  ISETP.NE.AND P0, PT, R25, R16, !P1 ;  /* 0x000000101900720c */ /* 0x008fe20004f05270 */
[----:B----4-:R-:W-:-:S02]  /*0b90*/  @!P1 VIADD R20, R19, 0x2 ;  /* 0x0000000213149836 */ /* 0x010fc40000000000 */
[----:B-----5:R-:W-:-:S10]  /*0ba0*/  @!P1 VIADD R21, R21, 0xffffffff ;  /* 0xffffffff15159836 */ /* 0x020fd40000000000 */
[----:B------:R-:W-:-:S05]  /*0bb0*/  @P0 VIADD R20, R19, 0xffffffff ;  /* 0xffffffff13140836 */ /* 0x000fca0000000000 */
[CC--:B------:R-:W-:Y:S02]  /*0bc0*/  ISETP.GE.AND P2, PT, R20.reuse, R21.reuse, !P1 ;  /* 0x000000151400720c */ /* 0x0c0fe40004f46270 */
[----:B------:R-:W-:Y:S02]  /*0bd0*/  @!P1 VIMNMX R21, PT, PT, RZ, R21, !PT ;  /* 0x00000015ff159248 */ /* 0x000fe40007fe0100 */
[----:B------:R-:W-:-:S09]  /*0be0*/  @!P1 ISETP.GT.AND P0, PT, R20, RZ, PT ;  /* 0x000000ff1400920c */ /* 0x000fd20003f04270 */
[----:B------:R-:W-:Y:S02]  /*0bf0*/  @P2 SEL R21, R20, R21, P0 ;  /* 0x0000001514152207 */ /* 0x000fe40000000000 */
[----:B------:R-:W-:Y:S02]  /*0c00*/  ISETP.GE.AND P0, PT, R11, R6, PT ;  /* 0x000000060b00720c */ /* 0x000fe40003f06270 */
[----:B------:R-:W-:Y:S01]  /*0c10*/  ISETP.NE.AND P2, PT, R5, R10, PT ;  /* 0x0000000a0500720c */ /* 0x000fe20003f45270 */
[----:B------:R2:W-:Y:S10]  /*0c20*/  @!P1 STG.E desc[UR4][R8.64+0x400], R21 ;  /* 0x0004001508009986 */ /* 0x0005f4000c101904 */
[----:B------:R-:W-:Y:S05]  /*0c30*/  @P0 BRA `(.L_x_216) ;  /* 0x0000000000440947 */ /* 0x000fea0003800000 */
[----:B------:R-:W-:-:S05]  /*0c40*/  IMAD.IADD R15, R4, 0x1, R11 ;  /* 0x00000001040f7824 */ /* 0x000fca00078e020b */
[----:B------:R-:W-:-:S04]  /*0c50*/  IADD3 R16, P0, PT, R15, UR6, RZ ;  /* 0x000000060f107c10 */ /* 0x000fc8000ff1e0ff */
[----:B------:R-:W-:-:S05]  /*0c60*/  LEA.HI.X.SX32 R17, R15, UR7, 0x1, P0 ;  /* 0x000000070f117c11 */ /* 0x000fca00080f0eff */
[----:B------:R-:W3:Y:S01]  /*0c70*/  LDG.E.U8 R16, desc[UR4][R16.64] ;  /* 0x0000000410107981 */ /* 0x000ee2000c1e1100 */
[----:B-1----:R-:W-:-:S05]  /*0c80*/  IMAD.WIDE R14, R15, 0x4, R12 ;  /* 0x000000040f0e7825 */ /* 0x002fca00078e020c */
[----:B------:R-:W4:Y:S04]  /*0c90*/  LDG.E R11, desc[UR4][R14.64+-0x4] ;  /* 0xfffffc040e0b7981 */ /* 0x000f28000c1e1900 */
[----:B------:R-:W5:Y:S01]  /*0ca0*/  LDG.E R20, desc[UR4][R14.64] ;  /* 0x000000040e147981 */ /* 0x000f62000c1e1900 */
[----:B------:R-:W-:-:S04]  /*0cb0*/  PRMT R19, R0, 0x9910, RZ ;  /* 0x0000991000137816 */ /* 0x000fc800000000ff */
[----:B---3--:R-:W-:Y:S01]  /*0cc0*/  ISETP.NE.AND P0, PT, R19, R16, PT ;  /* 0x000000101300720c */ /* 0x008fe20003f05270 */
[----:B----4-:R-:W-:Y:S02]  /*0cd0*/  VIADD R19, R11, 0x2 ;  /* 0x000000020b137836 */ /* 0x010fe40000000000 */
[----:B-----5:R-:W-:-:S10]  /*0ce0*/  VIADD R20, R20, 0xffffffff ;  /* 0xffffffff14147836 */ /* 0x020fd40000000000 */
[----:B------:R-:W-:-:S05]  /*0cf0*/  @P0 VIADD R19, R11, 0xffffffff ;  /* 0xffffffff0b130836 */ /* 0x000fca0000000000 */
[CC--:B------:R-:W-:Y:S02]  /*0d00*/  ISETP.GE.AND P0, PT, R19.reuse, R20.reuse, PT ;  /* 0x000000141300720c */ /* 0x0c0fe40003f06270 */
[----:B------:R-:W-:Y:S02]  /*0d10*/  VIMNMX R20, PT, PT, RZ, R20, !PT ;  /* 0x00000014ff147248 */ /* 0x000fe40007fe0100 */
[----:B------:R-:W-:-:S09]  /*0d20*/  ISETP.GT.AND P1, PT, R19, RZ, PT ;  /* 0x000000ff1300720c */ /* 0x000fd20003f24270 */
[----:B------:R-:W-:-:S05]  /*0d30*/  @P0 SEL R20, R19, R20, P1 ;  /* 0x0000001413140207 */ /* 0x000fca0000800000 */
[----:B------:R0:W-:Y:S02]  /*0d40*/  STG.E desc[UR4][R8.64+0x600], R20 ;  /* 0x0006001408007986 */ /* 0x0001e4000c101904 */
.L_x_216:
[----:B------:R-:W-:Y:S05]  /*0d50*/  BSYNC.RECONVERGENT B0 ;  /* 0x0000000000007941 */ /* 0x000fea0003800200 */
.L_x_215:
[----:B------:R-:W-:Y:S05]  /*0d60*/  @P2 BRA `(.L_x_217) ;  /* 0xfffffff800982947 */ /* 0x000fea000383ffff */
.L_x_212:
[----:B------:R-:W-:-:S13]  /*0d70*/  ISETP.NE.AND P0, PT, R18, RZ, PT ;  /* 0x000000ff1200720c */ /* 0x000fda0003f05270 */
[----:B------:R-:W-:Y:S05]  /*0d80*/  @!P0 EXIT ;  /* 0x000000000000894d */ /* 0x000fea0003800000 */
[----:B------:R-:W3:Y:S01]  /*0d90*/  LDC R5, c[0x0][0x388] ;  /* 0x0000e200ff057b82 */ /* 0x000ee20000000800 */
[----:B------:R-:W-:Y:S02]  /*0da0*/  ISETP.NE.AND P1, PT, R18, 0x1, PT ;  /* 0x000000011200780c */ /* 0x000fe40003f25270 */
[----:B---3--:R-:W-:-:S04]  /*0db0*/  LOP3.LUT R5, R5, 0x1, RZ, 0xc0, !PT ;  /* 0x0000000105057812 */ /* 0x008fc800078ec0ff */
[----:B------:R-:W-:-:S07]  /*0dc0*/  ISETP.NE.U32.AND P0, PT, R5, 0x1, PT ;  /* 0x000000010500780c */ /* 0x000fce0003f05070 */
[----:B------:R-:W-:Y:S06]  /*0dd0*/  @!P1 BRA `(.L_x_218) ;  /* 0x0000000000b09947 */ /* 0x000fec0003800000 */
[----:B-1----:R-:W-:-:S05]  /*0de0*/  IMAD R5, R10, 0x80, R7 ;  /* 0x000000800a057824 */ /* 0x002fca00078e0207 */
[----:B------:R-:W-:-:S13]  /*0df0*/  ISETP.GE.AND P2, PT, R5, R6, PT ;  /* 0x000000060500720c */ /* 0x000fda0003f46270 */
[----:B------:R-:W1:Y:S01]  /*0e00*/  @!P2 LDC.64 R14, c[0x0][0x390] ;  /* 0x0000e400ff0eab82 */ /* 0x000e620000000a00 */
[----:B0-2---:R-:W-:-:S07]  /*0e10*/  @!P2 IMAD.IADD R9, R4, 0x1, R5 ;  /* 0x000000010409a824 */ /* 0x005fce00078e0205 */
[----:B------:R-:W0:Y:S01]  /*0e20*/  @!P2 LDC.64 R12, c[0x0][0x3a0] ;  /* 0x0000e800ff0cab82 */ /* 0x000e220000000a00 */
[----:B-1----:R-:W-:-:S04]  /*0e30*/  @!P2 IADD3 R14, P1, PT, R9, R14, RZ ;  /* 0x0000000e090ea210 */ /* 0x002fc80007f3e0ff */
[----:B------:R-:W-:-:S05]  /*0e40*/  @!P2 LEA.HI.X.SX32 R15, R9, R15, 0x1, P1 ;  /* 0x0000000f090fa211 */ /* 0x000fca00008f0eff */
[----:B------:R-:W2:Y:S01]  /*0e50*/  @!P2 LDG.E.U8 R14, desc[UR4][R14.64] ;  /* 0x000000040e0ea981 */ /* 0x000ea2000c1e1100 */
[----:B0-----:R-:W-:-:S05]  /*0e60*/  @!P2 IMAD.WIDE R12, R9, 0x4, R12 ;  /* 0x00000004090ca825 */ /* 0x001fca00078e020c */
[----:B------:R-:W3:Y:S04]  /*0e70*/  @!P2 LDG.E R11, desc[UR4][R12.64+-0x4] ;  /* 0xfffffc040c0ba981 */ /* 0x000ee8000c1e1900 */
[----:B------:R0:W4:Y:S01]  /*0e80*/  @!P2 LDG.E R17, desc[UR4][R12.64] ;  /* 0x000000040c11a981 */ /* 0x000122000c1e1900 */
[----:B------:R-:W-:Y:S01]  /*0e90*/  VIADD R19, R5, 0x80 ;  /* 0x0000008005137836 */ /* 0x000fe20000000000 */
[----:B------:R-:W-:-:S04]  /*0ea0*/  @!P2 PRMT R9, R0, 0x9910, RZ ;  /* 0x000099100009a816 */ /* 0x000fc800000000ff */
[----:B------:R-:W-:-:S13]  /*0eb0*/  ISETP.GE.AND P1, PT, R19, R6, PT ;  /* 0x000000061300720c */ /* 0x000fda0003f26270 */
[----:B0-----:R-:W0:Y:S01]  /*0ec0*/  @!P1 LDC.64 R12, c[0x0][0x3a0] ;  /* 0x0000e800ff0c9b82 */ /* 0x001e220000000a00 */
[----:B--2---:R-:W-:-:S07]  /*0ed0*/  ISETP.NE.AND P3, PT, R9, R14, !P2 ;  /* 0x0000000e0900720c */ /* 0x004fce0005765270 */
[----:B------:R-:W1:Y:S01]  /*0ee0*/  @!P1 LDC.64 R8, c[0x0][0x390] ;  /* 0x0000e400ff089b82 */ /* 0x000e620000000a00 */
[----:B---3--:R-:W-:Y:S02]  /*0ef0*/  @!P2 VIADD R16, R11, 0x2 ;  /* 0x000000020b10a836 */ /* 0x008fe40000000000 */
[----:B----4-:R-:W-:-:S03]  /*0f00*/  @!P2 VIADD R17, R17, 0xffffffff ;  /* 0xffffffff1111a836 */ /* 0x010fc60000000000 */
[----:B------:R-:W-:Y:S02]  /*0f10*/  @P3 VIADD R16, R11, 0xffffffff ;  /* 0xffffffff0b103836 */ /* 0x000fe40000000000 */
[----:B------:R-:W-:-:S03]  /*0f20*/  @!P1 IMAD.IADD R11, R4, 0x1, R19 ;  /* 0x00000001040b9824 */ /* 0x000fc600078e0213 */
[CC--:B------:R-:W-:Y:S02]  /*0f30*/  ISETP.GE.AND P5, PT, R16.reuse, R17.reuse, !P2 ;  /* 0x000000111000720c */ /* 0x0c0fe400057a6270 */
[----:B------:R-:W-:Y:S02]  /*0f40*/  @!P2 VIMNMX R17, PT, PT, RZ, R17, !PT ;  /* 0x00000011ff11a248 */ /* 0x000fe40007fe0100 */
[----:B------:R-:W-:Y:S02]  /*0f50*/  @!P2 ISETP.GT.AND P3, PT, R16, RZ, PT ;  /* 0x000000ff1000a20c */ /* 0x000fe40003f64270 */
[----:B-1----:R-:W-:-:S04]  /*0f60*/  @!P1 IADD3 R14, P4, PT, R11, R8, RZ ;  /* 0x000000080b0e9210 */ /* 0x002fc80007f9e0ff */
[----:B------:R-:W-:Y:S01]  /*0f70*/  @!P1 LEA.HI.X.SX32 R15, R11, R9, 0x1, P4 ;  /* 0x000000090b0f9211 */ /* 0x000fe200020f0eff */
[----:B------:R-:W-:Y:S02]  /*0f80*/  IMAD.WIDE R8, R5, 0x4, R2 ;  /* 0x0000000405087825 */ /* 0x000fe400078e0202 */
[----:B------:R-:W-:-:S05]  /*0f90*/  @P5 SEL R17, R16, R17, P3 ;  /* 0x0000001110115207 */ /* 0x000fca0001800000 */
[----:B------:R3:W-:Y:S04]  /*0fa0*/  @!P2 STG.E desc[UR4][R8.64], R17 ;  /* 0x000000110800a986 */ /* 0x0007e8000c101904 */
[----:B------:R-:W2:Y:S01]  /*0fb0*/  @!P1 LDG.E.U8 R14, desc[UR4][R14.64] ;  /* 0x000000040e0e9981 */ /* 0x000ea2000c1e1100 */
[----:B0-----:R-:W-:-:S05]  /*0fc0*/  @!P1 IMAD.WIDE R12, R11, 0x4, R12 ;  /* 0x000000040b0c9825 */ /* 0x001fca00078e020c */
[----:B------:R-:W4:Y:S04]  /*0fd0*/  @!P1 LDG.E R5, desc[UR4][R12.64+-0x4] ;  /* 0xfffffc040c059981 */ /* 0x000f28000c1e1900 */
[----:B------:R-:W5:Y:S01]  /*0fe0*/  @!P1 LDG.E R16, desc[UR4][R12.64] ;  /* 0x000000040c109981 */ /* 0x000f62000c1e1900 */
[----:B------:R-:W-:Y:S01]  /*0ff0*/  @!P1 PRMT R11, R0, 0x9910, RZ ;  /* 0x00009910000b9816 */ /* 0x000fe200000000ff */
[----:B------:R-:W-:-:S03]  /*1000*/  VIADD R10, R10, 0x2 ;  /* 0x000000020a0a7836 */ /* 0x000fc60000000000 */
[----:B--2---:R-:W-:Y:S01]  /*1010*/  ISETP.NE.AND P2, PT, R11, R14, !P1 ;  /* 0x0000000e0b00720c */ /* 0x004fe20004f45270 */
[----:B----4-:R-:W-:Y:S02]  /*1020*/  @!P1 VIADD R11, R5, 0x2 ;  /* 0x00000002050b9836 */ /* 0x010fe40000000000 */
[----:B-----5:R-:W-:-:S10]  /*1030*/  @!P1 VIADD R16, R16, 0xffffffff ;  /* 0xffffffff10109836 */ /* 0x020fd40000000000 */
[----:B------:R-:W-:Y:S01]  /*1040*/  @P2 VIADD R11, R5, 0xffffffff ;  /* 0xffffffff050b2836 */ /* 0x000fe20000000000 */
[----:B------:R-:W-:-:S04]  /*1050*/  @!P1 VIMNMX R5, PT, PT, RZ, R16, !PT ;  /* 0x00000010ff059248 */ /* 0x000fc80007fe0100 */
[C---:B------:R-:W-:Y:S02]  /*1060*/  ISETP.GE.AND P3, PT, R11.reuse, R16, !P1 ;  /* 0x000000100b00720c */ /* 0x040fe40004f66270 */
[----:B------:R-:W-:-:S11]  /*1070*/  @!P1 ISETP.GT.AND P2, PT, R11, RZ, PT ;  /* 0x000000ff0b00920c */ /* 0x000fd60003f44270 */
[----:B------:R-:W-:-:S05]  /*1080*/  @P3 SEL R5, R11, R5, P2 ;  /* 0x000000050b053207 */ /* 0x000fca0001000000 */
[----:B------:R3:W-:Y:S02]  /*1090*/  @!P1 STG.E desc[UR4][R8.64+0x200], R5 ;  /* 0x0002000508009986 */ /* 0x0007e4000c101904 */
.L_x_218:
[----:B------:R-:W-:Y:S05]  /*10a0*/  @P0 EXIT ;  /* 0x000000000000094d */ /* 0x000fea0003800000 */
[----:B-1----:R-:W-:-:S05]  /*10b0*/  IMAD R11, R10, 0x80, R7 ;  /* 0x000000800a0b7824 */ /* 0x002fca00078e0207 */
[----:B------:R-:W-:-:S13]  /*10c0*/  ISETP.GE.AND P0, PT, R11, R6, PT ;  /* 0x000000060b00720c */ /* 0x000fda0003f06270 */
[----:B------:R-:W-:Y:S05]  /*10d0*/  @P0 EXIT ;  /* 0x000000000000094d */ /* 0x000fea0003800000 */
[----:B------:R-:W1:Y:S01]  /*10e0*/  LDCU.64 UR6, c[0x0][0x390] ;  /* 0x00007200ff0677ac */ /* 0x000e620008000a00 */
[----:B0-23--:R-:W0:Y:S01]  /*10f0*/  LDC.64 R8, c[0x0][0x3a0] ;  /* 0x0000e800ff087b82 */ /* 0x00de220000000a00 */
[----:B------:R-:W-:-:S05]  /*1100*/  IMAD.IADD R5, R4, 0x1, R11 ;  /* 0x0000000104057824 */ /* 0x000fca00078e020b */
[----:B-1----:R-:W-:-:S04]  /*1110*/  IADD3 R6, P0, PT, R5, UR6, RZ ;  /* 0x0000000605067c10 */ /* 0x002fc8000ff1e0ff */
[----:B------:R-:W-:-:S05]  /*1120*/  LEA.HI.X.SX32 R7, R5, UR7, 0x1, P0 ;  /* 0x0000000705077c11 */ /* 0x000fca00080f0eff */
[----:B------:R-:W2:Y:S01]  /*1130*/  LDG.E.U8 R6, desc[UR4][R6.64] ;  /* 0x0000000406067981 */ /* 0x000ea2000c1e1100 */
[----:B0-----:R-:W-:-:S05]  /*1140*/  IMAD.WIDE R4, R5, 0x4, R8 ;  /* 0x0000000405047825 */ /* 0x001fca00078e0208 */
[----:B------:R-:W3:Y:S04]  /*1150*/  LDG.E R8, desc[UR4][R4.64+-0x4] ;  /* 0xfffffc0404087981 */ /* 0x000ee8000c1e1900 */
[----:B------:R-:W4:Y:S01]  /*1160*/  LDG.E R9, desc[UR4][R4.64] ;  /* 0x0000000404097981 */ /* 0x000f22000c1e1900 */
[----:B------:R-:W-:Y:S01]  /*1170*/  PRMT R13, R0, 0x9910, RZ ;  /* 0x00009910000d7816 */ /* 0x000fe200000000ff */
[----:B------:R-:W-:-:S03]  /*1180*/  IMAD.WIDE R2, R11, 0x4, R2 ;  /* 0x000000040b027825 */ /* 0x000fc600078e0202 */
        /* <DEDUP_REMOVED lines=8> */
[----:B------:R-:W-:Y:S01]  /*1210*/  STG.E desc[UR4][R2.64], R9 ;  /* 0x0000000902007986 */ /* 0x000fe2000c101904 */
[----:B------:R-:W-:Y:S05]  /*1220*/  EXIT ;  /* 0x000000000000794d */ /* 0x000fea0003800000 */
.L_x_211:
[----:B------:R-:W-:-:S13]  /*1230*/  ISETP.GE.AND P0, PT, R5, 0x1, PT ;  /* 0x000000010500780c */ /* 0x000fda0003f06270 */
[----:B------:R-:W-:Y:S05]  /*1240*/  @!P0 EXIT ;  /* 0x000000000000894d */ /* 0x000fea0003800000 */
[----:B------:R-:W1:Y:S01]  /*1250*/  S2R R15, SR_TID.X ;  /* 0x00000000000f7919 */ /* 0x000e620000002100 */
[C---:B------:R-:W-:Y:S01]  /*1260*/  ISETP.GE.U32.AND P1, PT, R5.reuse, 0x8, PT ;  /* 0x000000080500780c */ /* 0x040fe20003f26070 */
[----:B------:R-:W-:Y:S01]  /*1270*/  IMAD.MOV.U32 R14, RZ, RZ, RZ ;  /* 0x000000ffff0e7224 */ /* 0x000fe200078e00ff */
[----:B------:R-:W-:-:S04]  /*1280*/  LOP3.LUT R22, R5, 0x7, RZ, 0xc0, !PT ;  /* 0x0000000705167812 */ /* 0x000fc800078ec0ff */
[----:B------:R-:W-:-:S07]  /*1290*/  ISETP.NE.AND P0, PT, R22, RZ, PT ;  /* 0x000000ff1600720c */ /* 0x000fce0003f05270 */
[----:B------:R-:W-:Y:S06]  /*12a0*/  @!P1 BRA `(.L_x_219) ;  /* 0x0000000400e09947 */ /* 0x000fec0003800000 */
[----:B-1----:R-:W-:Y:S01]  /*12b0*/  IMAD.WIDE.U32 R20, R15, 0x4, R2 ;  /* 0x000000040f147825 */ /* 0x002fe200078e0002 */
[----:B------:R-:W-:Y:S01]  /*12c0*/  IADD3 R6, P1, PT, R2, 0x600, RZ ;  /* 0x0000060002067810 */ /* 0x000fe20007f3e0ff */
[----:B------:R-:W1:Y:S01]  /*12d0*/  LDCU.64 UR8, c[0x0][0x390] ;  /* 0x00007200ff0877ac */ /* 0x000e620008000a00 */
[----:B------:R-:W-:Y:S01]  /*12e0*/  LOP3.LUT R14, R5, 0x7ffffff8, RZ, 0xc0, !PT ;  /* 0x7ffffff8050e7812 */ /* 0x000fe200078ec0ff */
[----:B------:R-:W-:Y:S01]  /*12f0*/  IMAD.MOV.U32 R16, RZ, RZ, R20 ;  /* 0x000000ffff107224 */ /* 0x000fe200078e0014 */
[----:B------:R-:W-:Y:S01]  /*1300*/  IADD3 R17, PT, PT, R8, UR6, R15 ;  /* 0x0000000608117c10 */ /* 0x000fe2000fffe00f */
[----:B------:R-:W-:Y:S01]  /*1310*/  VIADD R19, R15, 0x80 ;  /* 0x000000800f137836 */ /* 0x000fe20000000000 */
[----:B0-----:R-:W-:Y:S01]  /*1320*/  PRMT R18, R0, 0x9910, RZ ;  /* 0x0000991000127816 */ /* 0x001fe200000000ff */
[----:B------:R-:W-:Y:S02]  /*1330*/  IMAD.X R7, RZ, RZ, R3, P1 ;  /* 0x000000ffff077224 */ /* 0x000fe400008e0603 */
[----:B------:R-:W-:-:S07]  /*1340*/  IMAD.MOV R20, RZ, RZ, -R14 ;  /* 0x000000ffff147224 */ /* 0x000fce00078e0a0e */
.L_x_220:
[----:B------:R-:W0:Y:S01]  /*1350*/  LDC.64 R10, c[0x0][0x3a0] ;  /* 0x0000e800ff0a7b82 */ /* 0x000e220000000a00 */
[----:B-1----:R-:W-:-:S04]  /*1360*/  IADD3 R8, P1, PT, R17, UR8, RZ ;  /* 0x0000000811087c10 */ /* 0x002fc8000ff3e0ff */
[----:B------:R-:W-:-:S05]  /*1370*/  LEA.HI.X.SX32 R9, R17, UR9, 0x1, P1 ;  /* 0x0000000911097c11 */ /* 0x000fca00088f0eff */
[----:B--2---:R-:W2:Y:S01]  /*1380*/  LDG.E.U8 R13, desc[UR4][R8.64] ;  /* 0x00000004080d7981 */ /* 0x004ea2000c1e1100 */
[----:B0-----:R-:W-:-:S05]  /*1390*/  IMAD.WIDE R10, R17, 0x4, R10 ;  /* 0x00000004110a7825 */ /* 0x001fca00078e020a */
[----:B------:R-:W3:Y:S04]  /*13a0*/  LDG.E R12, desc[UR4][R10.64+-0x4] ;  /* 0xfffffc040a0c7981 */ /* 0x000ee8000c1e1900 */
[----:B------:R-:W4:Y:S01]  /*13b0*/  LDG.E R23, desc[UR4][R10.64] ;  /* 0x000000040a177981 */ /* 0x000f22000c1e1900 */
[----:B--2---:R-:W-:Y:S01]  /*13c0*/  ISETP.NE.AND P1, PT, R18, R13, PT ;  /* 0x0000000d1200720c */ /* 0x004fe20003f25270 */
[----:B---3--:R-:W-:-:S12]  /*13d0*/  VIADD R13, R12, 0x2 ;  /* 0x000000020c0d7836 */ /* 0x008fd80000000000 */
[----:B------:R-:W-:Y:S02]  /*13e0*/  @P1 VIADD R13, R12, 0xffffffff ;  /* 0xffffffff0c0d1836 */ /* 0x000fe40000000000 */
[----:B----4-:R-:W-:Y:S02]  /*13f0*/  VIADD R24, R23, 0xffffffff ;  /* 0xffffffff17187836 */ /* 0x010fe40000000000 */
[----:B------:R-:W-:Y:S01]  /*1400*/  IMAD.MOV.U32 R12, RZ, RZ, R16 ;  /* 0x000000ffff0c7224 */ /* 0x000fe200078e0010 */
[C---:B------:R-:W-:Y:S02]  /*1410*/  ISETP.GT.AND P2, PT, R13.reuse, RZ, PT ;  /* 0x000000ff0d00720c */ /* 0x040fe40003f44270 */
[-C--:B------:R-:W-:Y:S02]  /*1420*/  ISETP.GE.AND P1, PT, R13, R24.reuse, PT ;  /* 0x000000180d00720c */ /* 0x080fe40003f26270 */
[----:B------:R-:W-:-:S11]  /*1430*/  VIMNMX R24, PT, PT, RZ, R24, !PT ;  /* 0x00000018ff187248 */ /* 0x000fd60007fe0100 */
[----:B------:R-:W-:Y:S01]  /*1440*/  @P1 SEL R24, R13, R24, P2 ;  /* 0x000000180d181207 */ /* 0x000fe20001000000 */
[----:B------:R-:W-:-:S05]  /*1450*/  IMAD.MOV.U32 R13, RZ, RZ, R21 ;  /* 0x000000ffff0d7224 */ /* 0x000fca00078e0015 */
[----:B------:R0:W-:Y:S04]  /*1460*/  STG.E desc[UR4][R12.64], R24 ;  /* 0x000000180c007986 */ /* 0x0001e8000c101904 */
[----:B------:R-:W2:Y:S04]  /*1470*/  LDG.E.U8 R23, desc[UR4][R8.64+0x80] ;  /* 0x0000800408177981 */ /* 0x000ea8000c1e1100 */
[----:B------:R-:W3:Y:S04]  /*1480*/  LDG.E R25, desc[UR4][R10.64+0x1fc] ;  /* 0x0001fc040a197981 */ /* 0x000ee8000c1e1900 */
[----:B------:R-:W4:Y:S01]  /*1490*/  LDG.E R26, desc[UR4][R10.64+0x200] ;  /* 0x000200040a1a7981 */ /* 0x000f22000c1e1900 */
[----:B0-----:R-:W-:Y:S01]  /*14a0*/  IMAD.WIDE R12, R19, 0x4, R6 ;  /* 0x00000004130c7825 */ /* 0x001fe200078e0206 */
[----:B--2---:R-:W-:-:S03]  /*14b0*/  ISETP.NE.AND P1, PT, R18, R23, PT ;  /* 0x000000171200720c */ /* 0x004fc60003f25270 */
[----:B---3--:R-:W-:Y:S02]  /*14c0*/  VIADD R23, R25, 0x2 ;  /* 0x0000000219177836 */ /* 0x008fe40000000000 */
[----:B----4-:R-:W-:-:S08]  /*14d0*/  VIADD R26, R26, 0xffffffff ;  /* 0xffffffff1a1a7836 */ /* 0x010fd00000000000 */
[----:B------:R-:W-:-:S05]  /*14e0*/  @P1 VIADD R23, R25, 0xffffffff ;  /* 0xffffffff19171836 */ /* 0x000fca0000000000 */
[CC--:B------:R-:W-:Y:S02]  /*14f0*/  ISETP.GE.AND P1, PT, R23.reuse, R26.reuse, PT ;  /* 0x0000001a1700720c */ /* 0x0c0fe40003f26270 */
[----:B------:R-:W-:Y:S02]  /*1500*/  VIMNMX R26, PT, PT, RZ, R26, !PT ;  /* 0x0000001aff1a7248 */ /* 0x000fe40007fe0100 */
[----:B------:R-:W-:-:S09]  /*1510*/  ISETP.GT.AND P2, PT, R23, RZ, PT ;  /* 0x000000ff1700720c */ /* 0x000fd20003f44270 */
[----:B------:R-:W-:-:S05]  /*1520*/  @P1 SEL R26, R23, R26, P2 ;  /* 0x0000001a171a1207 */ /* 0x000fca0001000000 */
[----:B------:R0:W-:Y:S04]  /*1530*/  STG.E desc[UR4][R12.64+-0x600], R26 ;  /* 0xfffa001a0c007986 */ /* 0x0001e8000c101904 */
[----:B------:R-:W2:Y:S04]  /*1540*/  LDG.E.U8 R23, desc[UR4][R8.64+0x100] ;  /* 0x0001000408177981 */ /* 0x000ea8000c1e1100 */
[----:B------:R-:W3:Y:S04]  /*1550*/  LDG.E R24, desc[UR4][R10.64+0x3fc] ;  /* 0x0003fc040a187981 */ /* 0x000ee8000c1e1900 */
[----:B------:R-:W4:Y:S01]  /*1560*/  LDG.E R25, desc[UR4][R10.64+0x400] ;  /* 0x000400040a197981 */ /* 0x000f22000c1e1900 */
[----:B--2---:R-:W-:Y:S01]  /*1570*/  ISETP.NE.AND P1, PT, R18, R23, PT ;  /* 0x000000171200720c */ /* 0x004fe20003f25270 */
[----:B---3--:R-:W-:-:S12]  /*1580*/  VIADD R23, R24, 0x2 ;  /* 0x0000000218177836 */ /* 0x008fd80000000000 */
[----:B------:R-:W-:Y:S02]  /*1590*/  @P1 VIADD R23, R24, 0xffffffff ;  /* 0xffffffff18171836 */ /* 0x000fe40000000000 */
[----:B----4-:R-:W-:-:S03]  /*15a0*/  VIADD R24, R25, 0xffffffff ;  /* 0xffffffff19187836 */ /* 0x010fc60000000000 */
[C---:B------:R-:W-:Y:S02]  /*15b0*/  ISETP.GT.AND P2, PT, R23.reuse, RZ, PT ;  /* 0x000000ff1700720c */ /* 0x040fe40003f44270 */
[-C--:B------:R-:W-:Y:S02]  /*15c0*/  ISETP.GE.AND P1, PT, R23, R24.reuse, PT ;  /* 0x000000181700720c */ /* 0x080fe40003f26270 */
[----:B------:R-:W-:-:S11]  /*15d0*/  VIMNMX R24, PT, PT, RZ, R24, !PT ;  /* 0x00000018ff187248 */ /* 0x000fd60007fe0100 */
[----:B------:R-:W-:-:S05]  /*15e0*/  @P1 SEL R24, R23, R24, P2 ;  /* 0x0000001817181207 */ /* 0x000fca0001000000 */
[----:B------:R1:W-:Y:S04]  /*15f0*/  STG.E desc[UR4][R12.64+-0x400], R24 ;  /* 0xfffc00180c007986 */ /* 0x0003e8000c101904 */
[----:B------:R-:W2:Y:S04]  /*1600*/  LDG.E.U8 R23, desc[UR4][R8.64+0x180] ;  /* 0x0001800408177981 */ /* 0x000ea8000c1e1100 */
[----:B------:R-:W3:Y:S04]  /*1610*/  LDG.E R25, desc[UR4][R10.64+0x5fc] ;  /* 0x0005fc040a197981 */ /* 0x000ee8000c1e1900 */
[----:B0-----:R-:W4:Y:S01]  /*1620*/  LDG.E R26, desc[UR4][R10.64+0x600] ;  /* 0x000600040a1a7981 */ /* 0x001f22000c1e1900 */
[----:B--2---:R-:W-:Y:S01]  /*1630*/  ISETP.NE.AND P1, PT, R18, R23, PT ;  /* 0x000000171200720c */ /* 0x004fe20003f25270 */
[----:B---3--:R-:W-:-:S02]  /*1640*/  VIADD R23, R25, 0x2 ;  /* 0x0000000219177836 */ /* 0x008fc40000000000 */
[----:B----4-:R-:W-:-:S10]  /*1650*/  VIADD R26, R26, 0xffffffff ;  /* 0xffffffff1a1a7836 */ /* 0x010fd40000000000 */
[----:B------:R-:W-:-:S05]  /*1660*/  @P1 VIADD R23, R25, 0xffffffff ;  /* 0xffffffff19171836 */ /* 0x000fca0000000000 */
[CC--:B------:R-:W-:Y:S02]  /*1670*/  ISETP.GE.AND P1, PT, R23.reuse, R26.reuse, PT ;  /* 0x0000001a1700720c */ /* 0x0c0fe40003f26270 */
[----:B------:R-:W-:Y:S02]  /*1680*/  VIMNMX R26, PT, PT, RZ, R26, !PT ;  /* 0x0000001aff1a7248 */ /* 0x000fe40007fe0100 */
[----:B------:R-:W-:-:S09]  /*1690*/  ISETP.GT.AND P2, PT, R23, RZ, PT ;  /* 0x000000ff1700720c */ /* 0x000fd20003f44270 */
[----:B------:R-:W-:-:S05]  /*16a0*/  @P1 SEL R26, R23, R26, P2 ;  /* 0x0000001a171a1207 */ /* 0x000fca0001000000 */
[----:B------:R0:W-:Y:S04]  /*16b0*/  STG.E desc[UR4][R12.64+-0x200], R26 ;  /* 0xfffe001a0c007986 */ /* 0x0001e8000c101904 */
[----:B------:R-:W2:Y:S04]  /*16c0*/  LDG.E.U8 R23, desc[UR4][R8.64+0x200] ;  /* 0x0002000408177981 */ /* 0x000ea8000c1e1100 */
[----:B-1----:R-:W3:Y:S04]  /*16d0*/  LDG.E R24, desc[UR4][R10.64+0x7fc] ;  /* 0x0007fc040a187981 */ /* 0x002ee8000c1e1900 */
        /* <DEDUP_REMOVED lines=34> */
[----:B------:R-:W3:Y:S04]  /*1900*/  LDG.E.U8 R9, desc[UR4][R8.64+0x380] ;  /* 0x0003800408097981 */ /* 0x000ee8000c1e1100 */
[----:B------:R-:W4:Y:S04]  /*1910*/  LDG.E R23, desc[UR4][R10.64+0xdfc] ;  /* 0x000dfc040a177981 */ /* 0x000f28000c1e1900 */
[----:B0-----:R-:W5:Y:S01]  /*1920*/  LDG.E R26, desc[UR4][R10.64+0xe00] ;  /* 0x000e00040a1a7981 */ /* 0x001f62000c1e1900 */
[----:B------:R-:W-:-:S02]  /*1930*/  VIADD R20, R20, 0x8 ;  /* 0x0000000814147836 */ /* 0x000fc40000000000 */
[----:B------:R-:W-:Y:S02]  /*1940*/  VIADD R19, R19, 0x400 ;  /* 0x0000040013137836 */ /* 0x000fe40000000000 */
[----:B------:R-:W-:Y:S01]  /*1950*/  VIADD R17, R17, 0x400 ;  /* 0x0000040011117836 */ /* 0x000fe20000000000 */
[----:B---3--:R-:W-:Y:S01]  /*1960*/  ISETP.NE.AND P1, PT, R18, R9, PT ;  /* 0x000000091200720c */ /* 0x008fe20003f25270 */
[----:B----4-:R-:W-:Y:S02]  /*1970*/  VIADD R25, R23, 0x2 ;  /* 0x0000000217197836 */ /* 0x010fe40000000000 */
[----:B-----5:R-:W-:-:S10]  /*1980*/  VIADD R26, R26, 0xffffffff ;  /* 0xffffffff1a1a7836 */ /* 0x020fd40000000000 */
[----:B------:R-:W-:-:S05]  /*1990*/  @P1 VIADD R25, R23, 0xffffffff ;  /* 0xffffffff17191836 */ /* 0x000fca0000000000 */
[CC--:B------:R-:W-:Y:S02]  /*19a0*/  ISETP.GE.AND P1, PT, R25.reuse, R26.reuse, PT ;  /* 0x0000001a1900720c */ /* 0x0c0fe40003f26270 */
[----:B------:R-:W-:Y:S02]  /*19b0*/  VIMNMX R26, PT, PT, RZ, R26, !PT ;  /* 0x0000001aff1a7248 */ /* 0x000fe40007fe0100 */
[----:B------:R-:W-:-:S09]  /*19c0*/  ISETP.GT.AND P2, PT, R25, RZ, PT ;  /* 0x000000ff1900720c */ /* 0x000fd20003f44270 */
[----:B------:R-:W-:Y:S02]  /*19d0*/  @P1 SEL R26, R25, R26, P2 ;  /* 0x0000001a191a1207 */ /* 0x000fe40001000000 */
[----:B------:R-:W-:Y:S02]  /*19e0*/  ISETP.NE.AND P1, PT, R20, RZ, PT ;  /* 0x000000ff1400720c */ /* 0x000fe40003f25270 */
[----:B------:R-:W-:Y:S01]  /*19f0*/  IADD3 R16, P2, PT, R16, 0x1000, RZ ;  /* 0x0000100010107810 */ /* 0x000fe20007f5e0ff */
[----:B------:R2:W-:Y:S04]  /*1a00*/  STG.E desc[UR4][R12.64+0x600], R26 ;  /* 0x0006001a0c007986 */ /* 0x0005e8000c101904 */
[----:B------:R-:W-:-:S06]  /*1a10*/  IMAD.X R21, RZ, RZ, R21, P2 ;  /* 0x000000ffff157224 */ /* 0x000fcc00010e0615 */
[----:B------:R-:W-:Y:S05]  /*1a20*/  @P1 BRA `(.L_x_220) ;  /* 0xfffffff800481947 */ /* 0x000fea000383ffff */
.L_x_219:
[----:B------:R-:W-:Y:S05]  /*1a30*/  @!P0 EXIT ;  /* 0x000000000000894d */ /* 0x000fea0003800000 */
[----:B------:R-:W-:Y:S02]  /*1a40*/  ISETP.GE.U32.AND P1, PT, R22, 0x4, PT ;  /* 0x000000041600780c */ /* 0x000fe40003f26070 */
[----:B------:R-:W-:-:S04]  /*1a50*/  LOP3.LUT R18, R5, 0x3, RZ, 0xc0, !PT ;  /* 0x0000000305127812 */ /* 0x000fc800078ec0ff */
[----:B------:R-:W-:-:S07]  /*1a60*/  ISETP.NE.AND P0, PT, R18, RZ, PT ;  /* 0x000000ff1200720c */ /* 0x000fce0003f05270 */
[----:B------:R-:W-:Y:S06]  /*1a70*/  @!P1 BRA `(.L_x_221) ;  /* 0x0000000000e89947 */ /* 0x000fec0003800000 */
[----:B------:R-:W3:Y:S01]  /*1a80*/  LDCU.64 UR6, c[0x0][0x390] ;  /* 0x00007200ff0677ac */ /* 0x000ee20008000a00 */
[----:B-1----:R-:W-:Y:S01]  /*1a90*/  IMAD R11, R14, 0x80, R15 ;  /* 0x000000800e0b7824 */ /* 0x002fe200078e020f */
[----:B------:R-:W1:Y:S03]  /*1aa0*/  LDC.64 R8, c[0x0][0x3a0] ;  /* 0x0000e800ff087b82 */ /* 0x000e660000000a00 */
[----:B--2---:R-:W-:-:S05]  /*1ab0*/  IMAD.IADD R13, R4, 0x1, R11 ;  /* 0x00000001040d7824 */ /* 0x004fca00078e020b */
[----:B---3--:R-:W-:-:S04]  /*1ac0*/  IADD3 R6, P1, PT, R13, UR6, RZ ;  /* 0x000000060d067c10 */ /* 0x008fc8000ff3e0ff */
[----:B------:R-:W-:-:S05]  /*1ad0*/  LEA.HI.X.SX32 R7, R13, UR7, 0x1, P1 ;  /* 0x000000070d077c11 */ /* 0x000fca00088f0eff */
[----:B------:R-:W2:Y:S01]  /*1ae0*/  LDG.E.U8 R17, desc[UR4][R6.64] ;  /* 0x0000000406117981 */ /* 0x000ea2000c1e1100 */
[----:B-1----:R-:W-:-:S05]  /*1af0*/  IMAD.WIDE R8, R13, 0x4, R8 ;  /* 0x000000040d087825 */ /* 0x002fca00078e0208 */
[----:B------:R-:W3:Y:S04]  /*1b00*/  LDG.E R10, desc[UR4][R8.64+-0x4] ;  /* 0xfffffc04080a7981 */ /* 0x000ee8000c1e1900 */
[----:B------:R-:W4:Y:S01]  /*1b10*/  LDG.E R16, desc[UR4][R8.64] ;  /* 0x0000000408107981 */ /* 0x000f22000c1e1900 */
[----:B0-----:R-:W-:-:S04]  /*1b20*/  PRMT R12, R0, 0x9910, RZ ;  /* 0x00009910000c7816 */ /* 0x001fc800000000ff */
[----:B--2---:R-:W-:Y:S01]  /*1b30*/  ISETP.NE.AND P1, PT, R12, R17, PT ;  /* 0x000000110c00720c */ /* 0x004fe20003f25270 */
[----:B---3--:R-:W-:Y:S02]  /*1b40*/  VIADD R13, R10, 0x2 ;  /* 0x000000020a0d7836 */ /* 0x008fe40000000000 */
[----:B----4-:R-:W-:-:S10]  /*1b50*/  VIADD R16, R16, 0xffffffff ;  /* 0xffffffff10107836 */ /* 0x010fd40000000000 */
[----:B------:R-:W-:Y:S02]  /*1b60*/  @P1 VIADD R13, R10, 0xffffffff ;  /* 0xffffffff0a0d1836 */ /* 0x000fe40000000000 */
[----:B------:R-:W-:-:S03]  /*1b70*/  IMAD.WIDE R10, R11, 0x4, R2 ;  /* 0x000000040b0a7825 */ /* 0x000fc600078e0202 */
        /* <DEDUP_REMOVED lines=18> */
[----:B0-----:R-:W4:Y:S04]  /*1ca0*/  LDG.E R16, desc[UR4][R8.64+0x3fc] ;  /* 0x0003fc0408107981 */ /* 0x001f28000c1e1900 */
[----:B------:R-:W5:Y:S01]  /*1cb0*/  LDG.E R17, desc[UR4][R8.64+0x400] ;  /* 0x0004000408117981 */ /* 0x000f62000c1e1900 */
[----:B--2---:R-:W-:Y:S01]  /*1cc0*/  ISETP.NE.AND P1, PT, R12, R13, PT ;  /* 0x0000000d0c00720c */ /* 0x004fe20003f25270 */
[----:B----4-:R-:W-:-:S02]  /*1cd0*/  VIADD R13, R16, 0x2 ;  /* 0x00000002100d7836 */ /* 0x010fc40000000000 */
[----:B-----5:R-:W-:-:S10]  /*1ce0*/  VIADD R22, R17, 0xffffffff ;  /* 0xffffffff11167836 */ /* 0x020fd40000000000 */
[----:B------:R-:W-:-:S05]  /*1cf0*/  @P1 VIADD R13, R16, 0xffffffff ;  /* 0xffffffff100d1836 */ /* 0x000fca0000000000 */
[CC--:B------:R-:W-:Y:S02]  /*1d00*/  ISETP.GE.AND P1, PT, R13.reuse, R22.reuse, PT ;  /* 0x000000160d00720c */ /* 0x0c0fe40003f26270 */
[----:B------:R-:W-:Y:S02]  /*1d10*/  VIMNMX R22, PT, PT, RZ, R22, !PT ;  /* 0x00000016ff167248 */ /* 0x000fe40007fe0100 */
[----:B------:R-:W-:-:S09]  /*1d20*/  ISETP.GT.AND P2, PT, R13, RZ, PT ;  /* 0x000000ff0d00720c */ /* 0x000fd20003f44270 */
[----:B------:R-:W-:-:S05]  /*1d30*/  @P1 SEL R22, R13, R22, P2 ;  /* 0x000000160d161207 */ /* 0x000fca0001000000 */
[----:B------:R3:W-:Y:S04]  /*1d40*/  STG.E desc[UR4][R10.64+0x400], R22 ;  /* 0x000400160a007986 */ /* 0x0007e8000c101904 */
[----:B------:R-:W2:Y:S04]  /*1d50*/  LDG.E.U8 R7, desc[UR4][R6.64+0x180] ;  /* 0x0001800406077981 */ /* 0x000ea8000c1e1100 */
[----:B------:R-:W4:Y:S04]  /*1d60*/  LDG.E R13, desc[UR4][R8.64+0x5fc] ;  /* 0x0005fc04080d7981 */ /* 0x000f28000c1e1900 */
[----:B------:R-:W5:Y:S01]  /*1d70*/  LDG.E R16, desc[UR4][R8.64+0x600] ;  /* 0x0006000408107981 */ /* 0x000f62000c1e1900 */
[----:B------:R-:W-:Y:S01]  /*1d80*/  VIADD R14, R14, 0x4 ;  /* 0x000000040e0e7836 */ /* 0x000fe20000000000 */
        /* <DEDUP_REMOVED lines=8> */
[----:B------:R3:W-:Y:S02]  /*1e10*/  STG.E desc[UR4][R10.64+0x600], R17 ;  /* 0x000600110a007986 */ /* 0x0007e4000c101904 */
.L_x_221:
[----:B------:R-:W-:Y:S05]  /*1e20*/  @!P0 EXIT ;  /* 0x000000000000894d */ /* 0x000fea0003800000 */
[----:B------:R-:W-:Y:S02]  /*1e30*/  ISETP.NE.AND P1, PT, R18, 0x1, PT ;  /* 0x000000011200780c */ /* 0x000fe40003f25270 */
[----:B------:R-:W-:-:S04]  /*1e40*/  LOP3.LUT R5, R5, 0x1, RZ, 0xc0, !PT ;  /* 0x0000000105057812 */ /* 0x000fc800078ec0ff */
[----:B------:R-:W-:-:S07]  /*1e50*/  ISETP.NE.U32.AND P0, PT, R5, 0x1, PT ;  /* 0x000000010500780c */ /* 0x000fce0003f05070 */
[----:B------:R-:W-:Y:S06]  /*1e60*/  @!P1 BRA `(.L_x_222) ;  /* 0x0000000000889947 */ /* 0x000fec0003800000 */
[----:B------:R-:W4:Y:S01]  /*1e70*/  LDCU.64 UR6, c[0x0][0x390] ;  /* 0x00007200ff0677ac */ /* 0x000f220008000a00 */
[----:B-12---:R-:W-:Y:S01]  /*1e80*/  IMAD R13, R14, 0x80, R15 ;  /* 0x000000800e0d7824 */ /* 0x006fe200078e020f */
[----:B------:R-:W1:Y:S03]  /*1e90*/  LDC.64 R8, c[0x0][0x3a0] ;  /* 0x0000e800ff087b82 */ /* 0x000e660000000a00 */
[----:B---3--:R-:W-:-:S05]  /*1ea0*/  IMAD.IADD R11, R4, 0x1, R13 ;  /* 0x00000001040b7824 */ /* 0x008fca00078e020d */
[----:B----4-:R-:W-:-:S04]  /*1eb0*/  IADD3 R6, P1, PT, R11, UR6, RZ ;  /* 0x000000060b067c10 */ /* 0x010fc8000ff3e0ff */
        /* <DEDUP_REMOVED lines=18> */
[----:B------:R-:W5:Y:S01]  /*1fe0*/  LDG.E R16, desc[UR4][R8.64+0x200] ;  /* 0x0002000408107981 */ /* 0x000f62000c1e1900 */
[----:B------:R-:W-:Y:S01]  /*1ff0*/  VIADD R14, R14, 0x2 ;  /* 0x000000020e0e7836 */ /* 0x000fe20000000000 */
[----:B--2---:R-:W-:Y:S01]  /*2000*/  ISETP.NE.AND P1, PT, R17, R6, PT ;  /* 0x000000061100720c */ /* 0x004fe20003f25270 */
[----:B---3--:R-:W-:-:S02]  /*2010*/  VIADD R13, R5, 0x2 ;  /* 0x00000002050d7836 */ /* 0x008fc40000000000 */
[----:B-----5:R-:W-:-:S10]  /*2020*/  VIADD R16, R16, 0xffffffff ;  /* 0xffffffff10107836 */ /* 0x020fd40000000000 */
[----:B------:R-:W-:-:S05]  /*2030*/  @P1 VIADD R13, R5, 0xffffffff ;  /* 0xffffffff050d1836 */ /* 0x000fca0000000000 */
[CC--:B------:R-:W-:Y:S02]  /*2040*/  ISETP.GE.AND P1, PT, R13.reuse, R16.reuse, PT ;  /* 0x000000100d00720c */ /* 0x0c0fe40003f26270 */
[----:B------:R-:W-:Y:S02]  /*2050*/  VIMNMX R16, PT, PT, RZ, R16, !PT ;  /* 0x00000010ff107248 */ /* 0x000fe40007fe0100 */
[----:B------:R-:W-:-:S09]  /*2060*/  ISETP.GT.AND P2, PT, R13, RZ, PT ;  /* 0x000000ff0d00720c */ /* 0x000fd20003f44270 */
[----:B------:R-:W-:-:S05]  /*2070*/  @P1 SEL R16, R13, R16, P2 ;  /* 0x000000100d101207 */ /* 0x000fca0001000000 */
[----:B------:R4:W-:Y:S02]  /*2080*/  STG.E desc[UR4][R10.64+0x200], R16 ;  /* 0x000200100a007986 */ /* 0x0009e4000c101904 */
.L_x_222:
[----:B------:R-:W-:Y:S05]  /*2090*/  @P0 EXIT ;  /* 0x000000000000094d */ /* 0x000fea0003800000 */
[----:B------:R-:W5:Y:S01]  /*20a0*/  LDCU.64 UR6, c[0x0][0x390] ;  /* 0x00007200ff0677ac */ /* 0x000f620008000a00 */
[----:B-1----:R-:W-:Y:S01]  /*20b0*/  IMAD R15, R14, 0x80, R15 ;  /* 0x000000800e0f7824 */ /* 0x002fe200078e020f */
[----:B------:R-:W1:Y:S03]  /*20c0*/  LDC.64 R8, c[0x0][0x3a0] ;  /* 0x0000e800ff087b82 */ /* 0x000e660000000a00 */
[----:B------:R-:W-:-:S05]  /*20d0*/  IMAD.IADD R5, R4, 0x1, R15 ;  /* 0x0000000104057824 */ /* 0x000fca00078e020f */
[----:B-----5:R-:W-:-:S04]  /*20e0*/  IADD3 R6, P0, PT, R5, UR6, RZ ;  /* 0x0000000605067c10 */ /* 0x020fc8000ff1e0ff */
[----:B------:R-:W-:-:S05]  /*20f0*/  LEA.HI.X.SX32 R7, R5, UR7, 0x1, P0 ;  /* 0x0000000705077c11 */ /* 0x000fca00080f0eff */
[----:B------:R-:W5:Y:S01]  /*2100*/  LDG.E.U8 R6, desc[UR4][R6.64] ;  /* 0x0000000406067981 */ /* 0x000f62000c1e1100 */
[----:B-1----:R-:W-:-:S05]  /*2110*/  IMAD.WIDE R4, R5, 0x4, R8 ;  /* 0x0000000405047825 */ /* 0x002fca00078e0208 */
[----:B------:R-:W2:Y:S04]  /*2120*/  LDG.E R8, desc[UR4][R4.64+-0x4] ;  /* 0xfffffc0404087981 */ /* 0x000ea8000c1e1900 */
[----:B------:R-:W2:Y:S01]  /*2130*/  LDG.E R9, desc[UR4][R4.64] ;  /* 0x0000000404097981 */ /* 0x000ea2000c1e1900 */
[----:B0--34-:R-:W-:Y:S01]  /*2140*/  PRMT R11, R0, 0x9910, RZ ;  /* 0x00009910000b7816 */ /* 0x019fe200000000ff */
[----:B------:R-:W-:-:S03]  /*2150*/  IMAD.WIDE R2, R15, 0x4, R2 ;  /* 0x000000040f027825 */ /* 0x000fc600078e0202 */
[----:B-----5:R-:W-:Y:S01]  /*2160*/  ISETP.NE.AND P0, PT, R11, R6, PT ;  /* 0x000000060b00720c */ /* 0x020fe20003f05270 */
[----:B--2---:R-:W-:Y:S02]  /*2170*/  VIADD R0, R8, 0x2 ;  /* 0x0000000208007836 */ /* 0x004fe40000000000 */
[----:B------:R-:W-:-:S10]  /*2180*/  VIADD R9, R9, 0xffffffff ;  /* 0xffffffff09097836 */ /* 0x000fd40000000000 */
[----:B------:R-:W-:-:S05]  /*2190*/  @P0 VIADD R0, R8, 0xffffffff ;  /* 0xffffffff08000836 */ /* 0x000fca0000000000 */
[CC--:B------:R-:W-:Y:S02]  /*21a0*/  ISETP.GE.AND P0, PT, R0.reuse, R9.reuse, PT ;  /* 0x000000090000720c */ /* 0x0c0fe40003f06270 */
[----:B------:R-:W-:Y:S02]  /*21b0*/  VIMNMX R9, PT, PT, RZ, R9, !PT ;  /* 0x00000009ff097248 */ /* 0x000fe40007fe0100 */
[----:B------:R-:W-:-:S09]  /*21c0*/  ISETP.GT.AND P1, PT, R0, RZ, PT ;  /* 0x000000ff0000720c */ /* 0x000fd20003f24270 */
[----:B------:R-:W-:-:S05]  /*21d0*/  @P0 SEL R9, R0, R9, P1 ;  /* 0x0000000900090207 */ /* 0x000fca0000800000 */
[----:B------:R-:W-:Y:S01]  /*21e0*/  STG.E desc[UR4][R2.64], R9 ;  /* 0x0000000902007986 */ /* 0x000fe2000c101904 */
[----:B------:R-:W-:Y:S05]  /*21f0*/  EXIT ;  /* 0x000000000000794d */ /* 0x000fea0003800000 */
.L_x_223:
        /* <DEDUP_REMOVED lines=16> */
.L_x_243:


//--------------------- .text._ZN3cub18CUB_300001_SM_10006detail9transform16transform_kernelINS2_10policy_hubILb1EN4cuda3std3__45tupleIJN6thrust24THRUST_300001_SM_1000_NS17counting_iteratorIiNSA_11use_defaultESC_SC_EEEEEE10policy1000Ei4tempNSA_6detail15normal_iteratorINSA_10device_ptrIiEEEEJSD_EEEvT0_iT1_T2_DpNS2_10kernel_argIT3_EE --------------------------
	.section	.text._ZN3cub18CUB_300001_SM_10006detail9transform16transform_kernelINS2_10policy_hubILb1EN4cuda3std3__45tupleIJN6thrust24THRUST_300001_SM_1000_NS17counting_iteratorIiNSA_11use_defaultESC_SC_EEEEEE10policy1000Ei4tempNSA_6detail15normal_iteratorINSA_10device_ptrIiEEEEJSD_EEEvT0_iT1_T2_DpNS2_10kernel_argIT3_EE,"ax",@progbits
	.align	128
        .global         _ZN3cub18CUB_300001_SM_10006detail9transform16transform_kernelINS2_10policy_hubILb1EN4cuda3std3__45tupleIJN6thrust24THRUST_300001_SM_1000_NS17counting_iteratorIiNSA_11use_defaultESC_SC_EEEEEE10policy1000Ei4tempNSA_6detail15normal_iteratorINSA_10device_ptrIiEEEEJSD_EEEvT0_iT1_T2_DpNS2_10kernel_argIT3_EE
        .type           _ZN3cub18CUB_300001_SM_10006detail9transform16transform_kernelINS2_10policy_hubILb1EN4cuda3std3__45tupleIJN6thrust24THRUST_300001_SM_1000_NS17counting_iteratorIiNSA_11use_defaultESC_SC_EEEEEE10policy1000Ei4tempNSA_6detail15normal_iteratorINSA_10device_ptrIiEEEEJSD_EEEvT0_iT1_T2_DpNS2_10kernel_argIT3_EE,@function
        .size           _ZN3cub18CUB_300001_SM_10006detail9transform16transform_kernelINS2_10policy_hubILb1EN4cuda3std3__45tupleIJN6thrust24THRUST_300001_SM_1000_NS17counting_iteratorIiNSA_11use_defaultESC_SC_EEEEEE10policy1000Ei4tempNSA_6detail15normal_iteratorINSA_10device_ptrIiEEEEJSD_EEEvT0_iT1_T2_DpNS2_10kernel_argIT3_EE,(.L_x_244 - _ZN3cub18CUB_300001_SM_10006detail9transform16transform_kernelINS2_10policy_hubILb1EN4cuda3std3__45tupleIJN6thrust24THRUST_300001_SM_1000_NS17counting_iteratorIiNSA_11use_defaultESC_SC_EEEEEE10policy1000Ei4tempNSA_6detail15normal_iteratorINSA_10device_ptrIiEEEEJSD_EEEvT0_iT1_T2_DpNS2_10kernel_argIT3_EE)
        .other          _ZN3cub18CUB_300001_SM_10006detail9transform16transform_kernelINS2_10policy_hubILb1EN4cuda3std3__45tupleIJN6thrust24THRUST_300001_SM_1000_NS17counting_iteratorIiNSA_11use_defaultESC_SC_EEEEEE10policy1000Ei4tempNSA_6detail15normal_iteratorINSA_10device_ptrIiEEEEJSD_EEEvT0_iT1_T2_DpNS2_10kernel_argIT3_EE,@"STO_CUDA_ENTRY STV_DEFAULT"
_ZN3cub18CUB_300001_SM_10006detail9transform16transform_kernelINS2_10policy_hubILb1EN4cuda3std3__45tupleIJN6thrust24THRUST_300001_SM_1000_NS17counting_iteratorIiNSA_11use_defaultESC_SC_EEEEEE10policy1000Ei4tempNSA_6detail15normal_iteratorINSA_10device_ptrIiEEEEJSD_EEEvT0_iT1_T2_DpNS2_10kernel_argIT3_EE:
.text._ZN3cub18CUB_300001_SM_10006detail9transform16transform_kernelINS2_10policy_hubILb1EN4cuda3std3__45tupleIJN6thrust24THRUST_300001_SM_1000_NS17counting_iteratorIiNSA_11use_defaultESC_SC_EEEEEE10policy1000Ei4tempNSA_6detail15normal_iteratorINSA_10device_ptrIiEEEEJSD_EEEvT0_iT1_T2_DpNS2_10kernel_argIT3_EE:
[----:B------:R-:W-:Y:S08]  /*0000*/  LDC R1, c[0x0][0x37c] ;  /* 0x0000df00ff017b82 */ /* 0x000ff00000000800 */
[----:B------:R-:W0:Y:S01]  /*0010*/  LDC.64 R4, c[0x0][0x380] ;  /* 0x0000e000ff047b82 */ /* 0x000e220000000a00 */
[----:B------:R-:W1:Y:S07]  /*0020*/  LDCU UR6, c[0x0][0x3a8] ;  /* 0x00007500ff0677ac */ /* 0x000e6e0008000800 */
[----:B------:R-:W2:Y:S08]  /*0030*/  S2UR UR4, SR_CTAID.X ;  /* 0x00000000000479c3 */ /* 0x000eb00000002500 */
[----:B------:R-:W3:Y:S01]  /*0040*/  LDC.64 R2, c[0x0][0x3a0] ;  /* 0x0000e800ff027b82 */ /* 0x000ee20000000a00 */
[----:B0-----:R-:W-:-:S07]  /*0050*/  IMAD.SHL.U32 R10, R5, 0x80, RZ ;  /* 0x00000080050a7824 */ /* 0x001fce00078e00ff */
[----:B------:R-:W0:Y:S01]  /*0060*/  LDC.U8 R0, c[0x0][0x390] ;  /* 0x0000e400ff007b82 */ /* 0x000e220000000000 */
[----:B--2---:R-:W-:Y:S01]  /*0070*/  IMAD R21, R10, UR4, RZ ;  /* 0x000000040a157c24 */ /* 0x004fe2000f8e02ff */
[----:B------:R-:W2:Y:S03]  /*0080*/  LDCU.64 UR4, c[0x0][0x358] ;  /* 0x00006b00ff0477ac */ /* 0x000ea60008000a00 */
[----:B------:R-:W-:Y:S02]  /*0090*/  IMAD.IADD R7, R4, 0x1, -R21 ;  /* 0x0000000104077824 */ /* 0x000fe400078e0a15 */
[C---:B-1----:R-:W-:Y:S02]  /*00a0*/  VIADD R4, R21.reuse, UR6 ;  /* 0x0000000615047c36 */ /* 0x042fe40008000000 */
[----:B---3--:R-:W-:Y:S01]  /*00b0*/  IMAD.WIDE R2, R21, 0x4, R2 ;  /* 0x0000000415027825 */ /* 0x008fe200078e0202 */
[----:B------:R-:W-:-:S02]  /*00c0*/  ISETP.GT.AND P0, PT, R10, R7, PT ;  /* 0x000000070a00720c */ /* 0x000fc40003f04270 */
[----:B------:R-:W-:-:S11]  /*00d0*/  VIMNMX R10, PT, PT, R10, R7, PT ;  /* 0x000000070a0a7248 */ /* 0x000fd60003fe0100 */
[----:B--2---:R-:W-:Y:S05]  /*00e0*/  @P0 BRA `(.L_x_224) ;  /* 0x0000000c00f00947 */ /* 0x004fea0003800000 */
        /* <DEDUP_REMOVED lines=8> */
[----:B------:R-:W-:Y:S01]  /*0170*/  IADD3 R6, P1, PT, R2, 0x600, RZ ;  /* 0x0000060002067810 */ /* 0x000fe20007f3e0ff */
[----:B-1----:R-:W-:Y:S01]  /*0180*/  IMAD.WIDE.U32 R16, R15, 0x4, R2 ;  /* 0x000000040f107825 */ /* 0x002fe200078e0002 */
[----:B------:R-:W-:Y:S01]  /*0190*/  LOP3.LUT R14, R5, 0x7ffffff8, RZ, 0xc0, !PT ;  /* 0x7ffffff8050e7812 */ /* 0x000fe200078ec0ff */
[----:B------:R-:W1:Y:S01]  /*01a0*/  LDCU.64 UR8, c[0x0][0x388] ;  /* 0x00007100ff0877ac */ /* 0x000e620008000a00 */
[----:B0-----:R-:W-:Y:S01]  /*01b0*/  PRMT R18, R0, 0x9910, RZ ;  /* 0x0000991000127816 */ /* 0x001fe200000000ff */
[----:B------:R-:W-:Y:S01]  /*01c0*/  VIADD R19, R15, 0x80 ;  /* 0x000000800f137836 */ /* 0x000fe20000000000 */
[----:B------:R-:W-:Y:S01]  /*01d0*/  IADD3 R21, PT, PT, R21, UR6, R15 ;  /* 0x0000000615157c10 */ /* 0x000fe2000fffe00f */
[----:B------:R-:W-:Y:S02]  /*01e0*/  IMAD.X R7, RZ, RZ, R3, P1 ;  /* 0x000000ffff077224 */ /* 0x000fe400008e0603 */
[----:B------:R-:W-:-:S07]  /*01f0*/  IMAD.MOV R20, RZ, RZ, -R14 ;  /* 0x000000ffff147224 */ /* 0x000fce00078e0a0e */
.L_x_226:
        /* <DEDUP_REMOVED lines=110> */
.L_x_225:
        /* <DEDUP_REMOVED lines=63> */
.L_x_227:
        /* <DEDUP_REMOVED lines=39> */
.L_x_228:
        /* <DEDUP_REMOVED lines=23> */
.L_x_224:
[----:B------:R-:W-:-:S13]  /*10b0*/  ISETP.GE.AND P0, PT, R5, 0x1, PT ;  /* 0x000000010500780c */ /* 0x000fda0003f06270 */
[----:B------:R-:W-:Y:S05]  /*10c0*/  @!P0 EXIT ;  /* 0x000000000000894d */ /* 0x000fea0003800000 */
[----:B------:R-:W1:Y:S01]  /*10d0*/  S2R R11, SR_TID.X ;  /* 0x00000000000b7919 */ /* 0x000e620000002100 */
[C---:B------:R-:W-:Y:S01]  /*10e0*/  ISETP.GE.U32.AND P0, PT, R5.reuse, 0x4, PT ;  /* 0x000000040500780c */ /* 0x040fe20003f06070 */
[----:B------:R-:W-:Y:S01]  /*10f0*/  IMAD.MOV.U32 R12, RZ, RZ, RZ ;  /* 0x000000ffff0c7224 */ /* 0x000fe200078e00ff */
[----:B------:R-:W-:-:S11]  /*1100*/  LOP3.LUT R18, R5, 0x3, RZ, 0xc0, !PT ;  /* 0x0000000305127812 */ /* 0x000fd600078ec0ff */
[----:B------:R-:W-:Y:S05]  /*1110*/  @!P0 BRA `(.L_x_229) ;  /* 0x0000000400788947 */ /* 0x000fea0003800000 */
[----:B------:R-:W2:Y:S01]  /*1120*/  LDC.64 R6, c[0x0][0x398] ;  /* 0x0000e600ff067b82 */ /* 0x000ea20000000a00 */
[----:B------:R-:W-:Y:S01]  /*1130*/  LOP3.LUT R12, R5, 0x7ffffffc, RZ, 0xc0, !PT ;  /* 0x7ffffffc050c7812 */ /* 0x000fe200078ec0ff */
[----:B------:R-:W-:Y:S01]  /*1140*/  IMAD.MOV.U32 R5, RZ, RZ, RZ ;  /* 0x000000ffff057224 */ /* 0x000fe200078e00ff */
[----:B------:R-:W3:Y:S06]  /*1150*/  LDCU.64 UR6, c[0x0][0x388] ;  /* 0x00007100ff0677ac */ /* 0x000eec0008000a00 */
.L_x_232:
[----:B-1----:R-:W-:-:S05]  /*1160*/  IMAD R13, R5, 0x80, R11 ;  /* 0x00000080050d7824 */ /* 0x002fca00078e020b */
[----:B------:R-:W-:-:S13]  /*1170*/  ISETP.GE.AND P1, PT, R13, R10, PT ;  /* 0x0000000a0d00720c */ /* 0x000fda0003f26270 */
[----:B------:R-:W1:Y:S01]  /*1180*/  @!P1 LDC.64 R16, c[0x0][0x388] ;  /* 0x0000e200ff109b82 */ /* 0x000e620000000a00 */
[----:B------:R-:W-:-:S07]  /*1190*/  @!P1 IMAD.IADD R15, R4, 0x1, R13 ;  /* 0x00000001040f9824 */ /* 0x000fce00078e020d */
[----:B0-----:R-:W4:Y:S01]  /*11a0*/  @!P1 LDC.64 R8, c[0x0][0x398] ;  /* 0x0000e600ff089b82 */ /* 0x001f220000000a00 */
[----:B-1----:R-:W-:-:S04]  /*11b0*/  @!P1 IADD3 R16, P0, PT, R15, R16, RZ ;  /* 0x000000100f109210 */ /* 0x002fc80007f1e0ff */
[----:B------:R-:W-:-:S05]  /*11c0*/  @!P1 LEA.HI.X.SX32 R17, R15, R17, 0x1, P0 ;  /* 0x000000110f119211 */ /* 0x000fca00000f0eff */
[----:B------:R-:W5:Y:S01]  /*11d0*/  @!P1 LDG.E.U8 R16, desc[UR4][R16.64] ;  /* 0x0000000410109981 */ /* 0x000f62000c1e1100 */
[----:B----4-:R-:W-:-:S05]  /*11e0*/  @!P1 IMAD.WIDE R14, R15, 0x4, R8 ;  /* 0x000000040f0e9825 */ /* 0x010fca00078e0208 */
[----:B------:R-:W4:Y:S04]  /*11f0*/  @!P1 LDG.E R19, desc[UR4][R14.64+-0x4] ;  /* 0xfffffc040e139981 */ /* 0x000f28000c1e1900 */
[----:B------:R1:W3:Y:S01]  /*1200*/  @!P1 LDG.E R21, desc[UR4][R14.64] ;  /* 0x000000040e159981 */ /* 0x0002e2000c1e1900 */
[----:B------:R-:W-:Y:S01]  /*1210*/  VIADD R23, R13, 0x80 ;  /* 0x000000800d177836 */ /* 0x000fe20000000000 */
[----:B0-----:R-:W-:-:S04]  /*1220*/  @!P1 PRMT R9, R0, 0x9910, RZ ;  /* 0x0000991000099816 */ /* 0x001fc800000000ff */
[----:B------:R-:W-:-:S13]  /*1230*/  ISETP.GE.AND P0, PT, R23, R10, PT ;  /* 0x0000000a1700720c */ /* 0x000fda0003f06270 */
[----:B-1----:R-:W0:Y:S01]  /*1240*/  @!P0 LDC.64 R14, c[0x0][0x398] ;  /* 0x0000e600ff0e8b82 */ /* 0x002e220000000a00 */
[----:B------:R-:W-:Y:S01]  /*1250*/  @!P0 IMAD.IADD R23, R4, 0x1, R23 ;  /* 0x0000000104178824 */ /* 0x000fe200078e0217 */
[----:B-----5:R-:W-:-:S06]  /*1260*/  ISETP.NE.AND P2, PT, R9, R16, !P1 ;  /* 0x000000100900720c */ /* 0x020fcc0004f45270 */
[----:B------:R-:W1:Y:S01]  /*1270*/  @!P0 LDC.64 R8, c[0x0][0x388] ;  /* 0x0000e200ff088b82 */ /* 0x000e620000000a00 */
[----:B----4-:R-:W-:Y:S02]  /*1280*/  @!P1 VIADD R20, R19, 0x2 ;  /* 0x0000000213149836 */ /* 0x010fe40000000000 */
[----:B---3--:R-:W-:-:S04]  /*1290*/  @!P1 VIADD R21, R21, 0xffffffff ;  /* 0xffffffff15159836 */ /* 0x008fc80000000000 */
[----:B------:R-:W-:Y:S01]  /*12a0*/  @P2 VIADD R20, R19, 0xffffffff ;  /* 0xffffffff13142836 */ /* 0x000fe20000000000 */
[----:B------:R-:W-:-:S04]  /*12b0*/  @!P1 VIMNMX R19, PT, PT, RZ, R21, !PT ;  /* 0x00000015ff139248 */ /* 0x000fc80007fe0100 */
[C---:B------:R-:W-:Y:S02]  /*12c0*/  ISETP.GE.AND P4, PT, R20.reuse, R21, !P1 ;  /* 0x000000151400720c */ /* 0x040fe40004f86270 */
[----:B------:R-:W-:Y:S02]  /*12d0*/  @!P1 ISETP.GT.AND P2, PT, R20, RZ, PT ;  /* 0x000000ff1400920c */ /* 0x000fe40003f44270 */
[----:B-1----:R-:W-:-:S04]  /*12e0*/  @!P0 IADD3 R16, P3, PT, R23, R8, RZ ;  /* 0x0000000817108210 */ /* 0x002fc80007f7e0ff */
[----:B------:R-:W-:Y:S01]  /*12f0*/  @!P0 LEA.HI.X.SX32 R17, R23, R9, 0x1, P3 ;  /* 0x0000000917118211 */ /* 0x000fe200018f0eff */
[----:B------:R-:W-:-:S04]  /*1300*/  IMAD.WIDE R8, R13, 0x4, R2 ;  /* 0x000000040d087825 */ /* 0x000fc800078e0202 */
[----:B------:R-:W-:-:S05]  /*1310*/  @P4 SEL R19, R20, R19, P2 ;  /* 0x0000001314134207 */ /* 0x000fca0001000000 */
[----:B------:R1:W-:Y:S04]  /*1320*/  @!P1 STG.E desc[UR4][R8.64], R19 ;  /* 0x0000001308009986 */ /* 0x0003e8000c101904 */
[----:B------:R-:W3:Y:S01]  /*1330*/  @!P0 LDG.E.U8 R16, desc[UR4][R16.64] ;  /* 0x0000000410108981 */ /* 0x000ee2000c1e1100 */
[----:B0-----:R-:W-:-:S05]  /*1340*/  @!P0 IMAD.WIDE R20, R23, 0x4, R14 ;  /* 0x0000000417148825 */ /* 0x001fca00078e020e */
[----:B------:R-:W1:Y:S04]  /*1350*/  @!P0 LDG.E R22, desc[UR4][R20.64+-0x4] ;  /* 0xfffffc0414168981 */ /* 0x000e68000c1e1900 */
[----:B------:R-:W4:Y:S01]  /*1360*/  @!P0 LDG.E R23, desc[UR4][R20.64] ;  /* 0x0000000414178981 */ /* 0x000f22000c1e1900 */
[----:B------:R-:W-:Y:S01]  /*1370*/  VIADD R25, R13, 0x100 ;  /* 0x000001000d197836 */ /* 0x000fe20000000000 */
[----:B------:R-:W-:-:S04]  /*1380*/  @!P0 PRMT R15, R0, 0x9910, RZ ;  /* 0x00009910000f8816 */ /* 0x000fc800000000ff */
[----:B------:R-:W-:Y:S02]  /*1390*/  ISETP.GE.AND P1, PT, R25, R10, PT ;  /* 0x0000000a1900720c */ /* 0x000fe40003f26270 */
[----:B---3--:R-:W-:-:S11]  /*13a0*/  ISETP.NE.AND P2, PT, R15, R16, !P0 ;  /* 0x000000100f00720c */ /* 0x008fd60004745270 */
[----:B------:R-:W0:Y:S01]  /*13b0*/  @!P1 LDC.64 R14, c[0x0][0x388] ;  /* 0x0000e200ff0e9b82 */ /* 0x000e220000000a00 */
[----:B-1----:R-:W-:Y:S02]  /*13c0*/  @!P0 VIADD R19, R22, 0x2 ;  /* 0x0000000216138836 */ /* 0x002fe40000000000 */
[----:B----4-:R-:W-:-:S05]  /*13d0*/  @!P0 VIADD R23, R23, 0xffffffff ;  /* 0xffffffff17178836 */ /* 0x010fca0000000000 */
[----:B------:R-:W1:Y:S01]  /*13e0*/  @!P1 LDC.64 R16, c[0x0][0x398] ;  /* 0x0000e600ff109b82 */ /* 0x000e620000000a00 */
[----:B------:R-:W-:-:S04]  /*13f0*/  @P2 VIADD R19, R22, 0xffffffff ;  /* 0xffffffff16132836 */ /* 0x000fc80000000000 */
[----:B------:R-:W-:Y:S02]  /*1400*/  @!P0 IMAD.MOV.U32 R22, RZ, RZ, R19 ;  /* 0x000000ffff168224 */ /* 0x000fe400078e0013 */
[----:B------:R-:W-:-:S03]  /*1410*/  @!P1 IMAD.IADD R19, R4, 0x1, R25 ;  /* 0x0000000104139824 */ /* 0x000fc600078e0219 */
[CC--:B------:R-:W-:Y:S02]  /*1420*/  ISETP.GE.AND P4, PT, R22.reuse, R23.reuse, !P0 ;  /* 0x000000171600720c */ /* 0x0c0fe40004786270 */
[----:B------:R-:W-:Y:S02]  /*1430*/  @!P0 VIMNMX R23, PT, PT, RZ, R23, !PT ;  /* 0x00000017ff178248 */ /* 0x000fe40007fe0100 */
[----:B------:R-:W-:Y:S02]  /*1440*/  @!P0 ISETP.GT.AND P2, PT, R22, RZ, PT ;  /* 0x000000ff1600820c */ /* 0x000fe40003f44270 */
[----:B0-----:R-:W-:-:S04]  /*1450*/  @!P1 IADD3 R14, P3, PT, R19, R14, RZ ;  /* 0x0000000e130e9210 */ /* 0x001fc80007f7e0ff */
[----:B------:R-:W-:-:S03]  /*1460*/  @!P1 LEA.HI.X.SX32 R15, R19, R15, 0x1, P3 ;  /* 0x0000000f130f9211 */ /* 0x000fc600018f0eff */
[----:B------:R-:W-:-:S05]  /*1470*/  @P4 SEL R23, R22, R23, P2 ;  /* 0x0000001716174207 */ /* 0x000fca0001000000 */
[----:B------:R0:W-:Y:S04]  /*1480*/  @!P0 STG.E desc[UR4][R8.64+0x200], R23 ;  /* 0x0002001708008986 */ /* 0x0001e8000c101904 */
[----:B------:R-:W3:Y:S01]  /*1490*/  @!P1 LDG.E.U8 R14, desc[UR4][R14.64] ;  /* 0x000000040e0e9981 */ /* 0x000ee2000c1e1100 */
[----:B-1----:R-:W-:-:S05]  /*14a0*/  @!P1 IMAD.WIDE R16, R19, 0x4, R16 ;  /* 0x0000000413109825 */ /* 0x002fca00078e0210 */
[----:B------:R-:W4:Y:S04]  /*14b0*/  @!P1 LDG.E R19, desc[UR4][R16.64+-0x4] ;  /* 0xfffffc0410139981 */ /* 0x000f28000c1e1900 */
[----:B------:R-:W5:Y:S01]  /*14c0*/  @!P1 LDG.E R21, desc[UR4][R16.64] ;  /* 0x0000000410159981 */ /* 0x000f62000c1e1900 */
[----:B------:R-:W-:Y:S01]  /*14d0*/  @!P1 PRMT R25, R0, 0x9910, RZ ;  /* 0x0000991000199816 */ /* 0x000fe200000000ff */
        /* <DEDUP_REMOVED lines=19> */
[----:B--2---:R-:W-:-:S05]  /*1610*/  IMAD.WIDE R14, R15, 0x4, R6 ;  /* 0x000000040f0e7825 */ /* 0x004fca00078e0206 */
[----:B------:R-:W2:Y:S04]  /*1620*/  LDG.E R13, desc[UR4][R14.64+-0x4] ;  /* 0xfffffc040e0d7981 */ /* 0x000ea8000c1e1900 */
[----:B------:R-:W4:Y:S01]  /*1630*/  LDG.E R20, desc[UR4][R14.64] ;  /* 0x000000040e147981 */ /* 0x000f22000c1e1900 */
[----:B------:R-:W-:-:S04]  /*1640*/  PRMT R19, R0, 0x9910, RZ ;  /* 0x0000991000137816 */ /* 0x000fc800000000ff */
[----:B---3--:R-:W-:Y:S01]  /*1650*/  ISETP.NE.AND P0, PT, R19, R16, PT ;  /* 0x000000101300720c */ /* 0x008fe20003f05270 */
[----:B--2---:R-:W-:Y:S02]  /*1660*/  VIADD R19, R13, 0x2 ;  /* 0x000000020d137836 */ /* 0x004fe40000000000 */
[----:B----4-:R-:W-:-:S10]  /*1670*/  VIADD R20, R20, 0xffffffff ;  /* 0xffffffff14147836 */ /* 0x010fd40000000000 */
[----:B------:R-:W-:-:S05]  /*1680*/  @P0 VIADD R19, R13, 0xffffffff ;  /* 0xffffffff0d130836 */ /* 0x000fca0000000000 */
[CC--:B------:R-:W-:Y:S02]  /*1690*/  ISETP.GE.AND P0, PT, R19.reuse, R20.reuse, PT ;  /* 0x000000141300720c */ /* 0x0c0fe40003f06270 */
[----:B------:R-:W-:Y:S02]  /*16a0*/  VIMNMX R20, PT, PT, RZ, R20, !PT ;  /* 0x00000014ff147248 */ /* 0x000fe40007fe0100 */
[----:B------:R-:W-:-:S09]  /*16b0*/  ISETP.GT.AND P1, PT, R19, RZ, PT ;  /* 0x000000ff1300720c */ /* 0x000fd20003f24270 */
[----:B------:R-:W-:-:S05]  /*16c0*/  @P0 SEL R20, R19, R20, P1 ;  /* 0x0000001413140207 */ /* 0x000fca0000800000 */
[----:B------:R1:W-:Y:S02]  /*16d0*/  STG.E desc[UR4][R8.64+0x600], R20 ;  /* 0x0006001408007986 */ /* 0x0003e4000c101904 */
.L_x_231:
[----:B------:R-:W-:Y:S05]  /*16e0*/  BSYNC.RECONVERGENT B0 ;  /* 0x0000000000007941 */ /* 0x000fea0003800200 */
.L_x_230:
[----:B------:R-:W-:Y:S05]  /*16f0*/  @P2 BRA `(.L_x_232) ;  /* 0xfffffff800982947 */ /* 0x000fea000383ffff */
.L_x_229:
        /* <DEDUP_REMOVED lines=10> */
[----:B--2---:R-:W-:-:S07]  /*17a0*/  @!P2 IMAD.IADD R7, R4, 0x1, R5 ;  /* 0x000000010407a824 */ /* 0x004fce00078e0205 */
[----:B0-----:R-:W0:Y:S01]  /*17b0*/  @!P2 LDC.64 R8, c[0x0][0x398] ;  /* 0x0000e600ff08ab82 */ /* 0x001e220000000a00 */
        /* <DEDUP_REMOVED lines=39> */
.L_x_233:
[----:B------:R-:W-:Y:S05]  /*1a30*/  @P0 EXIT ;  /* 0x000000000000094d */ /* 0x000fea0003800000 */
[----:B-1----:R-:W-:-:S05]  /*1a40*/  IMAD R11, R12, 0x80, R11 ;  /* 0x000000800c0b7824 */ /* 0x002fca00078e020b */
[----:B------:R-:W-:-:S13]  /*1a50*/  ISETP.GE.AND P0, PT, R11, R10, PT ;  /* 0x0000000a0b00720c */ /* 0x000fda0003f06270 */
[----:B------:R-:W-:Y:S05]  /*1a60*/  @P0 EXIT ;  /* 0x000000000000094d */ /* 0x000fea0003800000 */
[----:B------:R-:W2:Y:S01]  /*1a70*/  LDCU.64 UR6, c[0x0][0x388] ;  /* 0x00007100ff0677ac */ /* 0x000ea20008000a00 */
[----:B0-----:R-:W0:Y:S01]  /*1a80*/  LDC.64 R8, c[0x0][0x398] ;  /* 0x0000e600ff087b82 */ /* 0x001e220000000a00 */
[----:B---3--:R-:W-:-:S05]  /*1a90*/  IMAD.IADD R5, R4, 0x1, R11 ;  /* 0x0000000104057824 */ /* 0x008fca00078e020b */
[----:B--2---:R-:W-:-:S04]  /*1aa0*/  IADD3 R6, P0, PT, R5, UR6, RZ ;  /* 0x0000000605067c10 */ /* 0x004fc8000ff1e0ff */
        /* <DEDUP_REMOVED lines=17> */
.L_x_234:
        /* <DEDUP_REMOVED lines=12> */
.L_x_244:


//--------------------- .text._ZN3cub18CUB_300001_SM_10006detail8for_each13static_kernelINS2_12policy_hub_t12policy_500_tElN6thrust24THRUST_300001_SM_1000_NS8cuda_cub6__fill7functorINS7_6detail15normal_iteratorINS7_10device_ptrIiEEEEiEEEEvT0_T1_ --------------------------
	.section	.text._ZN3cub18CUB_300001_SM_10006detail8for_each13static_kernelINS2_12policy_hub_t12policy_500_tElN6thrust24THRUST_300001_SM_1000_NS8cuda_cub6__fill7functorINS7_6detail15normal_iteratorINS7_10device_ptrIiEEEEiEEEEvT0_T1_,"ax",@progbits
	.align	128
        .global         _ZN3cub18CUB_300001_SM_10006detail8for_each13static_kernelINS2_12policy_hub_t12policy_500_tElN6thrust24THRUST_300001_SM_1000_NS8cuda_cub6__fill7functorINS7_6detail15normal_iteratorINS7_10device_ptrIiEEEEiEEEEvT0_T1_
        .type           _ZN3cub18CUB_300001_SM_10006detail8for_each13static_kernelINS2_12policy_hub_t12policy_500_tElN6thrust24THRUST_300001_SM_1000_NS8cuda_cub6__fill7functorINS7_6detail15normal_iteratorINS7_10device_ptrIiEEEEiEEEEvT0_T1_,@function
        .size           _ZN3cub18CUB_300001_SM_10006detail8for_each13static_kernelINS2_12policy_hub_t12policy_500_tElN6thrust24THRUST_300001_SM_1000_NS8cuda_cub6__fill7functorINS7_6detail15normal_iteratorINS7_10device_ptrIiEEEEiEEEEvT0_T1_,(.L_x_245 - _ZN3cub18CUB_300001_SM_10006detail8for_each13static_kernelINS2_12policy_hub_t12policy_500_tElN6thrust24THRUST_300001_SM_1000_NS8cuda_cub6__fill7functorINS7_6detail15normal_iteratorINS7_10device_ptrIiEEEEiEEEEvT0_T1_)
        .other          _ZN3cub18CUB_300001_SM_10006detail8for_each13static_kernelINS2_12policy_hub_t12policy_500_tElN6thrust24THRUST_300001_SM_1000_NS8cuda_cub6__fill7functorINS7_6detail15normal_iteratorINS7_10device_ptrIiEEEEiEEEEvT0_T1_,@"STO_CUDA_ENTRY STV_DEFAULT"
_ZN3cub18CUB_300001_SM_10006detail8for_each13static_kernelINS2_12policy_hub_t12policy_500_tElN6thrust24THRUST_300001_SM_1000_NS8cuda_cub6__fill7functorINS7_6detail15normal_iteratorINS7_10device_ptrIiEEEEiEEEEvT0_T1_:
.text._ZN3cub18CUB_300001_SM_10006detail8for_each13static_kernelINS2_12policy_hub_t12policy_500_tElN6thrust24THRUST_300001_SM_1000_NS8cuda_cub6__fill7functorINS7_6detail15normal_iteratorINS7_10device_ptrIiEEEEiEEEEvT0_T1_:
[----:B------:R-:W-:Y:S08]  /*0000*/  LDC R1, c[0x0][0x37c] ;  /* 0x0000df00ff017b82 */ /* 0x000ff00000000800 */
[----:B------:R-:W0:Y:S01]  /*0010*/  S2UR UR4, SR_CTAID.X ;  /* 0x00000000000479c3 */ /* 0x000e220000002500 */
[----:B------:R-:W1:Y:S01]  /*0020*/  LDCU.64 UR6, c[0x0][0x380] ;  /* 0x00007000ff0677ac */ /* 0x000e620008000a00 */
[----:B------:R-:W2:Y:S01]  /*0030*/  LDCU.64 UR8, c[0x0][0x358] ;  /* 0x00006b00ff0877ac */ /* 0x000ea20008000a00 */
[----:B0-----:R-:W-:-:S04]  /*0040*/  UIMAD.WIDE.U32 UR4, UR4, 0x200, URZ ;  /* 0x00000200040478a5 */ /* 0x001fc8000f8e00ff */
[----:B-1----:R-:W-:-:S04]  /*0050*/  UIADD3 UR6, UP0, UPT, -UR4, UR6, URZ ;  /* 0x0000000604067290 */ /* 0x002fc8000ff1e1ff */
[----:B------:R-:W-:Y:S02]  /*0060*/  UIADD3.X UR7, UPT, UPT, ~UR5, UR7, URZ, UP0, !UPT ;  /* 0x0000000705077290 */ /* 0x000fe400087fe5ff */
[----:B------:R-:W-:-:S04]  /*0070*/  UISETP.GE.U32.AND UP0, UPT, UR6, 0x200, UPT ;  /* 0x000002000600788c */ /* 0x000fc8000bf06070 */
[----:B------:R-:W-:-:S09]  /*0080*/  UISETP.GE.AND.EX UP0, UPT, UR7, URZ, UPT, UP0 ;  /* 0x000000ff0700728c */ /* 0x000fd2000bf06300 */
[----:B--2---:R-:W-:Y:S05]  /*0090*/  BRA.U !UP0, `(.L_x_235) ;  /* 0x0000000108287547 */ /* 0x004fea000b800000 */
[----:B------:R-:W0:Y:S01]  /*00a0*/  S2R R0, SR_TID.X ;  /* 0x0000000000007919 */ /* 0x000e220000002100 */
[----:B------:R-:W1:Y:S01]  /*00b0*/  LDCU.64 UR6, c[0x0][0x388] ;  /* 0x00007100ff0677ac */ /* 0x000e620008000a00 */
[----:B------:R-:W2:Y:S01]  /*00c0*/  LDC R5, c[0x0][0x390] ;  /* 0x0000e400ff057b82 */ /* 0x000ea20000000800 */
[----:B0-----:R-:W-:-:S05]  /*00d0*/  IADD3 R0, P0, PT, R0, UR4, RZ ;  /* 0x0000000400007c10 */ /* 0x001fca000ff1e0ff */
[----:B------:R-:W-:Y:S01]  /*00e0*/  IMAD.X R3, RZ, RZ, UR5, P0 ;  /* 0x00000005ff037e24 */ /* 0x000fe200080e06ff */
[----:B-1----:R-:W-:-:S04]  /*00f0*/  LEA R2, P0, R0, UR6, 0x2 ;  /* 0x0000000600027c11 */ /* 0x002fc8000f8010ff */
[----:B------:R-:W-:-:S05]  /*0100*/  LEA.HI.X R3, R0, UR7, R3, 0x2, P0 ;  /* 0x0000000700037c11 */ /* 0x000fca00080f1403 */
[----:B--2---:R-:W-:Y:S04]  /*0110*/  STG.E desc[UR8][R2.64], R5 ;  /* 0x0000000502007986 */ /* 0x004fe8000c101908 */
[----:B------:R-:W-:Y:S01]  /*0120*/  STG.E desc[UR8][R2.64+0x400], R5 ;  /* 0x0004000502007986 */ /* 0x000fe2000c101908 */
[----:B------:R-:W-:Y:S05]  /*0130*/  EXIT ;  /* 0x000000000000794d */ /* 0x000fea0003800000 */
.L_x_235:
[----:B------:R-:W0:Y:S01]  /*0140*/  S2R R0, SR_TID.X ;  /* 0x0000000000007919 */ /* 0x000e220000002100 */
[----:B------:R-:W-:Y:S01]  /*0150*/  USHF.R.S32.HI UR7, URZ, 0x1f, UR6 ;  /* 0x0000001fff077899 */ /* 0x000fe20008011406 */
[----:B------:R-:W1:Y:S05]  /*0160*/  LDCU.64 UR10, c[0x0][0x388] ;  /* 0x00007100ff0a77ac */ /* 0x000e6a0008000a00 */
[----:B------:R-:W-:Y:S02]  /*0170*/  IMAD.U32 R2, RZ, RZ, UR7 ;  /* 0x00000007ff027e24 */ /* 0x000fe4000f8e00ff */
[----:B------:R-:W-:Y:S01]  /*0180*/  IMAD.U32 R4, RZ, RZ, UR7 ;  /* 0x00000007ff047e24 */ /* 0x000fe2000f8e00ff */
[----:B0-----:R-:W-:-:S04]  /*0190*/  ISETP.LT.U32.AND P0, PT, R0, UR6, PT ;  /* 0x0000000600007c0c */ /* 0x001fc8000bf01070 */
[----:B------:R-:W-:Y:S01]  /*01a0*/  ISETP.GT.AND.EX P0, PT, R2, RZ, PT, P0 ;  /* 0x000000ff0200720c */ /* 0x000fe20003f04300 */
[C---:B------:R-:W-:Y:S01]  /*01b0*/  VIADD R2, R0.reuse, 0x100 ;  /* 0x0000010000027836 */ /* 0x040fe20000000000 */
[----:B------:R-:W-:-:S04]  /*01c0*/  IADD3 R0, P2, PT, R0, UR4, RZ ;  /* 0x0000000400007c10 */ /* 0x000fc8000ff5e0ff */
[----:B------:R-:W-:Y:S01]  /*01d0*/  ISETP.LT.U32.AND P1, PT, R2, UR6, PT ;  /* 0x0000000602007c0c */ /* 0x000fe2000bf21070 */
[----:B------:R-:W-:Y:S01]  /*01e0*/  IMAD.X R3, RZ, RZ, UR5, P2 ;  /* 0x00000005ff037e24 */ /* 0x000fe200090e06ff */
[----:B-1----:R-:W-:Y:S02]  /*01f0*/  LEA R2, P2, R0, UR10, 0x2 ;  /* 0x0000000a00027c11 */ /* 0x002fe4000f8410ff */
[----:B------:R-:W-:Y:S02]  /*0200*/  ISETP.GT.AND.EX P1, PT, R4, RZ, PT, P1 ;  /* 0x000000ff0400720c */ /* 0x000fe40003f24310 */
[----:B------:R-:W-:Y:S01]  /*0210*/  LEA.HI.X R3, R0, UR11, R3, 0x2, P2 ;  /* 0x0000000b00037c11 */ /* 0x000fe200090f1403 */
[----:B------:R-:W0:Y:S04]  /*0220*/  @P0 LDC R5, c[0x0][0x390] ;  /* 0x0000e400ff050b82 */ /* 0x000e280000000800 */
[----:B0-----:R0:W-:Y:S06]  /*0230*/  @P0 STG.E desc[UR8][R2.64], R5 ;  /* 0x0000000502000986 */ /* 0x0011ec000c101908 */
[----:B------:R-:W-:Y:S05]  /*0240*/  @!P1 EXIT ;  /* 0x000000000000994d */ /* 0x000fea0003800000 */
[----:B0-----:R-:W0:Y:S02]  /*0250*/  LDC R5, c[0x0][0x390] ;  /* 0x0000e400ff057b82 */ /* 0x001e240000000800 */
[----:B0-----:R-:W-:Y:S01]  /*0260*/  STG.E desc[UR8][R2.64+0x400], R5 ;  /* 0x0004000502007986 */ /* 0x001fe2000c101908 */
[----:B------:R-:W-:Y:S05]  /*0270*/  EXIT ;  /* 0x000000000000794d */ /* 0x000fea0003800000 */
.L_x_236:
        /* <DEDUP_REMOVED lines=16> */
.L_x_245:


//--------------------- .text._ZN3cub18CUB_300001_SM_10006detail8for_each13static_kernelINS2_12policy_hub_t12policy_500_tEmN6thrust24THRUST_300001_SM_1000_NS8cuda_cub20__uninitialized_fill7functorINS7_10device_ptrIiEEiEEEEvT0_T1_ --------------------------
	.section	.text._ZN3cub18CUB_300001_SM_10006detail8for_each13static_kernelINS2_12policy_hub_t12policy_500_tEmN6thrust24THRUST_300001_SM_1000_NS8cuda_cub20__uninitialized_fill7functorINS7_10device_ptrIiEEiEEEEvT0_T1_,"ax",@progbits
	.align	128
        .global         _ZN3cub18CUB_300001_SM_10006detail8for_each13static_kernelINS2_12policy_hub_t12policy_500_tEmN6thrust24THRUST_300001_SM_1000_NS8cuda_cub20__uninitialized_fill7functorINS7_10device_ptrIiEEiEEEEvT0_T1_
        .type           _ZN3cub18CUB_300001_SM_10006detail8for_each13static_kernelINS2_12policy_hub_t12policy_500_tEmN6thrust24THRUST_300001_SM_1000_NS8cuda_cub20__uninitialized_fill7functorINS7_10device_ptrIiEEiEEEEvT0_T1_,@function
        .size           _ZN3cub18CUB_300001_SM_10006detail8for_each13static_kernelINS2_12policy_hub_t12policy_500_tEmN6thrust24THRUST_300001_SM_1000_NS8cuda_cub20__uninitialized_fill7functorINS7_10device_ptrIiEEiEEEEvT0_T1_,(.L_x_246 - _ZN3cub18CUB_300001_SM_10006detail8for_each13static_kernelINS2_12policy_hub_t12policy_500_tEmN6thrust24THRUST_300001_SM_1000_NS8cuda_cub20__uninitialized_fill7functorINS7_10device_ptrIiEEiEEEEvT0_T1_)
        .other          _ZN3cub18CUB_300001_SM_10006detail8for_each13static_kernelINS2_12policy_hub_t12policy_500_tEmN6thrust24THRUST_300001_SM_1000_NS8cuda_cub20__uninitialized_fill7functorINS7_10device_ptrIiEEiEEEEvT0_T1_,@"STO_CUDA_ENTRY STV_DEFAULT"
_ZN3cub18CUB_300001_SM_10006detail8for_each13static_kernelINS2_12policy_hub_t12policy_500_tEmN6thrust24THRUST_300001_SM_1000_NS8cuda_cub20__uninitialized_fill7functorINS7_10device_ptrIiEEiEEEEvT0_T1_:
.text._ZN3cub18CUB_300001_SM_10006detail8for_each13static_kernelINS2_12policy_hub_t12policy_500_tEmN6thrust24THRUST_300001_SM_1000_NS8cuda_cub20__uninitialized_fill7functorINS7_10device_ptrIiEEiEEEEvT0_T1_:
        /* <DEDUP_REMOVED lines=8> */
[----:B------:R-:W-:-:S09]  /*0080*/  UISETP.GE.U32.AND.EX UP0, UPT, UR7, URZ, UPT, UP0 ;  /* 0x000000ff0700728c */ /* 0x000fd2000bf06100 */
        /* <DEDUP_REMOVED lines=11> */
.L_x_237:
[----:B------:R-:W0:Y:S01]  /*0140*/  S2R R0, SR_TID.X ;  /* 0x0000000000007919 */ /* 0x000e220000002100 */
[----:B------:R-:W-:Y:S01]  /*0150*/  IMAD.U32 R2, RZ, RZ, UR7 ;  /* 0x00000007ff027e24 */ /* 0x000fe2000f8e00ff */
[----:B------:R-:W1:Y:S01]  /*0160*/  LDCU.64 UR10, c[0x0][0x388] ;  /* 0x00007100ff0a77ac */ /* 0x000e620008000a00 */
[----:B------:R-:W-:Y:S01]  /*0170*/  IMAD.U32 R4, RZ, RZ, UR7 ;  /* 0x00000007ff047e24 */ /* 0x000fe2000f8e00ff */
[----:B0-----:R-:W-:-:S04]  /*0180*/  ISETP.LT.U32.AND P0, PT, R0, UR6, PT ;  /* 0x0000000600007c0c */ /* 0x001fc8000bf01070 */
[----:B------:R-:W-:Y:S01]  /*0190*/  ISETP.GT.U32.AND.EX P0, PT, R2, RZ, PT, P0 ;  /* 0x000000ff0200720c */ /* 0x000fe20003f04100 */
[C---:B------:R-:W-:Y:S01]  /*01a0*/  VIADD R2, R0.reuse, 0x100 ;  /* 0x0000010000027836 */ /* 0x040fe20000000000 */
[----:B------:R-:W-:-:S04]  /*01b0*/  IADD3 R0, P2, PT, R0, UR4, RZ ;  /* 0x0000000400007c10 */ /* 0x000fc8000ff5e0ff */
[----:B------:R-:W-:Y:S01]  /*01c0*/  ISETP.LT.U32.AND P1, PT, R2, UR6, PT ;  /* 0x0000000602007c0c */ /* 0x000fe2000bf21070 */
[----:B------:R-:W-:Y:S01]  /*01d0*/  IMAD.X R3, RZ, RZ, UR5, P2 ;  /* 0x00000005ff037e24 */ /* 0x000fe200090e06ff */
[----:B-1----:R-:W-:Y:S02]  /*01e0*/  LEA R2, P2, R0, UR10, 0x2 ;  /* 0x0000000a00027c11 */ /* 0x002fe4000f8410ff */
[----:B------:R-:W-:Y:S02]  /*01f0*/  ISETP.GT.U32.AND.EX P1, PT, R4, RZ, PT, P1 ;  /* 0x000000ff0400720c */ /* 0x000fe40003f24110 */
[----:B------:R-:W-:Y:S01]  /*0200*/  LEA.HI.X R3, R0, UR11, R3, 0x2, P2 ;  /* 0x0000000b00037c11 */ /* 0x000fe200090f1403 */
[----:B------:R-:W0:Y:S04]  /*0210*/  @P0 LDC R5, c[0x0][0x390] ;  /* 0x0000e400ff050b82 */ /* 0x000e280000000800 */
[----:B0-----:R0:W-:Y:S06]  /*0220*/  @P0 STG.E desc[UR8][R2.64], R5 ;  /* 0x0000000502000986 */ /* 0x0011ec000c101908 */
[----:B------:R-:W-:Y:S05]  /*0230*/  @!P1 EXIT ;  /* 0x000000000000994d */ /* 0x000fea0003800000 */
[----:B0-----:R-:W0:Y:S02]  /*0240*/  LDC R5, c[0x0][0x390] ;  /* 0x0000e400ff057b82 */ /* 0x001e240000000800 */
[----:B0-----:R-:W-:Y:S01]  /*0250*/  STG.E desc[UR8][R2.64+0x400], R5 ;  /* 0x0004000502007986 */ /* 0x001fe2000c101908 */
[----:B------:R-:W-:Y:S05]  /*0260*/  EXIT ;  /* 0x000000000000794d */ /* 0x000fea0003800000 */
.L_x_238:
        /* <DEDUP_REMOVED lines=9> */
.L_x_246:


//--------------------- .text._ZN3cub18CUB_300001_SM_10006detail11EmptyKernelIvEEvv --------------------------
	.section	.text._ZN3cub18CUB_300001_SM_10006detail11EmptyKernelIvEEvv,"ax",@progbits
	.align	128
        .global         _ZN3cub18CUB_300001_SM_10006detail11EmptyKernelIvEEvv
        .type           _ZN3cub18CUB_300001_SM_10006detail11EmptyKernelIvEEvv,@function
        .size           _ZN3cub18CUB_300001_SM_10006detail11EmptyKernelIvEEvv,(.L_x_247 - _ZN3cub18CUB_300001_SM_10006detail11EmptyKernelIvEEvv)
        .other          _ZN3cub18CUB_300001_SM_10006detail11EmptyKernelIvEEvv,@"STO_CUDA_ENTRY STV_DEFAULT"
_ZN3cub18CUB_300001_SM_10006detail11EmptyKernelIvEEvv:
.text._ZN3cub18CUB_300001_SM_10006detail11EmptyKernelIvEEvv:
[----:B------:R-:W-:Y:S01]  /*0000*/  LDC R1, c[0x0][0x37c] ;  /* 0x0000df00ff017b82 */ /* 0x000fe20000000800 */
[----:B------:R-:W-:Y:S05]  /*0010*/  EXIT ;  /* 0x000000000000794d */ /* 0x000fea0003800000 */
.L_x_239:
        /* <DEDUP_REMOVED lines=14> */
.L_x_247:


//--------------------- .nv.shared._ZN3cub18CUB_300001_SM_10006detail4scan16DeviceScanKernelINS2_10policy_hubIiiimN4cuda3__47maximumIiEEE10Policy1000EN6thrust24THRUST_300001_SM_1000_NS6detail15normal_iteratorINSC_10device_ptrIiEEEESH_NS0_13ScanTileStateIiLb1EEES8_NS0_8NullTypeEmiLb0ESK_EEvT0_T1_T2_iT3_T4_T5_ --------------------------
	.section	.nv.shared._ZN3cub18CUB_300001_SM_10006detail4scan16DeviceScanKernelINS2_10policy_hubIiiimN4cuda3__47maximumIiEEE10Policy1000EN6thrust24THRUST_300001_SM_1000_NS6detail15normal_iteratorINSC_10device_ptrIiEEEESH_NS0_13ScanTileStateIiLb1EEES8_NS0_8NullTypeEmiLb0ESK_EEvT0_T1_T2_iT3_T4_T5_,"aw",@nobits
	.sectionflags	@""
	.align	16
.nv.shared._ZN3cub18CUB_300001_SM_10006detail4scan16DeviceScanKernelINS2_10policy_hubIiiimN4cuda3__47maximumIiEEE10Policy1000EN6thrust24THRUST_300001_SM_1000_NS6detail15normal_iteratorINSC_10device_ptrIiEEEESH_NS0_13ScanTileStateIiLb1EEES8_NS0_8NullTypeEmiLb0ESK_EEvT0_T1_T2_iT3_T4_T5_:
	.zero		13328


//--------------------- .nv.shared.reserved.0     --------------------------
	.section	.nv.shared.reserved.0,"aw",@nobits
	.weak		__nv_reservedSMEM_offset_0_alias
	.size		__nv_reservedSMEM_offset_0_alias, 0, 64
	.other		__nv_reservedSMEM_offset_0_alias,@"STO_CUDA_RESERVED_SHARED STV_DEFAULT"
__nv_reservedSMEM_offset_0_alias:
	.zero		0
	.zero		64


//--------------------- .nv.global                --------------------------
	.section	.nv.global,"aw",@nobits
.nv.global:
	.type		_ZN34_INTERNAL_90178437_4_k_cu_8c29fc4e6thrust24THRUST_300001_SM_1000_NS3seqE,@object
	.size		_ZN34_INTERNAL_90178437_4_k_cu_8c29fc4e6thrust24THRUST_300001_SM_1000_NS3seqE,(_ZN34_INTERNAL_90178437_4_k_cu_8c29fc4e4cuda3std3__48in_placeE - _ZN34_INTERNAL_90178437_4_k_cu_8c29fc4e6thrust24THRUST_300001_SM_1000_NS3seqE)
_ZN34_INTERNAL_90178437_4_k_cu_8c29fc4e6thrust24THRUST_300001_SM_1000_NS3seqE:
	.zero		1
	.type		_ZN34_INTERNAL_90178437_4_k_cu_8c29fc4e4cuda3std3__48in_placeE,@object
	.size		_ZN34_INTERNAL_90178437_4_k_cu_8c29fc4e4cuda3std3__48in_placeE,(_ZN34_INTERNAL_90178437_4_k_cu_8c29fc4e4cuda3std6ranges3__45__cpo4sizeE - _ZN34_INTERNAL_90178437_4_k_cu_8c29fc4e4cuda3std3__48in_placeE)
_ZN34_INTERNAL_90178437_4_k_cu_8c29fc4e4cuda3std3__48in_placeE:
	.zero		1
	.type		_ZN34_INTERNAL_90178437_4_k_cu_8c29fc4e4cuda3std6ranges3__45__cpo4sizeE,@object
	.size		_ZN34_INTERNAL_90178437_4_k_cu_8c29fc4e4cuda3std6ranges3__45__cpo4sizeE,(_ZN34_INTERNAL_90178437_4_k_cu_8c29fc4e6thrust24THRUST_300001_SM_1000_NS12placeholders2_3E - _ZN34_INTERNAL_90178437_4_k_cu_8c29fc4e4cuda3std6ranges3__45__cpo4sizeE)
_ZN34_INTERNAL_90178437_4_k_cu_8c29fc4e4cuda3std6ranges3__45__cpo4sizeE:
	.zero		1
	.type		_ZN34_INTERNAL_90178437_4_k_cu_8c29fc4e6thrust24THRUST_300001_SM_1000_NS12placeholders2_3E,@object
	.size		_ZN34_INTERNAL_90178437_4_k_cu_8c29fc4e6thrust24THRUST_300001_SM_1000_NS12placeholders2_3E,(_ZN34_INTERNAL_90178437_4_k_cu_8c29fc4e4cuda3std3__45__cpo6cbeginE - _ZN34_INTERNAL_90178437_4_k_cu_8c29fc4e6thrust24THRUST_300001_SM_1000_NS12placeholders2_3E)
_ZN34_INTERNAL_90178437_4_k_cu_8c29fc4e6thrust24THRUST_300001_SM_1000_NS12placeholders2_3E:
	.zero		1
	.type		_ZN34_INTERNAL_90178437_4_k_cu_8c29fc4e4cuda3std3__45__cpo6cbeginE,@object
	.size		_ZN34_INTERNAL_90178437_4_k_cu_8c29fc4e4cuda3std3__45__cpo6cbeginE,(_ZN34_INTERNAL_90178437_4_k_cu_8c29fc4e4cuda3std6ranges3__45__cpo6cbeginE - _ZN34_INTERNAL_90178437_4_k_cu_8c29fc4e4cuda3std3__45__cpo6cbeginE)
_ZN34_INTERNAL_90178437_4_k_cu_8c29fc4e4cuda3std3__45__cpo6cbeginE:
	.zero		1
	.type		_ZN34_INTERNAL_90178437_4_k_cu_8c29fc4e4cuda3std6ranges3__45__cpo6cbeginE,@object
	.size		_ZN34_INTERNAL_90178437_4_k_cu_8c29fc4e4cuda3std6ranges3__45__cpo6cbeginE,(_ZN34_INTERNAL_90178437_4_k_cu_8c29fc4e6thrust24THRUST_300001_SM_1000_NS12placeholders2_7E - _ZN34_INTERNAL_90178437_4_k_cu_8c29fc4e4cuda3std6ranges3__45__cpo6cbeginE)
_ZN34_INTERNAL_90178437_4_k_cu_8c29fc4e4cuda3std6ranges3__45__cpo6cbeginE:
	.zero		1
	.type		_ZN34_INTERNAL_90178437_4_k_cu_8c29fc4e6thrust24THRUST_300001_SM_1000_NS12placeholders2_7E,@object
	.size		_ZN34_INTERNAL_90178437_4_k_cu_8c29fc4e6thrust24THRUST_300001_SM_1000_NS12placeholders2_7E,(_ZN34_INTERNAL_90178437_4_k_cu_8c29fc4e4cuda3std3__45__cpo7crbeginE - _ZN34_INTERNAL_90178437_4_k_cu_8c29fc4e6thrust24THRUST_300001_SM_1000_NS12placeholders2_7E)
_ZN34_INTERNAL_90178437_4_k_cu_8c29fc4e6thrust24THRUST_300001_SM_1000_NS12placeholders2_7E:
	.zero		1
	.type		_ZN34_INTERNAL_90178437_4_k_cu_8c29fc4e4cuda3std3__45__cpo7crbeginE,@object
	.size		_ZN34_INTERNAL_90178437_4_k_cu_8c29fc4e4cuda3std3__45__cpo7crbeginE,(_ZN34_INTERNAL_90178437_4_k_cu_8c29fc4e4cuda3std6ranges3__45__cpo4nextE - _ZN34_INTERNAL_90178437_4_k_cu_8c29fc4e4cuda3std3__45__cpo7crbeginE)
_ZN34_INTERNAL_90178437_4_k_cu_8c29fc4e4cuda3std3__45__cpo7crbeginE:
	.zero		1
	.type		_ZN34_INTERNAL_90178437_4_k_cu_8c29fc4e4cuda3std6ranges3__45__cpo4nextE,@object
	.size		_ZN34_INTERNAL_90178437_4_k_cu_8c29fc4e4cuda3std6ranges3__45__cpo4nextE,(_ZN34_INTERNAL_90178437_4_k_cu_8c29fc4e4cuda3std6ranges3__45__cpo4swapE - _ZN34_INTERNAL_90178437_4_k_cu_8c29fc4e4cuda3std6ranges3__45__cpo4nextE)
_ZN34_INTERNAL_90178437_4_k_cu_8c29fc4e4cuda3std6ranges3__45__cpo4nextE:
	.zero		1
	.type		_ZN34_INTERNAL_90178437_4_k_cu_8c29fc4e4cuda3std6ranges3__45__cpo4swapE,@object
	.size		_ZN34_INTERNAL_90178437_4_k_cu_8c29fc4e4cuda3std6ranges3__45__cpo4swapE,(_ZN34_INTERNAL_90178437_4_k_cu_8c29fc4e6thrust24THRUST_300001_SM_1000_NS8cuda_cub10par_nosyncE - _ZN34_INTERNAL_90178437_4_k_cu_8c29fc4e4cuda3std6ranges3__45__cpo4swapE)
_ZN34_INTERNAL_90178437_4_k_cu_8c29fc4e4cuda3std6ranges3__45__cpo4swapE:
	.zero		1
	.type		_ZN34_INTERNAL_90178437_4_k_cu_8c29fc4e6thrust24THRUST_300001_SM_1000_NS8cuda_cub10par_nosyncE,@object
	.size		_ZN34_INTERNAL_90178437_4_k_cu_8c29fc4e6thrust24THRUST_300001_SM_1000_NS8cuda_cub10par_nosyncE,(_ZN34_INTERNAL_90178437_4_k_cu_8c29fc4e6thrust24THRUST_300001_SM_1000_NS12placeholders2_9E - _ZN34_INTERNAL_90178437_4_k_cu_8c29fc4e6thrust24THRUST_300001_SM_1000_NS8cuda_cub10par_nosyncE)
_ZN34_INTERNAL_90178437_4_k_cu_8c29fc4e6thrust24THRUST_300001_SM_1000_NS8cuda_cub10par_nosyncE:
	.zero		1
	.type		_ZN34_INTERNAL_90178437_4_k_cu_8c29fc4e6thrust24THRUST_300001_SM_1000_NS12placeholders2_9E,@object
	.size		_ZN34_INTERNAL_90178437_4_k_cu_8c29fc4e6thrust24THRUST_300001_SM_1000_NS12placeholders2_9E,(_ZN34_INTERNAL_90178437_4_k_cu_8c29fc4e4cuda3std3__436_GLOBAL__N__90178437_4_k_cu_8c29fc4e6ignoreE - _ZN34_INTERNAL_90178437_4_k_cu_8c29fc4e6thrust24THRUST_300001_SM_1000_NS12placeholders2_9E)
_ZN34_INTERNAL_90178437_4_k_cu_8c29fc4e6thrust24THRUST_300001_SM_1000_NS12placeholders2_9E:
	.zero		1
	.type		_ZN34_INTERNAL_90178437_4_k_cu_8c29fc4e4cuda3std3__436_GLOBAL__N__90178437_4_k_cu_8c29fc4e6ignoreE,@object
	.size		_ZN34_INTERNAL_90178437_4_k_cu_8c29fc4e4cuda3std3__436_GLOBAL__N__90178437_4_k_cu_8c29fc4e6ignoreE,(_ZN34_INTERNAL_90178437_4_k_cu_8c29fc4e4cuda3std6ranges3__45__cpo4dataE - _ZN34_INTERNAL_90178437_4_k_cu_8c29fc4e4cuda3std3__436_GLOBAL__N__90178437_4_k_cu_8c29fc4e6ignoreE)
_ZN34_INTERNAL_90178437_4_k_cu_8c29fc4e4cuda3std3__436_GLOBAL__N__90178437_4_k_cu_8c29fc4e6ignoreE:
	.zero		1
	.type		_ZN34_INTERNAL_90178437_4_k_cu_8c29fc4e4cuda3std6ranges3__45__cpo4dataE,@object
	.size		_ZN34_INTERNAL_90178437_4_k_cu_8c29fc4e4cuda3std6ranges3__45__cpo4dataE,(_ZN34_INTERNAL_90178437_4_k_cu_8c29fc4e6thrust24THRUST_300001_SM_1000_NS12placeholders2_1E - _ZN34_INTERNAL_90178437_4_k_cu_8c29fc4e4cuda3std6ranges3__45__cpo4dataE)
_ZN34_INTERNAL_90178437_4_k_cu_8c29fc4e4cuda3std6ranges3__45__cpo4dataE:
	.zero		1
	.type		_ZN34_INTERNAL_90178437_4_k_cu_8c29fc4e6thrust24THRUST_300001_SM_1000_NS12placeholders2_1E,@object
	.size		_ZN34_INTERNAL_90178437_4_k_cu_8c29fc4e6thrust24THRUST_300001_SM_1000_NS12placeholders2_1E,(_ZN34_INTERNAL_90178437_4_k_cu_8c29fc4e4cuda3std3__45__cpo5beginE - _ZN34_INTERNAL_90178437_4_k_cu_8c29fc4e6thrust24THRUST_300001_SM_1000_NS12placeholders2_1E)
_ZN34_INTERNAL_90178437_4_k_cu_8c29fc4e6thrust24THRUST_300001_SM_1000_NS12placeholders2_1E:
	.zero		1
	.type		_ZN34_INTERNAL_90178437_4_k_cu_8c29fc4e4cuda3std3__45__cpo5beginE,@object
	.size		_ZN34_INTERNAL_90178437_4_k_cu_8c29fc4e4cuda3std3__45__cpo5beginE,(_ZN34_INTERNAL_90178437_4_k_cu_8c29fc4e4cuda3std6ranges3__45__cpo5beginE - _ZN34_INTERNAL_90178437_4_k_cu_8c29fc4e4cuda3std3__45__cpo5beginE)
_ZN34_INTERNAL_90178437_4_k_cu_8c29fc4e4cuda3std3__45__cpo5beginE:
	.zero		1
	.type		_ZN34_INTERNAL_90178437_4_k_cu_8c29fc4e4cuda3std6ranges3__45__cpo5beginE,@object
	.size		_ZN34_INTERNAL_90178437_4_k_cu_8c29fc4e4cuda3std6ranges3__45__cpo5beginE,(_ZN34_INTERNAL_90178437_4_k_cu_8c29fc4e6thrust24THRUST_300001_SM_1000_NS12placeholders2_5E - _ZN34_INTERNAL_90178437_4_k_cu_8c29fc4e4cuda3std6ranges3__45__cpo5beginE)
_ZN34_INTERNAL_90178437_4_k_cu_8c29fc4e4cuda3std6ranges3__45__cpo5beginE:
	.zero		1
	.type		_ZN34_INTERNAL_90178437_4_k_cu_8c29fc4e6thrust24THRUST_300001_SM_1000_NS12placeholders2_5E,@object
	.size		_ZN34_INTERNAL_90178437_4_k_cu_8c29fc4e6thrust24THRUST_300001_SM_1000_NS12placeholders2_5E,(_ZN34_INTERNAL_90178437_4_k_cu_8c29fc4e4cuda3std3__45__cpo6rbeginE - _ZN34_INTERNAL_90178437_4_k_cu_8c29fc4e6thrust24THRUST_300001_SM_1000_NS12placeholders2_5E)
_ZN34_INTERNAL_90178437_4_k_cu_8c29fc4e6thrust24THRUST_300001_SM_1000_NS12placeholders2_5E:
	.zero		1
	.type		_ZN34_INTERNAL_90178437_4_k_cu_8c29fc4e4cuda3std3__45__cpo6rbeginE,@object
	.size		_ZN34_INTERNAL_90178437_4_k_cu_8c29fc4e4cuda3std3__45__cpo6rbeginE,(_ZN34_INTERNAL_90178437_4_k_cu_8c29fc4e4cuda3std6ranges3__45__cpo7advanceE - _ZN34_INTERNAL_90178437_4_k_cu_8c29fc4e4cuda3std3__45__cpo6rbeginE)
_ZN34_INTERNAL_90178437_4_k_cu_8c29fc4e4cuda3std3__45__cpo6rbeginE:
	.zero		1
	.type		_ZN34_INTERNAL_90178437_4_k_cu_8c29fc4e4cuda3std6ranges3__45__cpo7advanceE,@object
	.size		_ZN34_INTERNAL_90178437_4_k_cu_8c29fc4e4cuda3std6ranges3__45__cpo7advanceE,(_ZN34_INTERNAL_90178437_4_k_cu_8c29fc4e4cuda3std3__47nulloptE - _ZN34_INTERNAL_90178437_4_k_cu_8c29fc4e4cuda3std6ranges3__45__cpo7advanceE)
_ZN34_INTERNAL_90178437_4_k_cu_8c29fc4e4cuda3std6ranges3__45__cpo7advanceE:
	.zero		1
	.type		_ZN34_INTERNAL_90178437_4_k_cu_8c29fc4e4cuda3std3__47nulloptE,@object
	.size		_ZN34_INTERNAL_90178437_4_k_cu_8c29fc4e4cuda3std3__47nulloptE,(_ZN34_INTERNAL_90178437_4_k_cu_8c29fc4e4cuda3std6ranges3__45__cpo8distanceE - _ZN34_INTERNAL_90178437_4_k_cu_8c29fc4e4cuda3std3__47nulloptE)
_ZN34_INTERNAL_90178437_4_k_cu_8c29fc4e4cuda3std3__47nulloptE:
	.zero		1
	.type		_ZN34_INTERNAL_90178437_4_k_cu_8c29fc4e4cuda3std6ranges3__45__cpo8distanceE,@object
	.size		_ZN34_INTERNAL_90178437_4_k_cu_8c29fc4e4cuda3std6ranges3__45__cpo8distanceE,(_ZN34_INTERNAL_90178437_4_k_cu_8c29fc4e6thrust24THRUST_300001_SM_1000_NS12placeholders3_10E - _ZN34_INTERNAL_90178437_4_k_cu_8c29fc4e4cuda3std6ranges3__45__cpo8distanceE)
_ZN34_INTERNAL_90178437_4_k_cu_8c29fc4e4cuda3std6ranges3__45__cpo8distanceE:
	.zero		1
	.type		_ZN34_INTERNAL_90178437_4_k_cu_8c29fc4e6thrust24THRUST_300001_SM_1000_NS12placeholders3_10E,@object
	.size		_ZN34_INTERNAL_90178437_4_k_cu_8c29fc4e6thrust24THRUST_300001_SM_1000_NS12placeholders3_10E,(_ZN34_INTERNAL_90178437_4_k_cu_8c29fc4e4cuda3std3__419piecewise_constructE - _ZN34_INTERNAL_90178437_4_k_cu_8c29fc4e6thrust24THRUST_300001_SM_1000_NS12placeholders3_10E)
_ZN34_INTERNAL_90178437_4_k_cu_8c29fc4e6thrust24THRUST_300001_SM_1000_NS12placeholders3_10E:
	.zero		1
	.type		_ZN34_INTERNAL_90178437_4_k_cu_8c29fc4e4cuda3std3__419piecewise_constructE,@object
	.size		_ZN34_INTERNAL_90178437_4_k_cu_8c29fc4e4cuda3std3__419piecewise_constructE,(_ZN34_INTERNAL_90178437_4_k_cu_8c29fc4e4cuda3std6ranges3__45__cpo5cdataE - _ZN34_INTERNAL_90178437_4_k_cu_8c29fc4e4cuda3std3__419piecewise_constructE)
_ZN34_INTERNAL_90178437_4_k_cu_8c29fc4e4cuda3std3__419piecewise_constructE:
	.zero		1
	.type		_ZN34_INTERNAL_90178437_4_k_cu_8c29fc4e4cuda3std6ranges3__45__cpo5cdataE,@object
	.size		_ZN34_INTERNAL_90178437_4_k_cu_8c29fc4e4cuda3std6ranges3__45__cpo5cdataE,(_ZN34_INTERNAL_90178437_4_k_cu_8c29fc4e6thrust24THRUST_300001_SM_1000_NS12placeholders2_2E - _ZN34_INTERNAL_90178437_4_k_cu_8c29fc4e4cuda3std6ranges3__45__cpo5cdataE)
_ZN34_INTERNAL_90178437_4_k_cu_8c29fc4e4cuda3std6ranges3__45__cpo5cdataE:
	.zero		1
	.type		_ZN34_INTERNAL_90178437_4_k_cu_8c29fc4e6thrust24THRUST_300001_SM_1000_NS12placeholders2_2E,@object
	.size		_ZN34_INTERNAL_90178437_4_k_cu_8c29fc4e6thrust24THRUST_300001_SM_1000_NS12placeholders2_2E,(_ZN34_INTERNAL_90178437_4_k_cu_8c29fc4e4cuda3std3__45__cpo3endE - _ZN34_INTERNAL_90178437_4_k_cu_8c29fc4e6thrust24THRUST_300001_SM_1000_NS12placeholders2_2E)
_ZN34_INTERNAL_90178437_4_k_cu_8c29fc4e6thrust24THRUST_300001_SM_1000_NS12placeholders2_2E:
	.zero		1
	.type		_ZN34_INTERNAL_90178437_4_k_cu_8c29fc4e4cuda3std3__45__cpo3endE,@object
	.size		_ZN34_INTERNAL_90178437_4_k_cu_8c29fc4e4cuda3std3__45__cpo3endE,(_ZN34_INTERNAL_90178437_4_k_cu_8c29fc4e4cuda3std6ranges3__45__cpo3endE - _ZN34_INTERNAL_90178437_4_k_cu_8c29fc4e4cuda3std3__45__cpo3endE)
_ZN34_INTERNAL_90178437_4_k_cu_8c29fc4e4cuda3std3__45__cpo3endE:
	.zero		1
	.type		_ZN34_INTERNAL_90178437_4_k_cu_8c29fc4e4cuda3std6ranges3__45__cpo3endE,@object
	.size		_ZN34_INTERNAL_90178437_4_k_cu_8c29fc4e4cuda3std6ranges3__45__cpo3endE,(_ZN34_INTERNAL_90178437_4_k_cu_8c29fc4e6thrust24THRUST_300001_SM_1000_NS12placeholders2_6E - _ZN34_INTERNAL_90178437_4_k_cu_8c29fc4e4cuda3std6ranges3__45__cpo3endE)
_ZN34_INTERNAL_90178437_4_k_cu_8c29fc4e4cuda3std6ranges3__45__cpo3endE:
	.zero		1
	.type		_ZN34_INTERNAL_90178437_4_k_cu_8c29fc4e6thrust24THRUST_300001_SM_1000_NS12placeholders2_6E,@object
	.size		_ZN34_INTERNAL_90178437_4_k_cu_8c29fc4e6thrust24THRUST_300001_SM_1000_NS12placeholders2_6E,(_ZN34_INTERNAL_90178437_4_k_cu_8c29fc4e4cuda3std3__45__cpo4rendE - _ZN34_INTERNAL_90178437_4_k_cu_8c29fc4e6thrust24THRUST_300001_SM_1000_NS12placeholders2_6E)
_ZN34_INTERNAL_90178437_4_k_cu_8c29fc4e6thrust24THRUST_300001_SM_1000_NS12placeholders2_6E:
	.zero		1
	.type		_ZN34_INTERNAL_90178437_4_k_cu_8c29fc4e4cuda3std3__45__cpo4rendE,@object
	.size		_ZN34_INTERNAL_90178437_4_k_cu_8c29fc4e4cuda3std3__45__cpo4rendE,(_ZN34_INTERNAL_90178437_4_k_cu_8c29fc4e4cuda3std6ranges3__45__cpo9iter_swapE - _ZN34_INTERNAL_90178437_4_k_cu_8c29fc4e4cuda3std3__45__cpo4rendE)
_ZN34_INTERNAL_90178437_4_k_cu_8c29fc4e4cuda3std3__45__cpo4rendE:
	.zero		1
	.type		_ZN34_INTERNAL_90178437_4_k_cu_8c29fc4e4cuda3std6ranges3__45__cpo9iter_swapE,@object
	.size		_ZN34_INTERNAL_90178437_4_k_cu_8c29fc4e4cuda3std6ranges3__45__cpo9iter_swapE,(_ZN34_INTERNAL_90178437_4_k_cu_8c29fc4e4cuda3std3__48unexpectE - _ZN34_INTERNAL_90178437_4_k_cu_8c29fc4e4cuda3std6ranges3__45__cpo9iter_swapE)
_ZN34_INTERNAL_90178437_4_k_cu_8c29fc4e4cuda3std6ranges3__45__cpo9iter_swapE:
	.zero		1
	.type		_ZN34_INTERNAL_90178437_4_k_cu_8c29fc4e4cuda3std3__48unexpectE,@object
	.size		_ZN34_INTERNAL_90178437_4_k_cu_8c29fc4e4cuda3std3__48unexpectE,(_ZN34_INTERNAL_90178437_4_k_cu_8c29fc4e6thrust24THRUST_300001_SM_1000_NS8cuda_cub3parE - _ZN34_INTERNAL_90178437_4_k_cu_8c29fc4e4cuda3std3__48unexpectE)
_ZN34_INTERNAL_90178437_4_k_cu_8c29fc4e4cuda3std3__48unexpectE:
	.zero		1
	.type		_ZN34_INTERNAL_90178437_4_k_cu_8c29fc4e6thrust24THRUST_300001_SM_1000_NS8cuda_cub3parE,@object
	.size		_ZN34_INTERNAL_90178437_4_k_cu_8c29fc4e6thrust24THRUST_300001_SM_1000_NS8cuda_cub3parE,(_ZN34_INTERNAL_90178437_4_k_cu_8c29fc4e6thrust24THRUST_300001_SM_1000_NS12placeholders2_4E - _ZN34_INTERNAL_90178437_4_k_cu_8c29fc4e6thrust24THRUST_300001_SM_1000_NS8cuda_cub3parE)
_ZN34_INTERNAL_90178437_4_k_cu_8c29fc4e6thrust24THRUST_300001_SM_1000_NS8cuda_cub3parE:
	.zero		1
	.type		_ZN34_INTERNAL_90178437_4_k_cu_8c29fc4e6thrust24THRUST_300001_SM_1000_NS12placeholders2_4E,@object
	.size		_ZN34_INTERNAL_90178437_4_k_cu_8c29fc4e6thrust24THRUST_300001_SM_1000_NS12placeholders2_4E,(_ZN34_INTERNAL_90178437_4_k_cu_8c29fc4e4cuda3std3__45__cpo4cendE - _ZN34_INTERNAL_90178437_4_k_cu_8c29fc4e6thrust24THRUST_300001_SM_1000_NS12placeholders2_4E)
_ZN34_INTERNAL_90178437_4_k_cu_8c29fc4e6thrust24THRUST_300001_SM_1000_NS12placeholders2_4E:
	.zero		1
	.type		_ZN34_INTERNAL_90178437_4_k_cu_8c29fc4e4cuda3std3__45__cpo4cendE,@object
	.size		_ZN34_INTERNAL_90178437_4_k_cu_8c29fc4e4cuda3std3__45__cpo4cendE,(_ZN34_INTERNAL_90178437_4_k_cu_8c29fc4e4cuda3std6ranges3__45__cpo4cendE - _ZN34_INTERNAL_90178437_4_k_cu_8c29fc4e4cuda3std3__45__cpo4cendE)
_ZN34_INTERNAL_90178437_4_k_cu_8c29fc4e4cuda3std3__45__cpo4cendE:
	.zero		1
	.type		_ZN34_INTERNAL_90178437_4_k_cu_8c29fc4e4cuda3std6ranges3__45__cpo4cendE,@object
	.size		_ZN34_INTERNAL_90178437_4_k_cu_8c29fc4e4cuda3std6ranges3__45__cpo4cendE,(_ZN34_INTERNAL_90178437_4_k_cu_8c29fc4e4cuda3std3__420unreachable_sentinelE - _ZN34_INTERNAL_90178437_4_k_cu_8c29fc4e4cuda3std6ranges3__45__cpo4cendE)
_ZN34_INTERNAL_90178437_4_k_cu_8c29fc4e4cuda3std6ranges3__45__cpo4cendE:
	.zero		1
	.type		_ZN34_INTERNAL_90178437_4_k_cu_8c29fc4e4cuda3std3__420unreachable_sentinelE,@object
	.size		_ZN34_INTERNAL_90178437_4_k_cu_8c29fc4e4cuda3std3__420unreachable_sentinelE,(_ZN34_INTERNAL_90178437_4_k_cu_8c29fc4e4cuda3std6ranges3__45__cpo5ssizeE - _ZN34_INTERNAL_90178437_4_k_cu_8c29fc4e4cuda3std3__420unreachable_sentinelE)
_ZN34_INTERNAL_90178437_4_k_cu_8c29fc4e4cuda3std3__420unreachable_sentinelE:
	.zero		1
	.type		_ZN34_INTERNAL_90178437_4_k_cu_8c29fc4e4cuda3std6ranges3__45__cpo5ssizeE,@object
	.size		_ZN34_INTERNAL_90178437_4_k_cu_8c29fc4e4cuda3std6ranges3__45__cpo5ssizeE,(_ZN34_INTERNAL_90178437_4_k_cu_8c29fc4e6thrust24THRUST_300001_SM_1000_NS12placeholders2_8E - _ZN34_INTERNAL_90178437_4_k_cu_8c29fc4e4cuda3std6ranges3__45__cpo5ssizeE)
_ZN34_INTERNAL_90178437_4_k_cu_8c29fc4e4cuda3std6ranges3__45__cpo5ssizeE:
	.zero		1
	.type		_ZN34_INTERNAL_90178437_4_k_cu_8c29fc4e6thrust24THRUST_300001_SM_1000_NS12placeholders2_8E,@object
	.size		_ZN34_INTERNAL_90178437_4_k_cu_8c29fc4e6thrust24THRUST_300001_SM_1000_NS12placeholders2_8E,(_ZN34_INTERNAL_90178437_4_k_cu_8c29fc4e4cuda3std3__45__cpo5crendE - _ZN34_INTERNAL_90178437_4_k_cu_8c29fc4e6thrust24THRUST_300001_SM_1000_NS12placeholders2_8E)
_ZN34_INTERNAL_90178437_4_k_cu_8c29fc4e6thrust24THRUST_300001_SM_1000_NS12placeholders2_8E:
	.zero		1
	.type		_ZN34_INTERNAL_90178437_4_k_cu_8c29fc4e4cuda3std3__45__cpo5crendE,@object
	.size		_ZN34_INTERNAL_90178437_4_k_cu_8c29fc4e4cuda3std3__45__cpo5crendE,(_ZN34_INTERNAL_90178437_4_k_cu_8c29fc4e4cuda3std6ranges3__45__cpo4prevE - _ZN34_INTERNAL_90178437_4_k_cu_8c29fc4e4cuda3std3__45__cpo5crendE)
_ZN34_INTERNAL_90178437_4_k_cu_8c29fc4e4cuda3std3__45__cpo5crendE:
	.zero		1
	.type		_ZN34_INTERNAL_90178437_4_k_cu_8c29fc4e4cuda3std6ranges3__45__cpo4prevE,@object
	.size		_ZN34_INTERNAL_90178437_4_k_cu_8c29fc4e4cuda3std6ranges3__45__cpo4prevE,(_ZN34_INTERNAL_90178437_4_k_cu_8c29fc4e4cuda3std6ranges3__45__cpo9iter_moveE - _ZN34_INTERNAL_90178437_4_k_cu_8c29fc4e4cuda3std6ranges3__45__cpo4prevE)
_ZN34_INTERNAL_90178437_4_k_cu_8c29fc4e4cuda3std6ranges3__45__cpo4prevE:
	.zero		1
	.type		_ZN34_INTERNAL_90178437_4_k_cu_8c29fc4e4cuda3std6ranges3__45__cpo9iter_moveE,@object
	.size		_ZN34_INTERNAL_90178437_4_k_cu_8c29fc4e4cuda3std6ranges3__45__cpo9iter_moveE,(_ZN34_INTERNAL_90178437_4_k_cu_8c29fc4e6thrust24THRUST_300001_SM_1000_NS6system6detail10sequential3seqE - _ZN34_INTERNAL_90178437_4_k_cu_8c29fc4e4cuda3std6ranges3__45__cpo9iter_moveE)
_ZN34_INTERNAL_90178437_4_k_cu_8c29fc4e4cuda3std6ranges3__45__cpo9iter_moveE:
	.zero		1
	.type		_ZN34_INTERNAL_90178437_4_k_cu_8c29fc4e6thrust24THRUST_300001_SM_1000_NS6system6detail10sequential3seqE,@object
	.size		_ZN34_INTERNAL_90178437_4_k_cu_8c29fc4e6thrust24THRUST_300001_SM_1000_NS6system6detail10sequential3seqE,(.L_31 - _ZN34_INTERNAL_90178437_4_k_cu_8c29fc4e6thrust24THRUST_300001_SM_1000_NS6system6detail10sequential3seqE)
_ZN34_INTERNAL_90178437_4_k_cu_8c29fc4e6thrust24THRUST_300001_SM_1000_NS6system6detail10sequential3seqE:
	.zero		1
.L_31:


//--------------------- .nv.shared._ZN3cub18CUB_300001_SM_10006detail4scan16DeviceScanKernelINS2_10policy_hubIiiijN4cuda3__47maximumIiEEE10Policy1000EN6thrust24THRUST_300001_SM_1000_NS6detail15normal_iteratorINSC_10device_ptrIiEEEESH_NS0_13ScanTileStateIiLb1EEES8_NS0_8NullTypeEjiLb0ESK_EEvT0_T1_T2_iT3_T4_T5_ --------------------------
	.section	.nv.shared._ZN3cub18CUB_300001_SM_10006detail4scan16DeviceScanKernelINS2_10policy_hubIiiijN4cuda3__47maximumIiEEE10Policy1000EN6thrust24THRUST_300001_SM_1000_NS6detail15normal_iteratorINSC_10device_ptrIiEEEESH_NS0_13ScanTileStateIiLb1EEES8_NS0_8NullTypeEjiLb0ESK_EEvT0_T1_T2_iT3_T4_T5_,"aw",@nobits
	.sectionflags	@""
	.align	16
.nv.shared._ZN3cub18CUB_300001_SM_10006detail4scan16DeviceScanKernelINS2_10policy_hubIiiijN4cuda3__47maximumIiEEE10Policy1000EN6thrust24THRUST_300001_SM_1000_NS6detail15normal_iteratorINSC_10device_ptrIiEEEESH_NS0_13ScanTileStateIiLb1EEES8_NS0_8NullTypeEjiLb0ESK_EEvT0_T1_T2_iT3_T4_T5_:
	.zero		13328


//--------------------- .nv.constant0._ZN3cub18CUB_300001_SM_10006detail4scan16DeviceScanKernelINS2_10policy_hubIiiimN4cuda3__47maximumIiEEE10Policy1000EN6thrust24THRUST_300001_SM_1000_NS6detail15normal_iteratorINSC_10device_ptrIiEEEESH_NS0_13ScanTileStateIiLb1EEES8_NS0_8NullTypeEmiLb0ESK_EEvT0_T1_T2_iT3_T4_T5_ --------------------------
	.section	.nv.constant0._ZN3cub18CUB_300001_SM_10006detail4scan16DeviceScanKernelINS2_10policy_hubIiiimN4cuda3__47maximumIiEEE10Policy1000EN6thrust24THRUST_300001_SM_1000_NS6detail15normal_iteratorINSC_10device_ptrIiEEEESH_NS0_13ScanTileStateIiLb1EEES8_NS0_8NullTypeEmiLb0ESK_EEvT0_T1_T2_iT3_T4_T5_,"a",@progbits
	.sectionflags	@""
	.align	4
.nv.constant0._ZN3cub18CUB_300001_SM_10006detail4scan16DeviceScanKernelINS2_10policy_hubIiiimN4cuda3__47maximumIiEEE10Policy1000EN6thrust24THRUST_300001_SM_1000_NS6detail15normal_iteratorINSC_10device_ptrIiEEEESH_NS0_13ScanTileStateIiLb1EEES8_NS0_8NullTypeEmiLb0ESK_EEvT0_T1_T2_iT3_T4_T5_:
	.zero		936


//--------------------- .nv.constant0._ZN3cub18CUB_300001_SM_10006detail4scan16DeviceScanKernelINS2_10policy_hubIiiijN4cuda3__47maximumIiEEE10Policy1000EN6thrust24THRUST_300001_SM_1000_NS6detail15normal_iteratorINSC_10device_ptrIiEEEESH_NS0_13ScanTileStateIiLb1EEES8_NS0_8NullTypeEjiLb0ESK_EEvT0_T1_T2_iT3_T4_T5_ --------------------------
	.section	.nv.constant0._ZN3cub18CUB_300001_SM_10006detail4scan16DeviceScanKernelINS2_10policy_hubIiiijN4cuda3__47maximumIiEEE10Policy1000EN6thrust24THRUST_300001_SM_1000_NS6detail15normal_iteratorINSC_10device_ptrIiEEEESH_NS0_13ScanTileStateIiLb1EEES8_NS0_8NullTypeEjiLb0ESK_EEvT0_T1_T2_iT3_T4_T5_,"a",@progbits
	.sectionflags	@""
	.align	4
.nv.constant0._ZN3cub18CUB_300001_SM_10006detail4scan16DeviceScanKernelINS2_10policy_hubIiiijN4cuda3__47maximumIiEEE10Policy1000EN6thrust24THRUST_300001_SM_1000_NS6detail15normal_iteratorINSC_10device_ptrIiEEEESH_NS0_13ScanTileStateIiLb1EEES8_NS0_8NullTypeEjiLb0ESK_EEvT0_T1_T2_iT3_T4_T5_:
	.zero		932


//--------------------- .nv.constant0._ZN3cub18CUB_300001_SM_10006detail4scan20DeviceScanInitKernelINS0_13ScanTileStateIiLb1EEEEEvT_i --------------------------
	.section	.nv.constant0._ZN3cub18CUB_300001_SM_10006detail4scan20DeviceScanInitKernelINS0_13ScanTileStateIiLb1EEEEEvT_i,"a",@progbits
	.sectionflags	@""
	.align	4
.nv.constant0._ZN3cub18CUB_300001_SM_10006detail4scan20DeviceScanInitKernelINS0_13ScanTileStateIiLb1EEEEEvT_i:
	.zero		908


//--------------------- .nv.constant0._ZN3cub18CUB_300001_SM_10006detail9transform16transform_kernelINS2_10policy_hubILb1EN4cuda3std3__45tupleIJN6thrust24THRUST_300001_SM_1000_NS17counting_iteratorIiNSA_11use_defaultESC_SC_EEEEEE10policy1000El4tempNSA_6detail15normal_iteratorINSA_10device_ptrIiEEEEJSD_EEEvT0_iT1_T2_DpNS2_10kernel_argIT3_EE --------------------------
	.section	.nv.constant0._ZN3cub18CUB_300001_SM_10006detail9transform16transform_kernelINS2_10policy_hubILb1EN4cuda3std3__45tupleIJN6thrust24THRUST_300001_SM_1000_NS17counting_iteratorIiNSA_11use_defaultESC_SC_EEEEEE10policy1000El4tempNSA_6detail15normal_iteratorINSA_10device_ptrIiEEEEJSD_EEEvT0_iT1_T2_DpNS2_10kernel_argIT3_EE,"a",@progbits
	.sectionflags	@""
	.align	4
.nv.constant0._ZN3cub18CUB_300001_SM_10006detail9transform16transform_kernelINS2_10policy_hubILb1EN4cuda3std3__45tupleIJN6thrust24THRUST_300001_SM_1000_NS17counting_iteratorIiNSA_11use_defaultESC_SC_EEEEEE10policy1000El4tempNSA_6detail15normal_iteratorINSA_10device_ptrIiEEEEJSD_EEEvT0_iT1_T2_DpNS2_10kernel_argIT3_EE:
	.zero		960


//--------------------- .nv.constant0._ZN3cub18CUB_300001_SM_10006detail9transform16transform_kernelINS2_10policy_hubILb1EN4cuda3std3__45tupleIJN6thrust24THRUST_300001_SM_1000_NS17counting_iteratorIiNSA_11use_defaultESC_SC_EEEEEE10policy1000Ei4tempNSA_6detail15normal_iteratorINSA_10device_ptrIiEEEEJSD_EEEvT0_iT1_T2_DpNS2_10kernel_argIT3_EE --------------------------
	.section	.nv.constant0._ZN3cub18CUB_300001_SM_10006detail9transform16transform_kernelINS2_10policy_hubILb1EN4cuda3std3__45tupleIJN6thrust24THRUST_300001_SM_1000_NS17counting_iteratorIiNSA_11use_defaultESC_SC_EEEEEE10policy1000Ei4tempNSA_6detail15normal_iteratorINSA_10device_ptrIiEEEEJSD_EEEvT0_iT1_T2_DpNS2_10kernel_argIT3_EE,"a",@progbits
	.sectionflags	@""
	.align	4
.nv.constant0._ZN3cub18CUB_300001_SM_10006detail9transform16transform_kernelINS2_10policy_hubILb1EN4cuda3std3__45tupleIJN6thrust24THRUST_300001_SM_1000_NS17counting_iteratorIiNSA_11use_defaultESC_SC_EEEEEE10policy1000Ei4tempNSA_6detail15normal_iteratorINSA_10device_ptrIiEEEEJSD_EEEvT0_iT1_T2_DpNS2_10kernel_argIT3_EE:
	.zero		952


//--------------------- .nv.constant0._ZN3cub18CUB_300001_SM_10006detail8for_each13static_kernelINS2_12policy_hub_t12policy_500_tElN6thrust24THRUST_300001_SM_1000_NS8cuda_cub6__fill7functorINS7_6detail15normal_iteratorINS7_10device_ptrIiEEEEiEEEEvT0_T1_ --------------------------
	.section	.nv.constant0._ZN3cub18CUB_300001_SM_10006detail8for_each13static_kernelINS2_12policy_hub_t12policy_500_tElN6thrust24THRUST_300001_SM_1000_NS8cuda_cub6__fill7functorINS7_6detail15normal_iteratorINS7_10device_ptrIiEEEEiEEEEvT0_T1_,"a",@progbits
	.sectionflags	@""
	.align	4
.nv.constant0._ZN3cub18CUB_300001_SM_10006detail8for_each13static_kernelINS2_12policy_hub_t12policy_500_tElN6thrust24THRUST_300001_SM_1000_NS8cuda_cub6__fill7functorINS7_6detail15normal_iteratorINS7_10device_ptrIiEEEEiEEEEvT0_T1_:
	.zero		920


//--------------------- .nv.constant0._ZN3cub18CUB_300001_SM_10006detail8for_each13static_kernelINS2_12policy_hub_t12policy_500_tEmN6thrust24THRUST_300001_SM_1000_NS8cuda_cub20__uninitialized_fill7functorINS7_10device_ptrIiEEiEEEEvT0_T1_ --------------------------
	.section	.nv.constant0._ZN3cub18CUB_300001_SM_10006detail8for_each13static_kernelINS2_12policy_hub_t12policy_500_tEmN6thrust24THRUST_300001_SM_1000_NS8cuda_cub20__uninitialized_fill7functorINS7_10device_ptrIiEEiEEEEvT0_T1_,"a",@progbits
	.sectionflags	@""
	.align	4
.nv.constant0._ZN3cub18CUB_300001_SM_10006detail8for_each13static_kernelINS2_12policy_hub_t12policy_500_tEmN6thrust24THRUST_300001_SM_1000_NS8cuda_cub20__uninitialized_fill7functorINS7_10device_ptrIiEEiEEEEvT0_T1_:
	.zero		920


//--------------------- .nv.constant0._ZN3cub18CUB_300001_SM_10006detail11EmptyKernelIvEEvv --------------------------
	.section	.nv.constant0._ZN3cub18CUB_300001_SM_10006detail11EmptyKernelIvEEvv,"a",@progbits
	.sectionflags	@""
	.align	4
.nv.constant0._ZN3cub18CUB_300001_SM_10006detail11EmptyKernelIvEEvv:
	.zero		896


//--------------------- SYMBOLS --------------------------

	.type		.nv.reservedSmem.offset0,@object
	.size		.nv.reservedSmem.offset0,0x4
	.type		.nv.reservedSmem.cap,@object
	.size		.nv.reservedSmem.cap,0x4
